// auto-generated by cutlass_sweep.fmha — config: {"arch": "sm_100", "direction": "bwd", "dtype": "fp16", "head_dim": 80, "mask": "none", "schedule": "tma", "tile_kv": 128, "tile_q": 128}
#include "cutlass/cutlass.h"
#include "cute/tensor.hpp"
#include "cutlass/device_kernel.h"
#include "cutlass/kernel_hardware_info.h"
#include "77_blackwell_fmha/collective/fmha_common.hpp"
#include "77_blackwell_fmha/collective/fmha_fusion.hpp"
#include "77_blackwell_fmha/kernel/sm100_fmha_bwd_kernel_tma_warpspecialized.hpp"

using namespace cute;
using Element = cutlass::half_t;
using TileShape = Shape<_128, _128, _80, _80>;
// Q K D D_VO ((H_R, H_K) B) — must match the kernel's stride deconstruction.
using ProblemShape =
    cute::tuple<int, int, int, int, cute::tuple<cute::tuple<int, int>, int>>;

using Kernel = cutlass::fmha::kernel::Sm100FmhaBwdKernelTmaWarpSpecialized<
    ProblemShape, Element, float, TileShape,
    cutlass::fmha::collective::NoMask>;

auto* _anchor = &cutlass::device_kernel<Kernel>;


// ===== COMPILED SASS (sm_100a) =====

	.target	sm_100a

	.elftype	@"ET_EXEC"


//--------------------- .note.nv.tkinfo           --------------------------
	.section	.note.nv.tkinfo,"",@"SHT_NOTE"
	.sectionflags	@"SHF_NOTE_NV_TKINFO"
	.tkinfo
        /*0018*/ 	.word	0x00000002
        /*0030*/ 	.string	""
        /*0030*/ 	.string	"ptxas"
        /*0030*/ 	.string	"Cuda compilation tools, release 13.0, V13.0.88"
        /*0030*/ 	.string	"Build cuda_13.0.r13.0/compiler.36424714_0"
        /*0030*/ 	.string	"-arch sm_100a -m 64 "



//--------------------- .note.nv.cuinfo           --------------------------
	.section	.note.nv.cuinfo,"",@"SHT_NOTE"
	.sectionflags	@"SHF_NOTE_NV_CUINFO"
        /*0018*/ 	.short	0x0002
        /*001a*/ 	.short	0x0064
        /*001c*/ 	.short	0x0082
	.zero		2


//--------------------- .nv.info                  --------------------------
	.section	.nv.info,"",@"SHT_CUDA_INFO"
	.align	4


	//----- nvinfo : EIATTR_REGCOUNT
	.align		4
        /*0000*/ 	.byte	0x04, 0x2f
        /*0002*/ 	.short	(.L_21 - .L_20)
	.align		4
.L_20:
        /*0004*/ 	.word	index@(_ZN7cutlass13device_kernelINS_4fmha6kernel36Sm100FmhaBwdKernelTmaWarpSpecializedIN4cute5tupleIJiiiiNS5_IJNS5_IJiiEEEiEEEEEENS_6half_tEfNS5_IJNS4_1CILi128EEESB_NSA_ILi80EEESC_EEENS1_10collective6NoMaskEEEEEvNT_6ParamsE)
        /*0008*/ 	.word	0x00000080


	//----- nvinfo : EIATTR_FRAME_SIZE
	.align		4
.L_21:
        /*000c*/ 	.byte	0x04, 0x11
        /*000e*/ 	.short	(.L_23 - .L_22)
	.align		4
.L_22:
        /*0010*/ 	.word	index@($__internal_3_$__cuda_sm20_div_u16)
        /*0014*/ 	.word	0x00000018


	//----- nvinfo : EIATTR_FRAME_SIZE
	.align		4
.L_23:
        /*0018*/ 	.byte	0x04, 0x11
        /*001a*/ 	.short	(.L_25 - .L_24)
	.align		4
.L_24:
        /*001c*/ 	.word	index@($__internal_2_$__cuda_sm10x_tcgen05_guardrail_trap_unallocated_columns_being_dealloced)
        /*0020*/ 	.word	0x00000018


	//----- nvinfo : EIATTR_FRAME_SIZE
	.align		4
.L_25:
        /*0024*/ 	.byte	0x04, 0x11
        /*0026*/ 	.short	(.L_27 - .L_26)
	.align		4
.L_26:
        /*0028*/ 	.word	index@($__internal_1_$__cuda_sm10x_tcgen05_guardrail_trap_phase_invalid_during_alloc)
        /*002c*/ 	.word	0x00000018


	//----- nvinfo : EIATTR_FRAME_SIZE
	.align		4
.L_27:
        /*0030*/ 	.byte	0x04, 0x11
        /*0032*/ 	.short	(.L_29 - .L_28)
	.align		4
.L_28:
        /*0034*/ 	.word	index@($__internal_0_$__cuda_sm10x_tcgen05_guardrail_trap_col_being_dealloced_not_returned_by_alloc)
        /*0038*/ 	.word	0x00000018


	//----- nvinfo : EIATTR_FRAME_SIZE
	.align		4
.L_29:
        /*003c*/ 	.byte	0x04, 0x11
        /*003e*/ 	.short	(.L_31 - .L_30)
	.align		4
.L_30:
        /*0040*/ 	.word	index@(_ZN7cutlass13device_kernelINS_4fmha6kernel36Sm100FmhaBwdKernelTmaWarpSpecializedIN4cute5tupleIJiiiiNS5_IJNS5_IJiiEEEiEEEEEENS_6half_tEfNS5_IJNS4_1CILi128EEESB_NSA_ILi80EEESC_EEENS1_10collective6NoMaskEEEEEvNT_6ParamsE)
        /*0044*/ 	.word	0x00000018


	//----- nvinfo : EIATTR_MIN_STACK_SIZE
	.align		4
.L_31:
        /*0048*/ 	.byte	0x04, 0x12
        /*004a*/ 	.short	(.L_33 - .L_32)
	.align		4
.L_32:
        /*004c*/ 	.word	index@(_ZN7cutlass13device_kernelINS_4fmha6kernel36Sm100FmhaBwdKernelTmaWarpSpecializedIN4cute5tupleIJiiiiNS5_IJNS5_IJiiEEEiEEEEEENS_6half_tEfNS5_IJNS4_1CILi128EEESB_NSA_ILi80EEESC_EEENS1_10collective6NoMaskEEEEEvNT_6ParamsE)
        /*0050*/ 	.word	0x00000018
.L_33:


//--------------------- .nv.compat                --------------------------
	.section	.nv.compat,"",@"SHT_CUDA_COMPAT_INFO"
	.align	4
        /*0000*/ 	.byte	0x02, 0x09, 0x01, 0x00, 0x02, 0x02, 0x02, 0x00, 0x02, 0x05, 0x05, 0x00, 0x03, 0x07, 0x01, 0x01
        /*0010*/ 	.byte	0x02, 0x03, 0x01, 0x00, 0x02, 0x06, 0x01, 0x00, 0x04, 0x0b, 0x08, 0x00, 0x01, 0x00, 0x00, 0x00
        /*0020*/ 	.byte	0x00, 0x00, 0x00, 0x00


//--------------------- .nv.info._ZN7cutlass13device_kernelINS_4fmha6kernel36Sm100FmhaBwdKernelTmaWarpSpecializedIN4cute5tupleIJiiiiNS5_IJNS5_IJiiEEEiEEEEEENS_6half_tEfNS5_IJNS4_1CILi128EEESB_NSA_ILi80EEESC_EEENS1_10collective6NoMaskEEEEEvNT_6ParamsE --------------------------
	.section	.nv.info._ZN7cutlass13device_kernelINS_4fmha6kernel36Sm100FmhaBwdKernelTmaWarpSpecializedIN4cute5tupleIJiiiiNS5_IJNS5_IJiiEEEiEEEEEENS_6half_tEfNS5_IJNS4_1CILi128EEESB_NSA_ILi80EEESC_EEENS1_10collective6NoMaskEEEEEvNT_6ParamsE,"",@"SHT_CUDA_INFO"
	.sectionflags	@""
	.align	4


	//----- nvinfo : EIATTR_CUDA_API_VERSION
	.align		4
        /*0000*/ 	.byte	0x04, 0x37
        /*0002*/ 	.short	(.L_35 - .L_34)
.L_34:
        /*0004*/ 	.word	0x00000082


	//----- nvinfo : EIATTR_KPARAM_INFO
	.align		4
.L_35:
        /*0008*/ 	.byte	0x04, 0x17
        /*000a*/ 	.short	(.L_37 - .L_36)
.L_36:
        /*000c*/ 	.word	0x00000000
        /*0010*/ 	.short	0x0000
        /*0012*/ 	.short	0x0000
        /*0014*/ 	.byte	0x00, 0xf0, 0x01, 0x1a


	//----- nvinfo : EIATTR_AT_ENTRY_FRAGMENTS
	.align		4
.L_37:
        /*0018*/ 	.byte	0x04, 0x4f
        /*001a*/ 	.short	(.L_39 - .L_38)


	//   ....[0]....
.L_38:
        /*001c*/ 	.word	0x00000006


	//----- nvinfo : EIATTR_RESERVED_SMEM_USED
	.align		4
.L_39:
        /*0020*/ 	.byte	0x01, 0x41
	.zero		2


	//----- nvinfo : EIATTR_SPARSE_MMA_MASK
	.align		4
        /*0024*/ 	.byte	0x03, 0x50
        /*0026*/ 	.short	0x0000


	//----- nvinfo : EIATTR_TCGEN05_1CTA_USED
	.align		4
        /*0028*/ 	.byte	0x01, 0x51
	.zero		2


	//----- nvinfo : EIATTR_MAXREG_COUNT
	.align		4
        /*002c*/ 	.byte	0x03, 0x1b
        /*002e*/ 	.short	0x0080


	//----- nvinfo : EIATTR_NUM_BARRIERS
	.align		4
        /*0030*/ 	.byte	0x02, 0x4c
        /*0032*/ 	.byte	0x04
	.zero		1


	//----- nvinfo : EIATTR_EXTERNS
	.align		4
        /*0034*/ 	.byte	0x04, 0x0f
        /*0036*/ 	.short	(.L_41 - .L_40)


	//   ....[0]....
	.align		4
.L_40:
        /*0038*/ 	.word	index@(__assertfail)


	//----- nvinfo : EIATTR_ANNOTATIONS
	.align		4
.L_41:
        /*003c*/ 	.byte	0x04, 0x55
        /*003e*/ 	.short	(.L_43 - .L_42)


	//   ....[0]....
.L_42:
        /*0040*/ 	.word	0x00000001
        /*0044*/ 	.byte	0xd0, 0x11, 0x00, 0x00, 0x01, 0x00, 0x00, 0x00, 0x80, 0x33, 0x00, 0x00, 0x01, 0x00, 0x00, 0x00
        /* <DEDUP_REMOVED lines=13> */
        /*0124*/ 	.byte	0x10, 0xce, 0x00, 0x00


	//----- nvinfo : EIATTR_MERCURY_ISA_VERSION
	.align		4
.L_43:
        /*0128*/ 	.byte	0x03, 0x5f
        /*012a*/ 	.short	0x0101


	//----- nvinfo : EIATTR_INT_WARP_WIDE_INSTR_OFFSETS
	.align		4
        /*012c*/ 	.byte	0x04, 0x31
        /*012e*/ 	.short	(.L_45 - .L_44)


	//   ....[0]....
.L_44:
        /*0130*/ 	.word	0x0000ec40


	//   ....[1]....
        /*0134*/ 	.word	0x0000ec60


	//   ....[2]....
        /*0138*/ 	.word	0x0000ec90


	//----- nvinfo : EIATTR_COOP_GROUP_MASK_REGIDS
	.align		4
.L_45:
        /*013c*/ 	.byte	0x04, 0x29
        /*013e*/ 	.short	(.L_47 - .L_46)


	//   ....[0]....
.L_46:
        /*0140*/ 	.word	0xffffffff


	//   ....[1]....
        /*0144*/ 	.word	0xffffffff


	//   ....[2]....
        /*0148*/ 	.word	0xffffffff


	//   ....[3]....
        /*014c*/ 	.word	0xffffffff


	//   ....[4]....
        /*0150*/ 	.word	0xffffffff


	//   ....[5]....
        /*0154*/ 	.word	0xffffffff


	//   ....[6]....
        /*0158*/ 	.word	0xffffffff


	//   ....[7]....
        /*015c*/ 	.word	0xffffffff


	//   ....[8]....
        /*0160*/ 	.word	0xffffffff


	//   ....[9]....
        /*0164*/ 	.word	0xffffffff


	//   ....[10]....
        /*0168*/ 	.word	0xffffffff


	//   ....[11]....
        /*016c*/ 	.word	0xffffffff


	//   ....[12]....
        /*0170*/ 	.word	0xffffffff


	//   ....[13]....
        /*0174*/ 	.word	0xffffffff


	//   ....[14]....
        /*0178*/ 	.word	0xffffffff


	//   ....[15]....
        /*017c*/ 	.word	0xffffffff


	//----- nvinfo : EIATTR_COOP_GROUP_INSTR_OFFSETS
	.align		4
.L_47:
        /*0180*/ 	.byte	0x04, 0x28
        /*0182*/ 	.short	(.L_49 - .L_48)


	//   ....[0]....
.L_48:
        /*0184*/ 	.word	0x00000080


	//   ....[1]....
        /*0188*/ 	.word	0x00000370


	//   ....[2]....
        /*018c*/ 	.word	0x000005b0


	//   ....[3]....
        /*0190*/ 	.word	0x000006a0


	//   ....[4]....
        /*0194*/ 	.word	0x000007e0


	//   ....[5]....
        /*0198*/ 	.word	0x00000920


	//   ....[6]....
        /*019c*/ 	.word	0x00000a60


	//   ....[7]....
        /*01a0*/ 	.word	0x00000ba0


	//   ....[8]....
        /*01a4*/ 	.word	0x00000ce0


	//   ....[9]....
        /*01a8*/ 	.word	0x00000e20


	//   ....[10]....
        /*01ac*/ 	.word	0x00000f60


	//   ....[11]....
        /*01b0*/ 	.word	0x00004240


	//   ....[12]....
        /*01b4*/ 	.word	0x00004440


	//   ....[13]....
        /*01b8*/ 	.word	0x00004460


	//   ....[14]....
        /*01bc*/ 	.word	0x0000eb30


	//   ....[15]....
        /*01c0*/ 	.word	0x0000ed60


	//----- nvinfo : EIATTR_REG_RECONFIG
	.align		4
.L_49:
        /*01c4*/ 	.byte	0x01, 0x54
	.zero		2


	//----- nvinfo : EIATTR_VRC_CTA_INIT_COUNT
	.align		4
        /*01c8*/ 	.byte	0x02, 0x4a
        /*01ca*/ 	.byte	0x80
	.zero		1


	//----- nvinfo : EIATTR_SYSCALL_OFFSETS
	.align		4
        /*01cc*/ 	.byte	0x04, 0x46
        /*01ce*/ 	.short	(.L_51 - .L_50)


	//   ....[0]....
.L_50:
        /*01d0*/ 	.word	0x00008d50


	//   ....[1]....
        /*01d4*/ 	.word	0x00008ec0


	//   ....[2]....
        /*01d8*/ 	.word	0x00009040


	//   ....[3]....
        /*01dc*/ 	.word	0x0000a780


	//   ....[4]....
        /*01e0*/ 	.word	0x0000a8f0


	//   ....[5]....
        /*01e4*/ 	.word	0x0000aa60


	//   ....[6]....
        /*01e8*/ 	.word	0x0000abd0


	//   ....[7]....
        /*01ec*/ 	.word	0x0000b0e0


	//   ....[8]....
        /*01f0*/ 	.word	0x0000b290


	//   ....[9]....
        /*01f4*/ 	.word	0x0000b400


	//   ....[10]....
        /*01f8*/ 	.word	0x0000c1c0


	//   ....[11]....
        /*01fc*/ 	.word	0x0000d190


	//   ....[12]....
        /*0200*/ 	.word	0x0000d300


	//   ....[13]....
        /*0204*/ 	.word	0x0000ddc0


	//   ....[14]....
        /*0208*/ 	.word	0x0000df30


	//----- nvinfo : EIATTR_MBARRIER_INSTR_OFFSETS
	.align		4
.L_51:
        /*020c*/ 	.byte	0x04, 0x39
        /*020e*/ 	.short	(.L_53 - .L_52)


	//   ....[0]....
.L_52:
        /*0210*/ 	.word	0x00000450
        /*0214*/ 	.word	0x000000ff
        /*0218*/ 	.word	0x00029800
        /*021c*/ 	.short	0x0100
        /*021e*/ 	.byte	0x04
	.zero		1


	//   ....[1]....
        /*0220*/ 	.word	0x00000460
        /*0224*/ 	.word	0x000000ff
        /*0228*/ 	.word	0x00029810
        /*022c*/ 	.short	0x0100
        /*022e*/ 	.byte	0x04
	.zero		1


	//   ....[2]....
        /*0230*/ 	.word	0x00000470
        /*0234*/ 	.word	0x000000ff
        /*0238*/ 	.word	0x00029808
        /*023c*/ 	.short	0x0100
        /*023e*/ 	.byte	0x04
	.zero		1


	//   ....[3]....
        /*0240*/ 	.word	0x00000480
        /*0244*/ 	.word	0x000000ff
        /*0248*/ 	.word	0x00029818
        /*024c*/ 	.short	0x0100
        /*024e*/ 	.byte	0x04
	.zero		1


	//   ....[4]....
        /*0250*/ 	.word	0x00000670
        /*0254*/ 	.word	0x000000ff
        /*0258*/ 	.word	0x00029820
        /*025c*/ 	.short	0x0100
        /*025e*/ 	.byte	0x06
	.zero		1


	//   ....[5]....
        /*0260*/ 	.word	0x00000680
        /*0264*/ 	.word	0x000000ff
        /*0268*/ 	.word	0x00029828
        /*026c*/ 	.short	0x0100
        /*026e*/ 	.byte	0x06
	.zero		1


	//   ....[6]....
        /*0270*/ 	.word	0x000007b0
        /*0274*/ 	.word	0x000000ff
        /*0278*/ 	.word	0x00029830
        /*027c*/ 	.short	0x0100
        /*027e*/ 	.byte	0x04
	.zero		1


	//   ....[7]....
        /*0280*/ 	.word	0x000007c0
        /*0284*/ 	.word	0x000000ff
        /*0288*/ 	.word	0x00029838
        /*028c*/ 	.short	0x0100
        /*028e*/ 	.byte	0x04
	.zero		1


	//   ....[8]....
        /*0290*/ 	.word	0x000008f0
        /*0294*/ 	.word	0x000000ff
        /*0298*/ 	.word	0x00029840
        /*029c*/ 	.short	0x0100
        /*029e*/ 	.byte	0x04
	.zero		1


	//   ....[9]....
        /*02a0*/ 	.word	0x00000900
        /*02a4*/ 	.word	0x000000ff
        /*02a8*/ 	.word	0x00029848
        /*02ac*/ 	.short	0x0100
        /*02ae*/ 	.byte	0x04
	.zero		1


	//   ....[10]....
        /*02b0*/ 	.word	0x00000a30
        /*02b4*/ 	.word	0x000000ff
        /*02b8*/ 	.word	0x00029850
        /*02bc*/ 	.short	0x0100
        /*02be*/ 	.byte	0x04
	.zero		1


	//   ....[11]....
        /*02c0*/ 	.word	0x00000a40
        /*02c4*/ 	.word	0x000000ff
        /*02c8*/ 	.word	0x00029858
        /*02cc*/ 	.short	0x0100
        /*02ce*/ 	.byte	0x04
	.zero		1


	//   ....[12]....
        /*02d0*/ 	.word	0x00000b70
        /*02d4*/ 	.word	0x000000ff
        /*02d8*/ 	.word	0x00029860
        /*02dc*/ 	.short	0x0100
        /*02de*/ 	.byte	0x04
	.zero		1


	//   ....[13]....
        /*02e0*/ 	.word	0x00000b80
        /*02e4*/ 	.word	0x000000ff
        /*02e8*/ 	.word	0x00029868
        /*02ec*/ 	.short	0x0100
        /*02ee*/ 	.byte	0x04
	.zero		1


	//   ....[14]....
        /*02f0*/ 	.word	0x00000cb0
        /*02f4*/ 	.word	0x000000ff
        /*02f8*/ 	.word	0x00029870
        /*02fc*/ 	.short	0x0100
        /*02fe*/ 	.byte	0x04
	.zero		1


	//   ....[15]....
        /*0300*/ 	.word	0x00000cc0
        /*0304*/ 	.word	0x000000ff
        /*0308*/ 	.word	0x00029878
        /*030c*/ 	.short	0x0100
        /*030e*/ 	.byte	0x04
	.zero		1


	//   ....[16]....
        /*0310*/ 	.word	0x00000df0
        /*0314*/ 	.word	0x000000ff
        /*0318*/ 	.word	0x00029880
        /*031c*/ 	.short	0x0100
        /*031e*/ 	.byte	0x04
	.zero		1


	//   ....[17]....
        /*0320*/ 	.word	0x00000e00
        /*0324*/ 	.word	0x000000ff
        /*0328*/ 	.word	0x00029888
        /*032c*/ 	.short	0x0100
        /*032e*/ 	.byte	0x04
	.zero		1


	//   ....[18]....
        /*0330*/ 	.word	0x00000f30
        /*0334*/ 	.word	0x000000ff
        /*0338*/ 	.word	0x00029890
        /*033c*/ 	.short	0x0100
        /*033e*/ 	.byte	0x04
	.zero		1


	//   ....[19]....
        /*0340*/ 	.word	0x00000f40
        /*0344*/ 	.word	0x000000ff
        /*0348*/ 	.word	0x00029898
        /*034c*/ 	.short	0x0100
        /*034e*/ 	.byte	0x04
	.zero		1


	//   ....[20]....
        /*0350*/ 	.word	0x00001070
        /*0354*/ 	.word	0x000000ff
        /*0358*/ 	.word	0x000298a0
        /*035c*/ 	.short	0x0100
        /*035e*/ 	.byte	0x04
	.zero		1


	//   ....[21]....
        /*0360*/ 	.word	0x00001080
        /*0364*/ 	.word	0x000000ff
        /*0368*/ 	.word	0x000298b0
        /*036c*/ 	.short	0x0100
        /*036e*/ 	.byte	0x04
	.zero		1


	//   ....[22]....
        /*0370*/ 	.word	0x00001090
        /*0374*/ 	.word	0x000000ff
        /*0378*/ 	.word	0x000298a8
        /*037c*/ 	.short	0x0100
        /*037e*/ 	.byte	0x04
	.zero		1


	//   ....[23]....
        /*0380*/ 	.word	0x000010a0
        /*0384*/ 	.word	0x000000ff
        /*0388*/ 	.word	0x000298b8
        /*038c*/ 	.short	0x0100
        /*038e*/ 	.byte	0x04
	.zero		1


	//   ....[24]....
        /*0390*/ 	.word	0x00002310
        /*0394*/ 	.word	0x000000ff
        /*0398*/ 	.word	0x00029810
        /*039c*/ 	.short	0x010a
        /*039e*/ 	.byte	0x30
	.zero		1


	//   ....[25]....
        /*03a0*/ 	.word	0x00002490
        /*03a4*/ 	.word	0x000000ff
        /*03a8*/ 	.word	0x00029800
        /*03ac*/ 	.short	0x010b
        /*03ae*/ 	.byte	0x30
	.zero		1


	//   ....[26]....
        /*03b0*/ 	.word	0x00002940
        /*03b4*/ 	.word	0x000000ff
        /*03b8*/ 	.word	0x00029838
        /*03bc*/ 	.short	0x010a
        /*03be*/ 	.byte	0x30
	.zero		1


	//   ....[27]....
        /*03c0*/ 	.word	0x00002b30
        /*03c4*/ 	.word	0x000000ff
        /*03c8*/ 	.word	0x00029830
        /*03cc*/ 	.short	0x0107
        /*03ce*/ 	.byte	0x30
	.zero		1


	//   ....[28]....
        /*03d0*/ 	.word	0x00002b90
        /*03d4*/ 	.word	0x000000ff
        /*03d8*/ 	.word	0x00029830
        /*03dc*/ 	.short	0x0101
        /*03de*/ 	.byte	0x30
	.zero		1


	//   ....[29]....
        /*03e0*/ 	.word	0x00002be0
        /*03e4*/ 	.word	0x000000ff
        /*03e8*/ 	.word	0x00029828
        /*03ec*/ 	.short	0x010a
        /*03ee*/ 	.byte	0x30
	.zero		1


	//   ....[30]....
        /*03f0*/ 	.word	0x00002d00
        /*03f4*/ 	.word	0x000000ff
        /*03f8*/ 	.word	0x00029820
        /*03fc*/ 	.short	0x010b
        /*03fe*/ 	.byte	0x30
	.zero		1


	//   ....[31]....
        /*0400*/ 	.word	0x000031c0
        /*0404*/ 	.word	0x000000ff
        /*0408*/ 	.word	0x00029848
        /*040c*/ 	.short	0x010a
        /*040e*/ 	.byte	0x30
	.zero		1


	//   ....[32]....
        /*0410*/ 	.word	0x00003320
        /*0414*/ 	.word	0x000000ff
        /*0418*/ 	.word	0x00029840
        /*041c*/ 	.short	0x0107
        /*041e*/ 	.byte	0x30
	.zero		1


	//   ....[33]....
        /*0420*/ 	.word	0x00003390
        /*0424*/ 	.word	0x000000ff
        /*0428*/ 	.word	0x00029840
        /*042c*/ 	.short	0x0101
        /*042e*/ 	.byte	0x30
	.zero		1


	//   ....[34]....
        /*0430*/ 	.word	0x00003570
        /*0434*/ 	.word	0x000000ff
        /*0438*/ 	.word	0x00029810
        /*043c*/ 	.short	0x010a
        /*043e*/ 	.byte	0x29
	.zero		1


	//   ....[35]....
        /*0440*/ 	.word	0x00003970
        /*0444*/ 	.word	0x000000ff
        /*0448*/ 	.word	0x00029838
        /*044c*/ 	.short	0x010a
        /*044e*/ 	.byte	0x30
	.zero		1


	//   ....[36]....
        /*0450*/ 	.word	0x00003b60
        /*0454*/ 	.word	0x000000ff
        /*0458*/ 	.word	0x00029830
        /*045c*/ 	.short	0x0107
        /*045e*/ 	.byte	0x30
	.zero		1


	//   ....[37]....
        /*0460*/ 	.word	0x00003bc0
        /*0464*/ 	.word	0x000000ff
        /*0468*/ 	.word	0x00029830
        /*046c*/ 	.short	0x0101
        /*046e*/ 	.byte	0x30
	.zero		1


	//   ....[38]....
        /*0470*/ 	.word	0x00003c20
        /*0474*/ 	.word	0x000000ff
        /*0478*/ 	.word	0x00029828
        /*047c*/ 	.short	0x010a
        /*047e*/ 	.byte	0x30
	.zero		1


	//   ....[39]....
        /*0480*/ 	.word	0x00003f60
        /*0484*/ 	.word	0x000000ff
        /*0488*/ 	.word	0x00029848
        /*048c*/ 	.short	0x010a
        /*048e*/ 	.byte	0x30
	.zero		1


	//   ....[40]....
        /*0490*/ 	.word	0x000040c0
        /*0494*/ 	.word	0x000000ff
        /*0498*/ 	.word	0x00029840
        /*049c*/ 	.short	0x0107
        /*049e*/ 	.byte	0x30
	.zero		1


	//   ....[41]....
        /*04a0*/ 	.word	0x00004130
        /*04a4*/ 	.word	0x000000ff
        /*04a8*/ 	.word	0x00029840
        /*04ac*/ 	.short	0x0101
        /*04ae*/ 	.byte	0x30
	.zero		1


	//   ....[42]....
        /*04b0*/ 	.word	0x000046a0
        /*04b4*/ 	.word	0x000000ff
        /*04b8*/ 	.word	0x00029800
        /*04bc*/ 	.short	0x010a
        /*04be*/ 	.byte	0x14
	.zero		1


	//   ....[43]....
        /*04c0*/ 	.word	0x000046d0
        /*04c4*/ 	.word	0x000000ff
        /*04c8*/ 	.word	0x00029858
        /*04cc*/ 	.short	0x010a
        /*04ce*/ 	.byte	0x14
	.zero		1


	//   ....[44]....
        /*04d0*/ 	.word	0x00004a20
        /*04d4*/ 	.word	0x000000ff
        /*04d8*/ 	.word	0x00029820
        /*04dc*/ 	.short	0x010a
        /*04de*/ 	.byte	0x14
	.zero		1


	//   ....[45]....
        /*04e0*/ 	.word	0x00004a60
        /*04e4*/ 	.word	0x000000ff
        /*04e8*/ 	.word	0x00029868
        /*04ec*/ 	.short	0x010a
        /*04ee*/ 	.byte	0x14
	.zero		1


	//   ....[46]....
        /*04f0*/ 	.word	0x00004aa0
        /*04f4*/ 	.word	0x000000ff
        /*04f8*/ 	.word	0x00029878
        /*04fc*/ 	.short	0x010a
        /*04fe*/ 	.byte	0x14
	.zero		1


	//   ....[47]....
        /*0500*/ 	.word	0x00004da0
        /*0504*/ 	.word	0x000000ff
        /*0508*/ 	.word	0x00029880
        /*050c*/ 	.short	0x010a
        /*050e*/ 	.byte	0x14
	.zero		1


	//   ....[48]....
        /*0510*/ 	.word	0x000056c0
        /*0514*/ 	.word	0x000000ff
        /*0518*/ 	.word	0x00029800
        /*051c*/ 	.short	0x010a
        /*051e*/ 	.byte	0x06
	.zero		1


	//   ....[49]....
        /*0520*/ 	.word	0x00005730
        /*0524*/ 	.word	0x000000ff
        /*0528*/ 	.word	0x00029858
        /*052c*/ 	.short	0x010a
        /*052e*/ 	.byte	0x14
	.zero		1


	//   ....[50]....
        /*0530*/ 	.word	0x00005a30
        /*0534*/ 	.word	0x000000ff
        /*0538*/ 	.word	0x00029890
        /*053c*/ 	.short	0x010a
        /*053e*/ 	.byte	0x14
	.zero		1


	//   ....[51]....
        /*0540*/ 	.word	0x00005a80
        /*0544*/ 	.word	0x000000ff
        /*0548*/ 	.word	0x00029868
        /*054c*/ 	.short	0x010a
        /*054e*/ 	.byte	0x14
	.zero		1


	//   ....[52]....
        /*0550*/ 	.word	0x00006150
        /*0554*/ 	.word	0x000000ff
        /*0558*/ 	.word	0x00029878
        /*055c*/ 	.short	0x010a
        /*055e*/ 	.byte	0x14
	.zero		1


	//   ....[53]....
        /*0560*/ 	.word	0x000061c0
        /*0564*/ 	.word	0x000000ff
        /*0568*/ 	.word	0x00029820
        /*056c*/ 	.short	0x010a
        /*056e*/ 	.byte	0x14
	.zero		1


	//   ....[54]....
        /*0570*/ 	.word	0x00006450
        /*0574*/ 	.word	0x000000ff
        /*0578*/ 	.word	0x00029880
        /*057c*/ 	.short	0x010a
        /*057e*/ 	.byte	0x14
	.zero		1


	//   ....[55]....
        /*0580*/ 	.word	0x000069c0
        /*0584*/ 	.word	0x000000ff
        /*0588*/ 	.word	0x000298b0
        /*058c*/ 	.short	0x010a
        /*058e*/ 	.byte	0x14
	.zero		1


	//   ....[56]....
        /*0590*/ 	.word	0x00006a40
        /*0594*/ 	.word	0x000000ff
        /*0598*/ 	.word	0x000298b8
        /*059c*/ 	.short	0x010a
        /*059e*/ 	.byte	0x14
	.zero		1


	//   ....[57]....
        /*05a0*/ 	.word	0x00006ab0
        /*05a4*/ 	.word	0x000000ff
        /*05a8*/ 	.word	0x00029890
        /*05ac*/ 	.short	0x010a
        /*05ae*/ 	.byte	0x14
	.zero		1


	//   ....[58]....
        /*05b0*/ 	.word	0x000076f0
        /*05b4*/ 	.word	0x000000ff
        /*05b8*/ 	.word	0x00029870
        /*05bc*/ 	.short	0x010a
        /*05be*/ 	.byte	0x10
	.zero		1


	//   ....[59]....
        /*05c0*/ 	.word	0x00007800
        /*05c4*/ 	.word	0x000000ff
        /*05c8*/ 	.word	0x00000000
        /*05cc*/ 	.short	0x0101
        /*05ce*/ 	.byte	0x04
	.zero		1


	//   ....[60]....
        /*05d0*/ 	.word	0x00008a40
        /*05d4*/ 	.word	0x00000002
        /*05d8*/ 	.word	0x00029850
        /*05dc*/ 	.short	0x010a
        /*05de*/ 	.byte	0xff
	.zero		1


	//   ....[61]....
        /*05e0*/ 	.word	0x00008ae0
        /*05e4*/ 	.word	0x00000002
        /*05e8*/ 	.word	0x00029888
        /*05ec*/ 	.short	0x010a
        /*05ee*/ 	.byte	0xff
	.zero		1


	//   ....[62]....
        /*05f0*/ 	.word	0x00008b70
        /*05f4*/ 	.word	0x00000002
        /*05f8*/ 	.word	0x00029830
        /*05fc*/ 	.short	0x010a
        /*05fe*/ 	.byte	0xff
	.zero		1


	//   ....[63]....
        /*0600*/ 	.word	0x0000aca0
        /*0604*/ 	.word	0x00000002
        /*0608*/ 	.word	0x00029880
        /*060c*/ 	.short	0x0101
        /*060e*/ 	.byte	0xff
	.zero		1


	//   ....[64]....
        /*0610*/ 	.word	0x0000ad30
        /*0614*/ 	.word	0x00000000
        /*0618*/ 	.word	0x00000000
        /*061c*/ 	.short	0x0101
        /*061e*/ 	.byte	0xff
	.zero		1


	//   ....[65]....
        /*0620*/ 	.word	0x0000ada0
        /*0624*/ 	.word	0x00000000
        /*0628*/ 	.word	0x00000000
        /*062c*/ 	.short	0x0101
        /*062e*/ 	.byte	0xff
	.zero		1


	//   ....[66]....
        /*0630*/ 	.word	0x0000ae00
        /*0634*/ 	.word	0x00000002
        /*0638*/ 	.word	0x00029840
        /*063c*/ 	.short	0x010a
        /*063e*/ 	.byte	0xff
	.zero		1


	//   ....[67]....
        /*0640*/ 	.word	0x0000aea0
        /*0644*/ 	.word	0x00000002
        /*0648*/ 	.word	0x00029860
        /*064c*/ 	.short	0x010a
        /*064e*/ 	.byte	0xff
	.zero		1


	//   ....[68]....
        /*0650*/ 	.word	0x0000af80
        /*0654*/ 	.word	0x00000002
        /*0658*/ 	.word	0x00029898
        /*065c*/ 	.short	0x010a
        /*065e*/ 	.byte	0xff
	.zero		1


	//   ....[69]....
        /*0660*/ 	.word	0x0000c090
        /*0664*/ 	.word	0x000000ff
        /*0668*/ 	.word	0x00000000
        /*066c*/ 	.short	0x0101
        /*066e*/ 	.byte	0x04
	.zero		1


	//   ....[70]....
        /*0670*/ 	.word	0x0000cca0
        /*0674*/ 	.word	0x000000ff
        /*0678*/ 	.word	0x00029890
        /*067c*/ 	.short	0x0101
        /*067e*/ 	.byte	0x24
	.zero		1


	//   ....[71]....
        /*0680*/ 	.word	0x0000cd50
        /*0684*/ 	.word	0x000000ff
        /*0688*/ 	.word	0x00000000
        /*068c*/ 	.short	0x0101
        /*068e*/ 	.byte	0x04
	.zero		1


	//   ....[72]....
        /*0690*/ 	.word	0x0000d040
        /*0694*/ 	.word	0x000000ff
        /*0698*/ 	.word	0x000298a0
        /*069c*/ 	.short	0x010a
        /*069e*/ 	.byte	0x24
	.zero		1


	//   ....[73]....
        /*06a0*/ 	.word	0x0000dc40
        /*06a4*/ 	.word	0x000000ff
        /*06a8*/ 	.word	0x00000000
        /*06ac*/ 	.short	0x0101
        /*06ae*/ 	.byte	0x04
	.zero		1


	//   ....[74]....
        /*06b0*/ 	.word	0x0000dc90
        /*06b4*/ 	.word	0x000000ff
        /*06b8*/ 	.word	0x000298a8
        /*06bc*/ 	.short	0x010a
        /*06be*/ 	.byte	0x24
	.zero		1


	//   ....[75]....
        /*06c0*/ 	.word	0x0000ea80
        /*06c4*/ 	.word	0x000000ff
        /*06c8*/ 	.word	0x00000000
        /*06cc*/ 	.short	0x0101
        /*06ce*/ 	.byte	0x04
	.zero		1


	//   ....[76]....
        /*06d0*/ 	.word	0x0000ed90
        /*06d4*/ 	.word	0x00000005
        /*06d8*/ 	.word	0x00029810
        /*06dc*/ 	.short	0x010a
        /*06de*/ 	.byte	0xff
	.zero		1


	//   ....[77]....
        /*06e0*/ 	.word	0x0000edf0
        /*06e4*/ 	.word	0x00000002
        /*06e8*/ 	.word	0x00029838
        /*06ec*/ 	.short	0x010a
        /*06ee*/ 	.byte	0xff
	.zero		1


	//   ....[78]....
        /*06f0*/ 	.word	0x0000ee50
        /*06f4*/ 	.word	0x00000004
        /*06f8*/ 	.word	0x00029828
        /*06fc*/ 	.short	0x010a
        /*06fe*/ 	.byte	0xff
	.zero		1


	//   ....[79]....
        /*0700*/ 	.word	0x0000eeb0
        /*0704*/ 	.word	0x00000004
        /*0708*/ 	.word	0x00029848
        /*070c*/ 	.short	0x010a
        /*070e*/ 	.byte	0xff
	.zero		1


	//   ....[80]....
        /*0710*/ 	.word	0x0000ef10
        /*0714*/ 	.word	0x00000004
        /*0718*/ 	.word	0x00029810
        /*071c*/ 	.short	0x010a
        /*071e*/ 	.byte	0xff
	.zero		1


	//   ....[81]....
        /*0720*/ 	.word	0x0000ef70
        /*0724*/ 	.word	0x00000004
        /*0728*/ 	.word	0x00029838
        /*072c*/ 	.short	0x010a
        /*072e*/ 	.byte	0xff
	.zero		1


	//   ....[82]....
        /*0730*/ 	.word	0x0000efd0
        /*0734*/ 	.word	0x00000008
        /*0738*/ 	.word	0x00029828
        /*073c*/ 	.short	0x010a
        /*073e*/ 	.byte	0xff
	.zero		1


	//   ....[83]....
        /*0740*/ 	.word	0x0000f030
        /*0744*/ 	.word	0x00000008
        /*0748*/ 	.word	0x00029848
        /*074c*/ 	.short	0x010a
        /*074e*/ 	.byte	0xff
	.zero		1


	//   ....[84]....
        /*0750*/ 	.word	0x0000f090
        /*0754*/ 	.word	0x00000000
        /*0758*/ 	.word	0x00029800
        /*075c*/ 	.short	0x010a
        /*075e*/ 	.byte	0xff
	.zero		1


	//   ....[85]....
        /*0760*/ 	.word	0x0000f0f0
        /*0764*/ 	.word	0x00000006
        /*0768*/ 	.word	0x00029858
        /*076c*/ 	.short	0x010a
        /*076e*/ 	.byte	0xff
	.zero		1


	//   ....[86]....
        /*0770*/ 	.word	0x0000f150
        /*0774*/ 	.word	0x00000000
        /*0778*/ 	.word	0x00029820
        /*077c*/ 	.short	0x010a
        /*077e*/ 	.byte	0xff
	.zero		1


	//   ....[87]....
        /*0780*/ 	.word	0x0000f1b0
        /*0784*/ 	.word	0x00000000
        /*0788*/ 	.word	0x00029868
        /*078c*/ 	.short	0x010a
        /*078e*/ 	.byte	0xff
	.zero		1


	//   ....[88]....
        /*0790*/ 	.word	0x0000f210
        /*0794*/ 	.word	0x00000004
        /*0798*/ 	.word	0x00029878
        /*079c*/ 	.short	0x010a
        /*079e*/ 	.byte	0xff
	.zero		1


	//   ....[89]....
        /*07a0*/ 	.word	0x0000f270
        /*07a4*/ 	.word	0x00000004
        /*07a8*/ 	.word	0x00029880
        /*07ac*/ 	.short	0x010a
        /*07ae*/ 	.byte	0xff
	.zero		1


	//   ....[90]....
        /*07b0*/ 	.word	0x0000f2d0
        /*07b4*/ 	.word	0x00000000
        /*07b8*/ 	.word	0x00029800
        /*07bc*/ 	.short	0x010a
        /*07be*/ 	.byte	0xff
	.zero		1


	//   ....[91]....
        /*07c0*/ 	.word	0x0000f330
        /*07c4*/ 	.word	0x00000002
        /*07c8*/ 	.word	0x00029858
        /*07cc*/ 	.short	0x010a
        /*07ce*/ 	.byte	0xff
	.zero		1


	//   ....[92]....
        /*07d0*/ 	.word	0x0000f390
        /*07d4*/ 	.word	0x00000000
        /*07d8*/ 	.word	0x00029890
        /*07dc*/ 	.short	0x010a
        /*07de*/ 	.byte	0xff
	.zero		1


	//   ....[93]....
        /*07e0*/ 	.word	0x0000f3f0
        /*07e4*/ 	.word	0x00000000
        /*07e8*/ 	.word	0x00029868
        /*07ec*/ 	.short	0x010a
        /*07ee*/ 	.byte	0xff
	.zero		1


	//   ....[94]....
        /*07f0*/ 	.word	0x0000f450
        /*07f4*/ 	.word	0x00000000
        /*07f8*/ 	.word	0x00029878
        /*07fc*/ 	.short	0x010a
        /*07fe*/ 	.byte	0xff
	.zero		1


	//   ....[95]....
        /*0800*/ 	.word	0x0000f4b0
        /*0804*/ 	.word	0x00000004
        /*0808*/ 	.word	0x00029820
        /*080c*/ 	.short	0x010a
        /*080e*/ 	.byte	0xff
	.zero		1


	//   ....[96]....
        /*0810*/ 	.word	0x0000f510
        /*0814*/ 	.word	0x00000004
        /*0818*/ 	.word	0x00029880
        /*081c*/ 	.short	0x010a
        /*081e*/ 	.byte	0xff
	.zero		1


	//   ....[97]....
        /*0820*/ 	.word	0x0000f570
        /*0824*/ 	.word	0x00000000
        /*0828*/ 	.word	0x000298b0
        /*082c*/ 	.short	0x010a
        /*082e*/ 	.byte	0xff
	.zero		1


	//   ....[98]....
        /*0830*/ 	.word	0x0000f5d0
        /*0834*/ 	.word	0x00000000
        /*0838*/ 	.word	0x000298b8
        /*083c*/ 	.short	0x010a
        /*083e*/ 	.byte	0xff
	.zero		1


	//   ....[99]....
        /*0840*/ 	.word	0x0000f630
        /*0844*/ 	.word	0x00000000
        /*0848*/ 	.word	0x00029890
        /*084c*/ 	.short	0x010a
        /*084e*/ 	.byte	0xff
	.zero		1


	//   ....[100]....
        /*0850*/ 	.word	0x0000f690
        /*0854*/ 	.word	0x00000004
        /*0858*/ 	.word	0x00029870
        /*085c*/ 	.short	0x010a
        /*085e*/ 	.byte	0xff
	.zero		1


	//   ....[101]....
        /*0860*/ 	.word	0x0000f6e0
        /*0864*/ 	.word	0x00000002
        /*0868*/ 	.word	0x00029850
        /*086c*/ 	.short	0x010a
        /*086e*/ 	.byte	0xff
	.zero		1


	//   ....[102]....
        /*0870*/ 	.word	0x0000f730
        /*0874*/ 	.word	0x00000002
        /*0878*/ 	.word	0x00029888
        /*087c*/ 	.short	0x010a
        /*087e*/ 	.byte	0xff
	.zero		1


	//   ....[103]....
        /*0880*/ 	.word	0x0000f780
        /*0884*/ 	.word	0x00000002
        /*0888*/ 	.word	0x00029830
        /*088c*/ 	.short	0x010a
        /*088e*/ 	.byte	0xff
	.zero		1


	//   ....[104]....
        /*0890*/ 	.word	0x0000f7d0
        /*0894*/ 	.word	0x00000002
        /*0898*/ 	.word	0x00029840
        /*089c*/ 	.short	0x010a
        /*089e*/ 	.byte	0xff
	.zero		1


	//   ....[105]....
        /*08a0*/ 	.word	0x0000f820
        /*08a4*/ 	.word	0x00000002
        /*08a8*/ 	.word	0x00029860
        /*08ac*/ 	.short	0x010a
        /*08ae*/ 	.byte	0xff
	.zero		1


	//   ....[106]....
        /*08b0*/ 	.word	0x0000f870
        /*08b4*/ 	.word	0x00000002
        /*08b8*/ 	.word	0x00029898
        /*08bc*/ 	.short	0x010a
        /*08be*/ 	.byte	0xff
	.zero		1


	//   ....[107]....
        /*08c0*/ 	.word	0x0000f8d0
        /*08c4*/ 	.word	0x00000003
        /*08c8*/ 	.word	0x000298a0
        /*08cc*/ 	.short	0x010a
        /*08ce*/ 	.byte	0xff
	.zero		1


	//   ....[108]....
        /*08d0*/ 	.word	0x0000f930
        /*08d4*/ 	.word	0x00000000
        /*08d8*/ 	.word	0x000298a8
        /*08dc*/ 	.short	0x010a
        /*08de*/ 	.byte	0xff
	.zero		1


	//----- nvinfo : EIATTR_NUM_MBARRIERS
	.align		4
.L_53:
        /*08e0*/ 	.byte	0x03, 0x38
        /*08e2*/ 	.short	0x0018


	//----- nvinfo : EIATTR_EXIT_INSTR_OFFSETS
	.align		4
        /*08e4*/ 	.byte	0x04, 0x1c
        /*08e6*/ 	.short	(.L_55 - .L_54)


	//   ....[0]....
.L_54:
        /*08e8*/ 	.word	0x00001190


	//   ....[1]....
        /*08ec*/ 	.word	0x00002170


	//   ....[2]....
        /*08f0*/ 	.word	0x000033b0


	//   ....[3]....
        /*08f4*/ 	.word	0x000041f0


	//   ....[4]....
        /*08f8*/ 	.word	0x000074a0


	//   ....[5]....
        /*08fc*/ 	.word	0x000074e0


	//   ....[6]....
        /*0900*/ 	.word	0x00008830


	//   ....[7]....
        /*0904*/ 	.word	0x00008860


	//   ....[8]....
        /*0908*/ 	.word	0x0000eab0


	//   ....[9]....
        /*090c*/ 	.word	0x0000ed70


	//----- nvinfo : EIATTR_INDIRECT_BRANCH_TARGETS
	.align		4
.L_55:
        /*0910*/ 	.byte	0x04, 0x34
        /*0912*/ 	.short	(.L_57 - .L_56)


	//   ....[0]....
.L_56:
        /*0914*/ 	.word	.L_x_302@srel
        /*0918*/ 	.short	0x0
        /*091a*/ 	.short	0x0
        /*091c*/ 	.word	0x3
        /*0920*/ 	.word	.L_x_303@srel
        /*0924*/ 	.word	.L_x_304@srel
        /*0928*/ 	.word	.L_x_305@srel


	//   ....[1]....
        /*092c*/ 	.word	.L_x_306@srel
        /*0930*/ 	.short	0x0
        /*0932*/ 	.short	0x0
        /*0934*/ 	.word	0x3
        /*0938*/ 	.word	.L_x_166@srel
        /*093c*/ 	.word	.L_x_146@srel
        /*0940*/ 	.word	.L_x_305@srel


	//----- nvinfo : EIATTR_MAX_THREADS
	.align		4
.L_57:
        /*0944*/ 	.byte	0x04, 0x05
        /*0946*/ 	.short	(.L_59 - .L_58)
.L_58:
        /*0948*/ 	.word	0x00000200
        /*094c*/ 	.word	0x00000001
        /*0950*/ 	.word	0x00000001


	//----- nvinfo : EIATTR_CRS_STACK_SIZE
	.align		4
.L_59:
        /*0954*/ 	.byte	0x04, 0x1e
        /*0956*/ 	.short	(.L_61 - .L_60)
.L_60:
        /*0958*/ 	.word	0x00000000


	//----- nvinfo : EIATTR_CBANK_PARAM_SIZE
	.align		4
.L_61:
        /*095c*/ 	.byte	0x03, 0x19
        /*095e*/ 	.short	0x0680


	//----- nvinfo : EIATTR_PARAM_CBANK
	.align		4
        /*0960*/ 	.byte	0x04, 0x0a
        /*0962*/ 	.short	(.L_63 - .L_62)
	.align		4
.L_62:
        /*0964*/ 	.word	index@(.nv.constant0._ZN7cutlass13device_kernelINS_4fmha6kernel36Sm100FmhaBwdKernelTmaWarpSpecializedIN4cute5tupleIJiiiiNS5_IJNS5_IJiiEEEiEEEEEENS_6half_tEfNS5_IJNS4_1CILi128EEESB_NSA_ILi80EEESC_EEENS1_10collective6NoMaskEEEEEvNT_6ParamsE)
        /*0968*/ 	.short	0x0380
        /*096a*/ 	.short	0x0680


	//----- nvinfo : EIATTR_SW_WAR
	.align		4
.L_63:
        /*096c*/ 	.byte	0x04, 0x36
        /*096e*/ 	.short	(.L_65 - .L_64)
.L_64:
        /*0970*/ 	.word	0x00000008
.L_65:


//--------------------- .nv.callgraph             --------------------------
	.section	.nv.callgraph,"",@"SHT_CUDA_CALLGRAPH"
	.align	4
	.sectionentsize	8
	.align		4
        /*0000*/ 	.word	0x00000000
	.align		4
        /*0004*/ 	.word	0xffffffff
	.align		4
        /*0008*/ 	.word	index@(_ZN7cutlass13device_kernelINS_4fmha6kernel36Sm100FmhaBwdKernelTmaWarpSpecializedIN4cute5tupleIJiiiiNS5_IJNS5_IJiiEEEiEEEEEENS_6half_tEfNS5_IJNS4_1CILi128EEESB_NSA_ILi80EEESC_EEENS1_10collective6NoMaskEEEEEvNT_6ParamsE)
	.align		4
        /*000c*/ 	.word	index@(__assertfail)
	.align		4
        /*0010*/ 	.word	0x00000000
	.align		4
        /*0014*/ 	.word	0xfffffffe
	.align		4
        /*0018*/ 	.word	0x00000000
	.align		4
        /*001c*/ 	.word	0xfffffffd
	.align		4
        /*0020*/ 	.word	0x00000000
	.align		4
        /*0024*/ 	.word	0xfffffffc


//--------------------- .nv.constant4             --------------------------
	.section	.nv.constant4,"a",@progbits
	.align	8
	.align		8
.nv.constant4:
        /*0000*/ 	.dword	__assertfail
	.align		8
        /*0008*/ 	.dword	__unnamed_1
	.align		8
        /*0010*/ 	.dword	__unnamed_2
	.align		8
        /*0018*/ 	.dword	__unnamed_3
	.align		8
        /*0020*/ 	.dword	__unnamed_4
	.align		8
        /*0028*/ 	.dword	_ZN39_INTERNAL_6e2f2684_4_k_cu_d3818b1f_38344cuda3std3__45__cpo5beginE
	.align		8
        /*0030*/ 	.dword	_ZN39_INTERNAL_6e2f2684_4_k_cu_d3818b1f_38344cuda3std3__45__cpo3endE
	.align		8
        /*0038*/ 	.dword	_ZN39_INTERNAL_6e2f2684_4_k_cu_d3818b1f_38344cuda3std3__45__cpo6cbeginE
	.align		8
        /*0040*/ 	.dword	_ZN39_INTERNAL_6e2f2684_4_k_cu_d3818b1f_38344cuda3std3__45__cpo4cendE
	.align		8
        /*0048*/ 	.dword	_ZN39_INTERNAL_6e2f2684_4_k_cu_d3818b1f_38344cuda3std3__441_GLOBAL__N__6e2f2684_4_k_cu_d3818b1f_38346ignoreE
	.align		8
        /*0050*/ 	.dword	_ZN39_INTERNAL_6e2f2684_4_k_cu_d3818b1f_38344cuda3std3__419piecewise_constructE
	.align		8
        /*0058*/ 	.dword	_ZN39_INTERNAL_6e2f2684_4_k_cu_d3818b1f_38344cuda3std3__48in_placeE
	.align		8
        /*0060*/ 	.dword	_ZN39_INTERNAL_6e2f2684_4_k_cu_d3818b1f_38344cuda3std6ranges3__45__cpo4swapE
	.align		8
        /*0068*/ 	.dword	_ZN39_INTERNAL_6e2f2684_4_k_cu_d3818b1f_38344cuda3std6ranges3__45__cpo9iter_moveE
	.align		8
        /*0070*/ 	.dword	_ZN39_INTERNAL_6e2f2684_4_k_cu_d3818b1f_38344cute7productE
	.align		8
        /*0078*/ 	.dword	_ZN39_INTERNAL_6e2f2684_4_k_cu_d3818b1f_38344cute1_E
	.align		8
        /*0080*/ 	.dword	$str$23
	.align		8
        /*0088*/ 	.dword	$str$24
	.align		8
        /*0090*/ 	.dword	$str$25
	.align		8
        /*0098*/ 	.dword	$str$26


//--------------------- .nv.constant2._ZN7cutlass13device_kernelINS_4fmha6kernel36Sm100FmhaBwdKernelTmaWarpSpecializedIN4cute5tupleIJiiiiNS5_IJNS5_IJiiEEEiEEEEEENS_6half_tEfNS5_IJNS4_1CILi128EEESB_NSA_ILi80EEESC_EEENS1_10collective6NoMaskEEEEEvNT_6ParamsE --------------------------
	.section	.nv.constant2._ZN7cutlass13device_kernelINS_4fmha6kernel36Sm100FmhaBwdKernelTmaWarpSpecializedIN4cute5tupleIJiiiiNS5_IJNS5_IJiiEEEiEEEEEENS_6half_tEfNS5_IJNS4_1CILi128EEESB_NSA_ILi80EEESC_EEENS1_10collective6NoMaskEEEEEvNT_6ParamsE,"a",@progbits
	.sectionflags	@""
	.align	4
.nv.constant2._ZN7cutlass13device_kernelINS_4fmha6kernel36Sm100FmhaBwdKernelTmaWarpSpecializedIN4cute5tupleIJiiiiNS5_IJNS5_IJiiEEEiEEEEEENS_6half_tEfNS5_IJNS4_1CILi128EEESB_NSA_ILi80EEESC_EEENS1_10collective6NoMaskEEEEEvNT_6ParamsE:
        /*0000*/ 	.byte	0x30, 0x22, 0x00, 0x00, 0x00, 0x42, 0x00, 0x00, 0x40, 0x88, 0x00, 0x00, 0x70, 0x88, 0x00, 0x00
        /*0010*/ 	.byte	0x70, 0x75, 0x00, 0x00, 0x40, 0x88, 0x00, 0x00


//--------------------- .text._ZN7cutlass13device_kernelINS_4fmha6kernel36Sm100FmhaBwdKernelTmaWarpSpecializedIN4cute5tupleIJiiiiNS5_IJNS5_IJiiEEEiEEEEEENS_6half_tEfNS5_IJNS4_1CILi128EEESB_NSA_ILi80EEESC_EEENS1_10collective6NoMaskEEEEEvNT_6ParamsE --------------------------
	.section	.text._ZN7cutlass13device_kernelINS_4fmha6kernel36Sm100FmhaBwdKernelTmaWarpSpecializedIN4cute5tupleIJiiiiNS5_IJNS5_IJiiEEEiEEEEEENS_6half_tEfNS5_IJNS4_1CILi128EEESB_NSA_ILi80EEESC_EEENS1_10collective6NoMaskEEEEEvNT_6ParamsE,"ax",@progbits
	.align	128
.text._ZN7cutlass13device_kernelINS_4fmha6kernel36Sm100FmhaBwdKernelTmaWarpSpecializedIN4cute5tupleIJiiiiNS5_IJNS5_IJiiEEEiEEEEEENS_6half_tEfNS5_IJNS4_1CILi128EEESB_NSA_ILi80EEESC_EEENS1_10collective6NoMaskEEEEEvNT_6ParamsE:
        .type           _ZN7cutlass13device_kernelINS_4fmha6kernel36Sm100FmhaBwdKernelTmaWarpSpecializedIN4cute5tupleIJiiiiNS5_IJNS5_IJiiEEEiEEEEEENS_6half_tEfNS5_IJNS4_1CILi128EEESB_NSA_ILi80EEESC_EEENS1_10collective6NoMaskEEEEEvNT_6ParamsE,@function
        .size           _ZN7cutlass13device_kernelINS_4fmha6kernel36Sm100FmhaBwdKernelTmaWarpSpecializedIN4cute5tupleIJiiiiNS5_IJNS5_IJiiEEEiEEEEEENS_6half_tEfNS5_IJNS4_1CILi128EEESB_NSA_ILi80EEESC_EEENS1_10collective6NoMaskEEEEEvNT_6ParamsE,(.L_x_310 - _ZN7cutlass13device_kernelINS_4fmha6kernel36Sm100FmhaBwdKernelTmaWarpSpecializedIN4cute5tupleIJiiiiNS5_IJNS5_IJiiEEEiEEEEEENS_6half_tEfNS5_IJNS4_1CILi128EEESB_NSA_ILi80EEESC_EEENS1_10collective6NoMaskEEEEEvNT_6ParamsE)
        .other          _ZN7cutlass13device_kernelINS_4fmha6kernel36Sm100FmhaBwdKernelTmaWarpSpecializedIN4cute5tupleIJiiiiNS5_IJNS5_IJiiEEEiEEEEEENS_6half_tEfNS5_IJNS4_1CILi128EEESB_NSA_ILi80EEESC_EEENS1_10collective6NoMaskEEEEEvNT_6ParamsE,@"STO_CUDA_ENTRY STV_DEFAULT"
_ZN7cutlass13device_kernelINS_4fmha6kernel36Sm100FmhaBwdKernelTmaWarpSpecializedIN4cute5tupleIJiiiiNS5_IJNS5_IJiiEEEiEEEEEENS_6half_tEfNS5_IJNS4_1CILi128EEESB_NSA_ILi80EEESC_EEENS1_10collective6NoMaskEEEEEvNT_6ParamsE:
[----:B------:R-:W1:Y:S02]  /*0000*/  LDC R1, c[0x0][0x37c] ;  /* 0x0000df00ff017b82 */ /* 0x000e640000000800 */
[----:B-1----:R-:W-:Y:S01]  /*0010*/  IADD3 R1, PT, PT, R1, -0x18, RZ ;  /* 0xffffffe801017810 */ /* 0x002fe20007ffe0ff */
[----:B------:R-:W1:Y:S01]  /*0020*/  S2R R15, SR_TID.X ;  /* 0x00000000000f7919 */ /* 0x000e620000002100 */
[----:B------:R-:W-:Y:S01]  /*0030*/  UMOV UR5, 0x33334444 ;  /* 0x3333444400057882 */ /* 0x000fe20000000000 */
[----:B------:R-:W-:Y:S01]  /*0040*/  ELECT P0, URZ, PT ;  /* 0x0000000000ff782f */ /* 0x000fe20003800000 */
[----:B------:R-:W-:Y:S01]  /*0050*/  BSSY.RECONVERGENT B0, `(.L_x_0) ;  /* 0x0000031000007945 */ /* 0x000fe20003800200 */
[--C-:B-1----:R-:W-:Y:S01]  /*0060*/  SHF.R.U32.HI R4, RZ, 0x5, R15.reuse ;  /* 0x00000005ff047819 */ /* 0x102fe2000001160f */
[----:B------:R-:W-:-:S04]  /*0070*/  IMAD.MOV.U32 R2, RZ, RZ, R15 ;  /* 0x000000ffff027224 */ /* 0x000fc800078e000f */
[----:B------:R-:W1:Y:S02]  /*0080*/  SHFL.IDX PT, R0, R4, RZ, 0x1f ;  /* 0x00001fff04007589 */ /* 0x000e6400000e0000 */
[----:B-1----:R-:W-:-:S13]  /*0090*/  R2UR UR39, R0 ;  /* 0x00000000002772ca */ /* 0x002fda00000e0000 */
[----:B------:R-:W-:-:S04]  /*00a0*/  USHF.L.U32 UR4, UR39, 0x2, URZ ;  /* 0x0000000227047899 */ /* 0x000fc800080006ff */
[----:B------:R-:W-:-:S04]  /*00b0*/  USHF.R.U64 UR4, UR5, UR4, 0x123333 ;  /* 0x0012333305047499 */ /* 0x000fc80008001204 */
[----:B------:R-:W-:-:S06]  /*00c0*/  ULOP3.LUT UR6, UR4, 0x7, URZ, 0xc0, !UPT ;  /* 0x0000000704067892 */ /* 0x000fcc000f8ec0ff */
[----:B------:R-:W-:Y:S02]  /*00d0*/  IMAD.U32 R0, RZ, RZ, UR6 ;  /* 0x00000006ff007e24 */ /* 0x000fe4000f8e00ff */
[----:B------:R-:W-:-:S03]  /*00e0*/  IMAD.U32 R3, RZ, RZ, UR6 ;  /* 0x00000006ff037e24 */ /* 0x000fc6000f8e00ff */
[----:B------:R-:W-:-:S04]  /*00f0*/  ISETP.NE.OR P1, PT, R0, 0x1, !P0 ;  /* 0x000000010000780c */ /* 0x000fc80004725670 */
[----:B------:R-:W-:-:S09]  /*0100*/  P2R R7, PR, RZ, 0x2 ;  /* 0x00000002ff077803 */ /* 0x000fd20000000000 */
[----:B------:R-:W-:Y:S05]  /*0110*/  @P1 BRA `(.L_x_1) ;  /* 0x0000000000381947 */ /* 0x000fea0003800000 */
[----:B------:R-:W1:Y:S02]  /*0120*/  LDCU.64 UR4, c[0x0][0x348] ;  /* 0x00006900ff0477ac */ /* 0x000e640008000a00 */
[----:B-1----:R-:W-:Y:S02]  /*0130*/  UIADD3 UR10, UP3, UPT, UR4, 0x300, URZ ;  /* 0x00000300040a7890 */ /* 0x002fe4000ff7e0ff */
[----:B------:R-:W-:Y:S02]  /*0140*/  UIADD3 UR8, UP2, UPT, UR4, 0x100, URZ ;  /* 0x0000010004087890 */ /* 0x000fe4000ff5e0ff */
[----:B------:R-:W-:Y:S02]  /*0150*/  UIADD3 UR6, UP1, UPT, UR4, 0x200, URZ ;  /* 0x0000020004067890 */ /* 0x000fe4000ff3e0ff */
[----:B------:R-:W-:Y:S02]  /*0160*/  UIADD3 UR4, UP0, UPT, UR4, 0x400, URZ ;  /* 0x0000040004047890 */ /* 0x000fe4000ff1e0ff */
[----:B------:R-:W-:-:S02]  /*0170*/  UIADD3.X UR11, UPT, UPT, URZ, UR5, URZ, UP3, !UPT ;  /* 0x00000005ff0b7290 */ /* 0x000fc40009ffe4ff */
[----:B------:R-:W-:Y:S02]  /*0180*/  UIADD3.X UR9, UPT, UPT, URZ, UR5, URZ, UP2, !UPT ;  /* 0x00000005ff097290 */ /* 0x000fe400097fe4ff */
[----:B------:R-:W-:Y:S02]  /*0190*/  UIADD3.X UR7, UPT, UPT, URZ, UR5, URZ, UP1, !UPT ;  /* 0x00000005ff077290 */ /* 0x000fe40008ffe4ff */
[----:B------:R-:W-:-:S03]  /*01a0*/  UIADD3.X UR5, UPT, UPT, URZ, UR5, URZ, UP0, !UPT ;  /* 0x00000005ff057290 */ /* 0x000fc600087fe4ff */
[----:B------:R1:W-:Y:S02]  /*01b0*/  UTMACCTL.PF [UR10] ;  /* 0x000000000a0079b9 */ /* 0x0003e40008040000 */
[----:B------:R1:W-:Y:S02]  /*01c0*/  UTMACCTL.PF [UR8] ;  /* 0x00000000080079b9 */ /* 0x0003e40008040000 */
[----:B------:R1:W-:Y:S02]  /*01d0*/  UTMACCTL.PF [UR6] ;  /* 0x00000000060079b9 */ /* 0x0003e40008040000 */
[----:B------:R1:W-:Y:S02]  /*01e0*/  UTMACCTL.PF [UR4] ;  /* 0x00000000040079b9 */ /* 0x0003e40008040000 */
[----:B-1----:R-:W-:Y:S05]  /*01f0*/  BRA `(.L_x_2) ;  /* 0x00000000002c7947 */ /* 0x002fea0003800000 */
.L_x_1:
[----:B------:R-:W-:-:S13]  /*0200*/  R2UR UR4, R3 ;  /* 0x00000000030472ca */ /* 0x000fda00000e0000 */
[----:B------:R-:W-:-:S09]  /*0210*/  UISETP.NE.AND UP0, UPT, UR4, 0x2, UPT ;  /* 0x000000020400788c */ /* 0x000fd2000bf05270 */
[----:B------:R-:W-:Y:S05]  /*0220*/  BRA.U !UP0, `(.L_x_3) ;  /* 0x0000000108387547 */ /* 0x000fea000b800000 */
[----:B------:R-:W-:Y:S02]  /*0230*/  R2UR UR4, R3 ;  /* 0x00000000030472ca */ /* 0x000fe400000e0000 */
[----:B------:R-:W-:Y:S02]  /*0240*/  PLOP3.LUT P0, PT, PT, PT, PT, 0x80, 0x8 ;  /* 0x000000000008781c */ /* 0x000fe40003f0f070 */
[----:B------:R-:W-:Y:S02]  /*0250*/  PLOP3.LUT P2, PT, PT, PT, PT, 0x80, 0x8 ;  /* 0x000000000008781c */ /* 0x000fe40003f4f070 */
[----:B------:R-:W-:Y:S02]  /*0260*/  PLOP3.LUT P1, PT, PT, PT, PT, 0x8, 0x80 ;  /* 0x000000000080781c */ /* 0x000fe40003f2e170 */
[----:B------:R-:W-:Y:S02]  /*0270*/  PLOP3.LUT P4, PT, PT, PT, PT, 0x80, 0x8 ;  /* 0x000000000008781c */ /* 0x000fe40003f8f070 */
[----:B------:R-:W-:-:S03]  /*0280*/  P2R R6, PR, RZ, 0x1 ;  /* 0x00000001ff067803 */ /* 0x000fc60000000000 */
[----:B------:R-:W-:-:S09]  /*0290*/  UISETP.NE.AND UP0, UPT, UR4, 0x1, UPT ;  /* 0x000000010400788c */ /* 0x000fd2000bf05270 */
[----:B------:R-:W-:Y:S05]  /*02a0*/  BRA.U UP0, `(.L_x_4) ;  /* 0x00000001002c7547 */ /* 0x000fea000b800000 */
.L_x_2:
[----:B------:R-:W-:Y:S02]  /*02b0*/  PLOP3.LUT P0, PT, PT, PT, PT, 0x8, 0x80 ;  /* 0x000000000080781c */ /* 0x000fe40003f0e170 */
[----:B------:R-:W-:Y:S02]  /*02c0*/  PLOP3.LUT P2, PT, PT, PT, PT, 0x80, 0x8 ;  /* 0x000000000008781c */ /* 0x000fe40003f4f070 */
[----:B------:R-:W-:Y:S02]  /*02d0*/  PLOP3.LUT P1, PT, PT, PT, PT, 0x8, 0x80 ;  /* 0x000000000080781c */ /* 0x000fe40003f2e170 */
[----:B------:R-:W-:Y:S02]  /*02e0*/  PLOP3.LUT P4, PT, PT, PT, PT, 0x8, 0x80 ;  /* 0x000000000080781c */ /* 0x000fe40003f8e170 */
[----:B------:R-:W-:Y:S01]  /*02f0*/  P2R R6, PR, RZ, 0x1 ;  /* 0x00000001ff067803 */ /* 0x000fe20000000000 */
[----:B------:R-:W-:Y:S05]  /*0300*/  BRA `(.L_x_4) ;  /* 0x0000000000147947 */ /* 0x000fea0003800000 */
.L_x_3:
[----:B------:R-:W-:Y:S02]  /*0310*/  PLOP3.LUT P0, PT, PT, PT, PT, 0x80, 0x8 ;  /* 0x000000000008781c */ /* 0x000fe40003f0f070 */
[----:B------:R-:W-:Y:S02]  /*0320*/  PLOP3.LUT P2, PT, PT, PT, PT, 0x8, 0x80 ;  /* 0x000000000080781c */ /* 0x000fe40003f4e170 */
[----:B------:R-:W-:Y:S02]  /*0330*/  PLOP3.LUT P1, PT, PT, PT, PT, 0x80, 0x8 ;  /* 0x000000000008781c */ /* 0x000fe40003f2f070 */
[----:B------:R-:W-:Y:S02]  /*0340*/  PLOP3.LUT P4, PT, PT, PT, PT, 0x8, 0x80 ;  /* 0x000000000080781c */ /* 0x000fe40003f8e170 */
[----:B------:R-:W-:-:S11]  /*0350*/  P2R R6, PR, RZ, 0x1 ;  /* 0x00000001ff067803 */ /* 0x000fd60000000000 */
.L_x_4:
[----:B------:R-:W-:Y:S05]  /*0360*/  BSYNC.RECONVERGENT B0 ;  /* 0x0000000000007941 */ /* 0x000fea0003800200 */
.L_x_0:
[----:B------:R-:W1:Y:S01]  /*0370*/  SHFL.IDX PT, R0, R4, RZ, 0x1f ;  /* 0x00001fff04007589 */ /* 0x000e6200000e0000 */
[----:B------:R-:W-:-:S13]  /*0380*/  R2UR UR4, R3 ;  /* 0x00000000030472ca */ /* 0x000fda00000e0000 */
[----:B------:R-:W-:Y:S01]  /*0390*/  UISETP.NE.AND UP0, UPT, UR4, 0x2, UPT ;  /* 0x000000020400788c */ /* 0x000fe2000bf05270 */
[----:B-1----:R-:W-:-:S13]  /*03a0*/  ISETP.NE.AND P0, PT, R0, RZ, PT ;  /* 0x000000ff0000720c */ /* 0x002fda0003f05270 */
[----:B------:R-:W-:Y:S05]  /*03b0*/  @P0 BRA `(.L_x_5) ;  /* 0x0000000000380947 */ /* 0x000fea0003800000 */
[----:B------:R-:W1:Y:S01]  /*03c0*/  S2UR UR4, SR_CgaCtaId ;  /* 0x00000000000479c3 */ /* 0x000e620000008800 */
[----:B------:R-:W-:Y:S01]  /*03d0*/  UMOV UR5, 0x400 ;  /* 0x0000040000057882 */ /* 0x000fe20000000000 */
[----:B------:R-:W-:Y:S01]  /*03e0*/  UMOV UR6, 0x1 ;  /* 0x0000000100067882 */ /* 0x000fe20000000000 */
[----:B------:R-:W-:Y:S01]  /*03f0*/  ELECT P0, URZ, PT ;  /* 0x0000000000ff782f */ /* 0x000fe20003800000 */
[----:B------:R-:W-:-:S04]  /*0400*/  UIADD3 UR6, UPT, UPT, -UR6, 0x100000, URZ ;  /* 0x0010000006067890 */ /* 0x000fc8000fffe1ff */
[----:B------:R-:W-:Y:S02]  /*0410*/  USHF.L.U32 UR7, UR6, 0xb, URZ ;  /* 0x0000000b06077899 */ /* 0x000fe400080006ff */
[----:B------:R-:W-:Y:S02]  /*0420*/  USHF.L.U32 UR6, UR6, 0x1, URZ ;  /* 0x0000000106067899 */ /* 0x000fe400080006ff */
[----:B-1----:R-:W-:Y:S01]  /*0430*/  ULEA UR4, UR4, UR5, 0x18 ;  /* 0x0000000504047291 */ /* 0x002fe2000f8ec0ff */
[----:B------:R-:W1:Y:S11]  /*0440*/  FENCE.VIEW.ASYNC.S ;  /* 0x00000000000073c6 */ /* 0x000e760000000000 */
[----:B-1----:R1:W2:Y:S01]  /*0450*/  SYNCS.EXCH.64 URZ, [UR4+0x29800], UR6 ;  /* 0x0298000604ff75b2 */ /* 0x0022a20008000100 */
[----:B------:R1:W3:Y:S01]  /*0460*/  SYNCS.EXCH.64 URZ, [UR4+0x29810], UR6 ;  /* 0x0298100604ff75b2 */ /* 0x0002e20008000100 */
[----:B------:R1:W4:Y:S01]  /*0470*/  SYNCS.EXCH.64 URZ, [UR4+0x29808], UR6 ;  /* 0x0298080604ff75b2 */ /* 0x0003220008000100 */
[----:B------:R1:W1:Y:S01]  /*0480*/  SYNCS.EXCH.64 URZ, [UR4+0x29818], UR6 ;  /* 0x0298180604ff75b2 */ /* 0x0002620008000100 */
[----:B------:R-:W-:Y:S01]  /*0490*/  NOP ;  /* 0x0000000000007918 */ /* 0x000fe20000000000 */
.L_x_5:
[----:B------:R-:W-:Y:S01]  /*04a0*/  NOP ;  /* 0x0000000000007918 */ /* 0x000fe20000000000 */
[----:B------:R-:W-:Y:S05]  /*04b0*/  BRA.U !UP0, `(.L_x_6) ;  /* 0x00000001082c7547 */ /* 0x000fea000b800000 */
[----:B-1----:R-:W-:Y:S01]  /*04c0*/  R2UR UR4, R3 ;  /* 0x00000000030472ca */ /* 0x002fe200000e0000 */
[----:B------:R-:W-:Y:S02]  /*04d0*/  UPLOP3.LUT UP4, UPT, UPT, UPT, UPT, 0x80, 0x8 ;  /* 0x000000000008789c */ /* 0x000fe40003f8f070 */
[----:B------:R-:W-:Y:S02]  /*04e0*/  UPLOP3.LUT UP3, UPT, UPT, UPT, UPT, 0x40, 0x4 ;  /* 0x000000000004789c */ /* 0x000fe40003f6e870 */
[----:B------:R-:W-:Y:S02]  /*04f0*/  UPLOP3.LUT UP2, UPT, UPT, UPT, UPT, 0x80, 0x8 ;  /* 0x000000000008789c */ /* 0x000fe40003f4f070 */
[----:B------:R-:W-:-:S06]  /*0500*/  UPLOP3.LUT UP1, UPT, UPT, UPT, UPT, 0x80, 0x8 ;  /* 0x000000000008789c */ /* 0x000fcc0003f2f070 */
[----:B------:R-:W-:-:S09]  /*0510*/  UISETP.NE.AND UP0, UPT, UR4, 0x1, UPT ;  /* 0x000000010400788c */ /* 0x000fd2000bf05270 */
[----:B------:R-:W-:Y:S05]  /*0520*/  BRA.U UP0, `(.L_x_7) ;  /* 0x0000000100207547 */ /* 0x000fea000b800000 */
[----:B------:R-:W-:Y:S02]  /*0530*/  UPLOP3.LUT UP3, UPT, UPT, UPT, UPT, 0x40, 0x4 ;  /* 0x000000000004789c */ /* 0x000fe40003f6e870 */
[----:B------:R-:W-:Y:S02]  /*0540*/  UPLOP3.LUT UP2, UPT, UPT, UPT, UPT, 0x40, 0x4 ;  /* 0x000000000004789c */ /* 0x000fe40003f4e870 */
[----:B------:R-:W-:Y:S01]  /*0550*/  UPLOP3.LUT UP1, UPT, UPT, UPT, UPT, 0x40, 0x4 ;  /* 0x000000000004789c */ /* 0x000fe20003f2e870 */
[----:B------:R-:W-:Y:S05]  /*0560*/  BRA `(.L_x_7) ;  /* 0x0000000000107947 */ /* 0x000fea0003800000 */
.L_x_6:
[----:B------:R-:W-:Y:S02]  /*0570*/  UPLOP3.LUT UP4, UPT, UPT, UPT, UPT, 0x40, 0x4 ;  /* 0x000000000004789c */ /* 0x000fe40003f8e870 */
[----:B------:R-:W-:Y:S02]  /*0580*/  UPLOP3.LUT UP3, UPT, UPT, UPT, UPT, 0x80, 0x8 ;  /* 0x000000000008789c */ /* 0x000fe40003f6f070 */
[----:B------:R-:W-:Y:S02]  /*0590*/  UPLOP3.LUT UP2, UPT, UPT, UPT, UPT, 0x40, 0x4 ;  /* 0x000000000004789c */ /* 0x000fe40003f4e870 */
[----:B------:R-:W-:Y:S02]  /*05a0*/  UPLOP3.LUT UP1, UPT, UPT, UPT, UPT, 0x80, 0x8 ;  /* 0x000000000008789c */ /* 0x000fe40003f2f070 */
.L_x_7:
[----:B------:R-:W5:Y:S02]  /*05b0*/  SHFL.IDX PT, R0, R4, RZ, 0x1f ;  /* 0x00001fff04007589 */ /* 0x000f6400000e0000 */
[----:B-----5:R-:W-:-:S13]  /*05c0*/  ISETP.NE.AND P0, PT, R0, 0x1, PT ;  /* 0x000000010000780c */ /* 0x020fda0003f05270 */
[----:B------:R-:W-:Y:S05]  /*05d0*/  @P0 BRA `(.L_x_8) ;  /* 0x0000000000300947 */ /* 0x000fea0003800000 */
[----:B-1----:R-:W1:Y:S01]  /*05e0*/  S2UR UR4, SR_CgaCtaId ;  /* 0x00000000000479c3 */ /* 0x002e620000008800 */
[----:B------:R-:W-:Y:S01]  /*05f0*/  UMOV UR6, 0x400 ;  /* 0x0000040000067882 */ /* 0x000fe20000000000 */
[----:B------:R-:W-:Y:S01]  /*0600*/  UMOV UR5, 0x1 ;  /* 0x0000000100057882 */ /* 0x000fe20000000000 */
[----:B------:R-:W-:Y:S01]  /*0610*/  ELECT P0, URZ, PT ;  /* 0x0000000000ff782f */ /* 0x000fe20003800000 */
[----:B-1----:R-:W-:Y:S02]  /*0620*/  ULEA UR6, UR4, UR6, 0x18 ;  /* 0x0000000604067291 */ /* 0x002fe4000f8ec0ff */
[----:B------:R-:W-:-:S04]  /*0630*/  UIADD3 UR4, UPT, UPT, -UR5, 0x100000, URZ ;  /* 0x0010000005047890 */ /* 0x000fc8000fffe1ff */
[----:B------:R-:W-:Y:S02]  /*0640*/  USHF.L.U32 UR5, UR4, 0xb, URZ ;  /* 0x0000000b04057899 */ /* 0x000fe400080006ff */
[----:B------:R-:W-:Y:S01]  /*0650*/  USHF.L.U32 UR4, UR4, 0x1, URZ ;  /* 0x0000000104047899 */ /* 0x000fe200080006ff */
[----:B------:R-:W1:Y:S11]  /*0660*/  FENCE.VIEW.ASYNC.S ;  /* 0x00000000000073c6 */ /* 0x000e760000000000 */
[----:B-1----:R1:W1:Y:S01]  /*0670*/  SYNCS.EXCH.64 URZ, [UR6+0x29820], UR4 ;  /* 0x0298200406ff75b2 */ /* 0x0022620008000100 */
[----:B------:R1:W1:Y:S01]  /*0680*/  SYNCS.EXCH.64 URZ, [UR6+0x29828], UR4 ;  /* 0x0298280406ff75b2 */ /* 0x0002620008000100 */
[----:B------:R-:W-:Y:S01]  /*0690*/  NOP ;  /* 0x0000000000007918 */ /* 0x000fe20000000000 */
.L_x_8:
[----:B------:R-:W5:Y:S01]  /*06a0*/  SHFL.IDX PT, R0, R4, RZ, 0x1f ;  /* 0x00001fff04007589 */ /* 0x000f6200000e0000 */
[----:B------:R-:W-:Y:S01]  /*06b0*/  NOP ;  /* 0x0000000000007918 */ /* 0x000fe20000000000 */
[----:B-----5:R-:W-:-:S13]  /*06c0*/  ISETP.NE.AND P0, PT, R0, 0x2, PT ;  /* 0x000000020000780c */ /* 0x020fda0003f05270 */
[----:B------:R-:W-:Y:S05]  /*06d0*/  @P0 BRA `(.L_x_9) ;  /* 0x0000000000400947 */ /* 0x000fea0003800000 */
[----:B-1----:R-:W1:Y:S01]  /*06e0*/  S2UR UR4, SR_CgaCtaId ;  /* 0x00000000000479c3 */ /* 0x002e620000008800 */
[----:B------:R-:W-:Y:S01]  /*06f0*/  UMOV UR5, 0x400 ;  /* 0x0000040000057882 */ /* 0x000fe20000000000 */
[----:B------:R-:W-:Y:S01]  /*0700*/  UMOV UR8, 0x20 ;  /* 0x0000002000087882 */ /* 0x000fe20000000000 */
[----:B------:R-:W-:Y:S01]  /*0710*/  UMOV UR6, 0x100 ;  /* 0x0000010000067882 */ /* 0x000fe20000000000 */
[----:B------:R-:W-:-:S04]  /*0720*/  UIADD3 UR8, UPT, UPT, -UR8, 0x100000, URZ ;  /* 0x0010000008087890 */ /* 0x000fc8000fffe1ff */
[----:B------:R-:W-:Y:S02]  /*0730*/  USHF.L.U32 UR9, UR8, 0xb, URZ ;  /* 0x0000000b08097899 */ /* 0x000fe400080006ff */
[----:B------:R-:W-:Y:S02]  /*0740*/  USHF.L.U32 UR8, UR8, 0x1, URZ ;  /* 0x0000000108087899 */ /* 0x000fe400080006ff */
[----:B------:R-:W-:-:S04]  /*0750*/  UIADD3 UR6, UPT, UPT, -UR6, 0x100000, URZ ;  /* 0x0010000006067890 */ /* 0x000fc8000fffe1ff */
[----:B------:R-:W-:Y:S02]  /*0760*/  USHF.L.U32 UR7, UR6, 0xb, URZ ;  /* 0x0000000b06077899 */ /* 0x000fe400080006ff */
[----:B------:R-:W-:Y:S01]  /*0770*/  USHF.L.U32 UR6, UR6, 0x1, URZ ;  /* 0x0000000106067899 */ /* 0x000fe200080006ff */
[----:B------:R-:W-:Y:S01]  /*0780*/  ELECT P0, URZ, PT ;  /* 0x0000000000ff782f */ /* 0x000fe20003800000 */
[----:B-1----:R-:W-:Y:S01]  /*0790*/  ULEA UR4, UR4, UR5, 0x18 ;  /* 0x0000000504047291 */ /* 0x002fe2000f8ec0ff */
[----:B------:R-:W1:Y:S11]  /*07a0*/  FENCE.VIEW.ASYNC.S ;  /* 0x00000000000073c6 */ /* 0x000e760000000000 */
[----:B-1----:R1:W1:Y:S01]  /*07b0*/  SYNCS.EXCH.64 URZ, [UR4+0x29830], UR8 ;  /* 0x0298300804ff75b2 */ /* 0x0022620008000100 */
[----:B------:R1:W1:Y:S01]  /*07c0*/  SYNCS.EXCH.64 URZ, [UR4+0x29838], UR6 ;  /* 0x0298380604ff75b2 */ /* 0x0002620008000100 */
[----:B------:R-:W-:Y:S01]  /*07d0*/  NOP ;  /* 0x0000000000007918 */ /* 0x000fe20000000000 */
.L_x_9:
        /* <DEDUP_REMOVED lines=20> */
.L_x_10:
        /* <DEDUP_REMOVED lines=20> */
.L_x_11:
        /* <DEDUP_REMOVED lines=20> */
.L_x_12:
        /* <DEDUP_REMOVED lines=20> */
.L_x_13:
        /* <DEDUP_REMOVED lines=20> */
.L_x_14:
        /* <DEDUP_REMOVED lines=20> */
.L_x_15:
        /* <DEDUP_REMOVED lines=19> */
[----:B------:R1:W1:Y:S01]  /*1090*/  SYNCS.EXCH.64 URZ, [UR4+0x298a8], UR8 ;  /* 0x0298a80804ff75b2 */ /* 0x0002620008000100 */
[----:B------:R1:W1:Y:S01]  /*10a0*/  SYNCS.EXCH.64 URZ, [UR4+0x298b8], UR6 ;  /* 0x0298b80604ff75b2 */ /* 0x0002620008000100 */
[----:B------:R-:W-:Y:S01]  /*10b0*/  NOP ;  /* 0x0000000000007918 */ /* 0x000fe20000000000 */
.L_x_16:
[----:B------:R-:W-:Y:S01]  /*10c0*/  NOP ;  /* 0x0000000000007918 */ /* 0x000fe20000000000 */
[----:B------:R-:W5:Y:S08]  /*10d0*/  LDC.64 R4, c[0x0][0x380] ;  /* 0x0000e000ff047b82 */ /* 0x000f700000000a00 */
[----:B------:R-:W2:Y:S08]  /*10e0*/  S2UR UR51, SR_CTAID.X ;  /* 0x00000000003379c3 */ /* 0x000eb00000002500 */
[----:B------:R-:W1:Y:S08]  /*10f0*/  S2UR UR45, SR_CTAID.Y ;  /* 0x00000000002d79c3 */ /* 0x000e700000002600 */
[----:B------:R-:W1:Y:S01]  /*1100*/  S2UR UR46, SR_CTAID.Z ;  /* 0x00000000002e79c3 */ /* 0x000e620000002700 */
[----:B-----5:R-:W-:-:S05]  /*1110*/  VIADD R8, R4, 0x7f ;  /* 0x0000007f04087836 */ /* 0x020fca0000000000 */
[----:B------:R-:W-:Y:S01]  /*1120*/  SHF.R.S32.HI R0, RZ, 0x1f, R8 ;  /* 0x0000001fff007819 */ /* 0x000fe20000011408 */
[----:B--2---:R-:W-:-:S03]  /*1130*/  USHF.L.U32 UR51, UR51, 0x7, URZ ;  /* 0x0000000733337899 */ /* 0x004fc600080006ff */
[----:B------:R-:W-:Y:S01]  /*1140*/  LEA.HI R0, R0, R8, RZ, 0x7 ;  /* 0x0000000800007211 */ /* 0x000fe200078f38ff */
[----:B-1-34-:R-:W-:Y:S08]  /*1150*/  BAR.SYNC.DEFER_BLOCKING 0x0 ;  /* 0x0000000000007b1d */ /* 0x01aff00000010000 */
[----:B------:R-:W-:Y:S01]  /*1160*/  BAR.SYNC.DEFER_BLOCKING 0x0 ;  /* 0x0000000000007b1d */ /* 0x000fe20000010000 */
[----:B------:R-:W-:-:S02]  /*1170*/  ISETP.LE.U32.AND P0, PT, R5, UR51, PT ;  /* 0x0000003305007c0c */ /* 0x000fc4000bf03070 */
[----:B------:R-:W-:-:S11]  /*1180*/  SHF.R.S32.HI R0, RZ, 0x7, R0 ;  /* 0x00000007ff007819 */ /* 0x000fd60000011400 */
[----:B------:R-:W-:Y:S05]  /*1190*/  @P0 EXIT ;  /* 0x000000000000094d */ /* 0x000fea0003800000 */
[----:B------:R-:W1:Y:S01]  /*11a0*/  LDCU UR4, c[0x0][0x390] ;  /* 0x00007200ff0477ac */ /* 0x000e620008000800 */
[----:B------:R-:W2:Y:S01]  /*11b0*/  LDCU.64 UR54, c[0x0][0x358] ;  /* 0x00006b00ff3677ac */ /* 0x000ea20008000a00 */
[----:B-1----:R-:W-:-:S05]  /*11c0*/  IMAD R5, R0, UR4, RZ ;  /* 0x0000000400057c24 */ /* 0x002fca000f8e02ff */
[----:B------:R1:W-:Y:S01]  /*11d0*/  STL [R1], R5 ;  /* 0x0000000501007387 */ /* 0x0003e20000100800 */
[----:B------:R-:W-:-:S13]  /*11e0*/  ISETP.GT.AND P0, PT, R5, RZ, PT ;  /* 0x000000ff0500720c */ /* 0x000fda0003f04270 */
[----:B--2---:R-:W-:Y:S05]  /*11f0*/  @P0 BRA `(.L_x_17) ;  /* 0x0000000c00e00947 */ /* 0x004fea0003800000 */
[----:B------:R-:W2:Y:S01]  /*1200*/  LDC R14, c[0x0][0x360] ;  /* 0x0000d800ff0e7b82 */ /* 0x000ea20000000800 */
[----:B------:R-:W3:Y:S01]  /*1210*/  LDCU.64 UR4, c[0x0][0x988] ;  /* 0x00013100ff0477ac */ /* 0x000ee20008000a00 */
[----:B------:R-:W-:Y:S01]  /*1220*/  MOV R4, 0x1330 ;  /* 0x0000133000047802 */ /* 0x000fe20000000f00 */
[----:B------:R-:W4:Y:S01]  /*1230*/  LDCU.64 UR6, c[0x0][0x9a0] ;  /* 0x00013400ff0677ac */ /* 0x000f220008000a00 */
[----:B------:R-:W5:Y:S01]  /*1240*/  LDCU UR8, c[0x0][0x990] ;  /* 0x00013200ff0877ac */ /* 0x000f620008000800 */
[----:B------:R-:W1:Y:S01]  /*1250*/  LDCU UR9, c[0x0][0x9a8] ;  /* 0x00013500ff0977ac */ /* 0x000e620008000800 */
[----:B---3--:R-:W-:Y:S02]  /*1260*/  UIMAD UR5, UR45, UR5, URZ ;  /* 0x000000052d0572a4 */ /* 0x008fe4000f8e02ff */
[----:B----4-:R-:W-:Y:S01]  /*1270*/  UIMAD UR45, UR45, UR7, URZ ;  /* 0x000000072d2d72a4 */ /* 0x010fe2000f8e02ff */
[----:B--2---:R-:W-:Y:S01]  /*1280*/  IMAD.IADD R0, R2, 0x1, R14 ;  /* 0x0000000102007824 */ /* 0x004fe200078e020e */
[----:B------:R-:W-:Y:S01]  /*1290*/  UIMAD UR5, UR51, UR4, UR5 ;  /* 0x00000004330572a4 */ /* 0x000fe2000f8e0205 */
[----:B------:R-:W-:Y:S01]  /*12a0*/  LOP3.LUT R6, R14, 0xffff, RZ, 0xc0, !PT ;  /* 0x0000ffff0e067812 */ /* 0x000fe200078ec0ff */
[----:B------:R-:W-:Y:S01]  /*12b0*/  UIMAD UR45, UR51, UR6, UR45 ;  /* 0x00000006332d72a4 */ /* 0x000fe2000f8e022d */
[----:B------:R-:W-:Y:S01]  /*12c0*/  IMAD.MOV R0, RZ, RZ, -R0 ;  /* 0x000000ffff007224 */ /* 0x000fe200078e0a00 */
[----:B-----5:R-:W-:-:S02]  /*12d0*/  UIMAD UR5, UR46, UR8, UR5 ;  /* 0x000000082e0572a4 */ /* 0x020fc4000f8e0205 */
[----:B-1----:R-:W-:Y:S02]  /*12e0*/  UIMAD UR46, UR46, UR9, UR45 ;  /* 0x000000092e2e72a4 */ /* 0x002fe4000f8e022d */
[----:B------:R-:W-:-:S05]  /*12f0*/  PRMT R0, R0, 0x7710, RZ ;  /* 0x0000771000007816 */ /* 0x000fca00000000ff */
[----:B------:R-:W-:-:S05]  /*1300*/  VIADD R0, R0, 0x27ff ;  /* 0x000027ff00007836 */ /* 0x000fca0000000000 */
[----:B------:R-:W-:Y:S02]  /*1310*/  LOP3.LUT R0, R0, 0xffff, RZ, 0xc0, !PT ;  /* 0x0000ffff00007812 */ /* 0x000fe400078ec0ff */
[----:B------:R-:W-:Y:S05]  /*1320*/  CALL.REL.NOINC `($__internal_3_$__cuda_sm20_div_u16) ;  /* 0x000000e400b87944 */ /* 0x000fea0003c00000 */
[----:B------:R-:W-:Y:S01]  /*1330*/  LOP3.LUT R16, R16, 0x3, RZ, 0xc0, !PT ;  /* 0x0000000310107812 */ /* 0x000fe200078ec0ff */
[----:B------:R-:W1:Y:S01]  /*1340*/  LDCU UR4, c[0x0][0x388] ;  /* 0x00007100ff0477ac */ /* 0x000e620008000800 */
[----:B------:R-:W-:Y:S01]  /*1350*/  BSSY.RECONVERGENT B1, `(.L_x_18) ;  /* 0x000001d000017945 */ /* 0x000fe20003800200 */
[----:B------:R-:W-:Y:S01]  /*1360*/  IMAD.MOV.U32 R6, RZ, RZ, R2 ;  /* 0x000000ffff067224 */ /* 0x000fe200078e0002 */
[----:B------:R-:W-:-:S13]  /*1370*/  ISETP.NE.AND P0, PT, R16, 0x2, PT ;  /* 0x000000021000780c */ /* 0x000fda0003f05270 */
[----:B------:R-:W-:Y:S05]  /*1380*/  @!P0 BRA `(.L_x_19) ;  /* 0x0000000000648947 */ /* 0x000fea0003800000 */
[----:B------:R-:W2:Y:S01]  /*1390*/  LDC R5, c[0x0][0x384] ;  /* 0x0000e100ff057b82 */ /* 0x000ea20000000800 */
[----:B------:R-:W-:Y:S01]  /*13a0*/  HFMA2 R7, -RZ, RZ, 0, 0 ;  /* 0x00000000ff077431 */ /* 0x000fe200000001ff */
[----:B------:R-:W-:-:S07]  /*13b0*/  MOV R6, R2 ;  /* 0x0000000200067202 */ /* 0x000fce0000000f00 */
.L_x_22:
[----:B------:R-:W-:Y:S01]  /*13c0*/  LOP3.LUT R3, R6, 0x7f, RZ, 0xc0, !PT ;  /* 0x0000007f06037812 */ /* 0x000fe200078ec0ff */
[----:B------:R-:W-:Y:S01]  /*13d0*/  VIADD R7, R7, 0x1 ;  /* 0x0000000107077836 */ /* 0x000fe20000000000 */
[----:B------:R-:W-:Y:S03]  /*13e0*/  BSSY.RECONVERGENT B0, `(.L_x_20) ;  /* 0x0000011000007945 */ /* 0x000fe60003800200 */
[----:B------:R-:W-:Y:S01]  /*13f0*/  VIADD R4, R3, UR51 ;  /* 0x0000003303047c36 */ /* 0x000fe20008000000 */
[----:B------:R-:W-:Y:S04]  /*1400*/  LOP3.LUT R0, R7, R16, RZ, 0x3c, !PT ;  /* 0x0000001007007212 */ /* 0x000fe800078e3cff */
[----:B--2---:R-:W-:Y:S02]  /*1410*/  ISETP.GE.U32.AND P0, PT, R4, R5, PT ;  /* 0x000000050400720c */ /* 0x004fe40003f06070 */
[----:B------:R-:W-:Y:S11]  /*1420*/  ISETP.NE.AND P2, PT, R0, 0x2, PT ;  /* 0x000000020000780c */ /* 0x000ff60003f45270 */
[----:B------:R-:W-:Y:S05]  /*1430*/  @P0 BRA `(.L_x_21) ;  /* 0x00000000002c0947 */ /* 0x000fea0003800000 */
[----:B------:R-:W-:Y:S04]  /*1440*/  SHF.R.U32.HI R0, RZ, 0x7, R6 ;  /* 0x00000007ff007819 */ /* 0x000fe80000011606 */
[----:B-1----:R-:W-:Y:S11]  /*1450*/  ISETP.GE.AND P0, PT, R0, UR4, PT ;  /* 0x0000000400007c0c */ /* 0x002ff6000bf06270 */
[----:B------:R-:W-:Y:S02]  /*1460*/  @!UPT UIADD3 URZ, UPT, UPT, URZ, URZ, URZ ;  /* 0x000000fffffff290 */ /* 0x000fe4000fffe0ff */
[----:B------:R-:W1:Y:S08]  /*1470*/  @!P0 LDC R4, c[0x0][0x988] ;  /* 0x00026200ff048b82 */ /* 0x000e700000000800 */
[----:B------:R-:W2:Y:S01]  /*1480*/  @!P0 LDC.64 R8, c[0x0][0x980] ;  /* 0x00026000ff088b82 */ /* 0x000ea20000000a00 */
[----:B-1----:R-:W-:Y:S05]  /*1490*/  @!P0 IMAD R0, R3, R4, R0 ;  /* 0x0000000403008224 */ /* 0x002fea00078e0200 */
[C---:B------:R-:W-:Y:S04]  /*14a0*/  @!P0 IADD3 R3, P1, PT, R0.reuse, UR5, RZ ;  /* 0x0000000500038c10 */ /* 0x040fe8000ff3e0ff */
[----:B------:R-:W-:Y:S02]  /*14b0*/  @!P0 LEA.HI.X.SX32 R0, R0, RZ, 0x1, P1 ;  /* 0x000000ff00008211 */ /* 0x000fe400008f0eff */
[C---:B--2---:R-:W-:Y:S04]  /*14c0*/  @!P0 LEA R8, P1, R3.reuse, R8, 0x1 ;  /* 0x0000000803088211 */ /* 0x044fe800078208ff */
[----:B------:R-:W-:Y:S05]  /*14d0*/  @!P0 LEA.HI.X R9, R3, R9, R0, 0x1, P1 ;  /* 0x0000000903098211 */ /* 0x000fea00008f0c00 */
[----:B------:R2:W-:Y:S04]  /*14e0*/  @!P0 STG.E.U16 desc[UR54][R8.64], RZ ;  /* 0x000000ff08008986 */ /* 0x0005e8000c101536 */
.L_x_21:
[----:B-1----:R-:W-:Y:S05]  /*14f0*/  BSYNC.RECONVERGENT B0 ;  /* 0x0000000000007941 */ /* 0x002fea0003800200 */
.L_x_20:
[----:B------:R-:W-:Y:S01]  /*1500*/  IADD3 R6, PT, PT, R14, R6, RZ ;  /* 0x000000060e067210 */ /* 0x000fe20007ffe0ff */
[----:B------:R-:W-:Y:S06]  /*1510*/  @P2 BRA `(.L_x_22) ;  /* 0xfffffffc00a82947 */ /* 0x000fec000383ffff */
.L_x_19:
[----:B-1----:R-:W-:Y:S05]  /*1520*/  BSYNC.RECONVERGENT B1 ;  /* 0x0000000000017941 */ /* 0x002fea0003800200 */
.L_x_18:
[----:B------:R-:W1:Y:S01]  /*1530*/  LDC R17, c[0x0][0x384] ;  /* 0x0000e100ff117b82 */ /* 0x000e620000000800 */
[----:B------:R-:W-:Y:S01]  /*1540*/  BSSY.RECONVERGENT B1, `(.L_x_23) ;  /* 0x0000052000017945 */ /* 0x000fe20003800200 */
[C---:B------:R-:W-:Y:S01]  /*1550*/  LEA R5, R14.reuse, R6, 0x1 ;  /* 0x000000060e057211 */ /* 0x040fe200078e08ff */
[C---:B------:R-:W-:Y:S01]  /*1560*/  IMAD R4, R14.reuse, 0x3, R6 ;  /* 0x000000030e047824 */ /* 0x040fe200078e0206 */
[----:B------:R-:W-:Y:S01]  /*1570*/  SHF.L.U32 R15, R14, 0x2, RZ ;  /* 0x000000020e0f7819 */ /* 0x000fe200000006ff */
[----:B------:R-:W3:Y:S01]  /*1580*/  LDCU UR4, c[0x0][0x388] ;  /* 0x00007100ff0477ac */ /* 0x000ee20008000800 */
[----:B------:R-:W-:-:S07]  /*1590*/  IADD3 R3, PT, PT, R6, R14, RZ ;  /* 0x0000000e06037210 */ /* 0x000fce0007ffe0ff */
.L_x_32:
[----:B------:R-:W-:Y:S01]  /*15a0*/  LOP3.LUT R7, R6, 0x7f, RZ, 0xc0, !PT ;  /* 0x0000007f06077812 */ /* 0x000fe200078ec0ff */
[----:B------:R-:W-:Y:S01]  /*15b0*/  BSSY.RECONVERGENT B0, `(.L_x_24) ;  /* 0x0000018000007945 */ /* 0x000fe20003800200 */
[----:B--234-:R-:W-:Y:S02]  /*15c0*/  LOP3.LUT R9, R3, 0x7f, RZ, 0xc0, !PT ;  /* 0x0000007f03097812 */ /* 0x01cfe400078ec0ff */
[----:B------:R-:W-:Y:S01]  /*15d0*/  LOP3.LUT R10, R5, 0x7f, RZ, 0xc0, !PT ;  /* 0x0000007f050a7812 */ /* 0x000fe200078ec0ff */
[----:B-1----:R-:W-:Y:S01]  /*15e0*/  VIADD R13, R7, UR51 ;  /* 0x00000033070d7c36 */ /* 0x002fe20008000000 */
[----:B------:R-:W-:Y:S01]  /*15f0*/  LOP3.LUT R11, R4, 0x7f, RZ, 0xc0, !PT ;  /* 0x0000007f040b7812 */ /* 0x000fe200078ec0ff */
[----:B------:R-:W-:Y:S02]  /*1600*/  VIADD R12, R9, UR51 ;  /* 0x00000033090c7c36 */ /* 0x000fe40008000000 */
[----:B------:R-:W-:Y:S01]  /*1610*/  VIADD R8, R10, UR51 ;  /* 0x000000330a087c36 */ /* 0x000fe20008000000 */
[-C--:B-1----:R-:W-:Y:S01]  /*1620*/  ISETP.GE.U32.AND P0, PT, R13, R17.reuse, PT ;  /* 0x000000110d00720c */ /* 0x082fe20003f06070 */
[----:B------:R-:W-:Y:S01]  /*1630*/  VIADD R0, R11, UR51 ;  /* 0x000000330b007c36 */ /* 0x000fe20008000000 */
[-C--:B------:R-:W-:Y:S02]  /*1640*/  ISETP.GE.U32.AND P4, PT, R12, R17.reuse, PT ;  /* 0x000000110c00720c */ /* 0x080fe40003f86070 */
[-C--:B------:R-:W-:Y:S02]  /*1650*/  ISETP.GE.U32.AND P2, PT, R8, R17.reuse, PT ;  /* 0x000000110800720c */ /* 0x080fe40003f46070 */
[----:B------:R-:W-:Y:S07]  /*1660*/  ISETP.GE.U32.AND P1, PT, R0, R17, PT ;  /* 0x000000110000720c */ /* 0x000fee0003f26070 */
[----:B------:R-:W-:Y:S06]  /*1670*/  @P0 BRA `(.L_x_25) ;  /* 0x00000000002c0947 */ /* 0x000fec0003800000 */
[----:B------:R-:W-:Y:S04]  /*1680*/  SHF.R.U32.HI R0, RZ, 0x7, R6 ;  /* 0x00000007ff007819 */ /* 0x000fe80000011606 */
[----:B---3--:R-:W-:Y:S11]  /*1690*/  ISETP.GE.AND P0, PT, R0, UR4, PT ;  /* 0x0000000400007c0c */ /* 0x008ff6000bf06270 */
        /* <DEDUP_REMOVED lines=9> */
.L_x_25:
[----:B---3--:R-:W-:Y:S05]  /*1730*/  BSYNC.RECONVERGENT B0 ;  /* 0x0000000000007941 */ /* 0x008fea0003800200 */
.L_x_24:
[----:B------:R-:W-:Y:S04]  /*1740*/  BSSY.RECONVERGENT B0, `(.L_x_26) ;  /* 0x000000d000007945 */ /* 0x000fe80003800200 */
[----:B------:R-:W-:Y:S05]  /*1750*/  @P4 BRA `(.L_x_27) ;  /* 0x00000000002c4947 */ /* 0x000fea0003800000 */
[----:B------:R-:W-:Y:S04]  /*1760*/  SHF.R.U32.HI R0, RZ, 0x7, R3 ;  /* 0x00000007ff007819 */ /* 0x000fe80000011603 */
[----:B------:R-:W-:Y:S11]  /*1770*/  ISETP.GE.AND P0, PT, R0, UR4, PT ;  /* 0x0000000400007c0c */ /* 0x000ff6000bf06270 */
[----:B------:R-:W-:Y:S02]  /*1780*/  @!UPT UIADD3 URZ, UPT, UPT, URZ, URZ, URZ ;  /* 0x000000fffffff290 */ /* 0x000fe4000fffe0ff */
[----:B------:R-:W2:Y:S08]  /*1790*/  @!P0 LDC R7, c[0x0][0x988] ;  /* 0x00026200ff078b82 */ /* 0x000eb00000000800 */
[----:B-1----:R-:W1:Y:S01]  /*17a0*/  @!P0 LDC.64 R12, c[0x0][0x980] ;  /* 0x00026000ff0c8b82 */ /* 0x002e620000000a00 */
[----:B--2---:R-:W-:Y:S05]  /*17b0*/  @!P0 IMAD R0, R9, R7, R0 ;  /* 0x0000000709008224 */ /* 0x004fea00078e0200 */
[C---:B------:R-:W-:Y:S04]  /*17c0*/  @!P0 IADD3 R7, P3, PT, R0.reuse, UR5, RZ ;  /* 0x0000000500078c10 */ /* 0x040fe8000ff7e0ff */
[----:B------:R-:W-:Y:S02]  /*17d0*/  @!P0 LEA.HI.X.SX32 R0, R0, RZ, 0x1, P3 ;  /* 0x000000ff00008211 */ /* 0x000fe400018f0eff */
[C---:B-1----:R-:W-:Y:S04]  /*17e0*/  @!P0 LEA R12, P3, R7.reuse, R12, 0x1 ;  /* 0x0000000c070c8211 */ /* 0x042fe800078608ff */
[----:B------:R-:W-:Y:S05]  /*17f0*/  @!P0 LEA.HI.X R13, R7, R13, R0, 0x1, P3 ;  /* 0x0000000d070d8211 */ /* 0x000fea00018f0c00 */
[----:B------:R2:W-:Y:S04]  /*1800*/  @!P0 STG.E.U16 desc[UR54][R12.64], RZ ;  /* 0x000000ff0c008986 */ /* 0x0005e8000c101536 */
.L_x_27:
[----:B------:R-:W-:Y:S05]  /*1810*/  BSYNC.RECONVERGENT B0 ;  /* 0x0000000000007941 */ /* 0x000fea0003800200 */
.L_x_26:
[----:B------:R-:W-:Y:S04]  /*1820*/  BSSY.RECONVERGENT B0, `(.L_x_28) ;  /* 0x000000d000007945 */ /* 0x000fe80003800200 */
[----:B------:R-:W-:Y:S05]  /*1830*/  @P2 BRA `(.L_x_29) ;  /* 0x00000000002c2947 */ /* 0x000fea0003800000 */
[----:B------:R-:W-:Y:S04]  /*1840*/  SHF.R.U32.HI R0, RZ, 0x7, R5 ;  /* 0x00000007ff007819 */ /* 0x000fe80000011605 */
[----:B------:R-:W-:Y:S11]  /*1850*/  ISETP.GE.AND P0, PT, R0, UR4, PT ;  /* 0x0000000400007c0c */ /* 0x000ff6000bf06270 */
[----:B------:R-:W-:Y:S02]  /*1860*/  @!UPT UIADD3 URZ, UPT, UPT, URZ, URZ, URZ ;  /* 0x000000fffffff290 */ /* 0x000fe4000fffe0ff */
[----:B------:R-:W3:Y:S08]  /*1870*/  @!P0 LDC R7, c[0x0][0x988] ;  /* 0x00026200ff078b82 */ /* 0x000ef00000000800 */
[----:B------:R-:W4:Y:S01]  /*1880*/  @!P0 LDC.64 R8, c[0x0][0x980] ;  /* 0x00026000ff088b82 */ /* 0x000f220000000a00 */
[----:B---3--:R-:W-:Y:S05]  /*1890*/  @!P0 IMAD R0, R10, R7, R0 ;  /* 0x000000070a008224 */ /* 0x008fea00078e0200 */
[C---:B------:R-:W-:Y:S04]  /*18a0*/  @!P0 IADD3 R7, P2, PT, R0.reuse, UR5, RZ ;  /* 0x0000000500078c10 */ /* 0x040fe8000ff5e0ff */
[----:B------:R-:W-:Y:S02]  /*18b0*/  @!P0 LEA.HI.X.SX32 R0, R0, RZ, 0x1, P2 ;  /* 0x000000ff00008211 */ /* 0x000fe400010f0eff */
[C---:B----4-:R-:W-:Y:S04]  /*18c0*/  @!P0 LEA R8, P2, R7.reuse, R8, 0x1 ;  /* 0x0000000807088211 */ /* 0x050fe800078408ff */
[----:B------:R-:W-:Y:S05]  /*18d0*/  @!P0 LEA.HI.X R9, R7, R9, R0, 0x1, P2 ;  /* 0x0000000907098211 */ /* 0x000fea00010f0c00 */
[----:B------:R3:W-:Y:S04]  /*18e0*/  @!P0 STG.E.U16 desc[UR54][R8.64], RZ ;  /* 0x000000ff08008986 */ /* 0x0007e8000c101536 */
.L_x_29:
[----:B------:R-:W-:Y:S05]  /*18f0*/  BSYNC.RECONVERGENT B0 ;  /* 0x0000000000007941 */ /* 0x000fea0003800200 */
.L_x_28:
[----:B------:R-:W-:Y:S01]  /*1900*/  IADD3 R7, PT, PT, R14, R6, R14 ;  /* 0x000000060e077210 */ /* 0x000fe20007ffe00e */
[----:B------:R-:W-:Y:S04]  /*1910*/  BSSY.RECONVERGENT B0, `(.L_x_30) ;  /* 0x000000d000007945 */ /* 0x000fe80003800200 */
[----:B------:R-:W-:Y:S05]  /*1920*/  @P1 BRA `(.L_x_31) ;  /* 0x00000000002c1947 */ /* 0x000fea0003800000 */
[----:B------:R-:W-:Y:S04]  /*1930*/  SHF.R.U32.HI R0, RZ, 0x7, R4 ;  /* 0x00000007ff007819 */ /* 0x000fe80000011604 */
[----:B------:R-:W-:Y:S11]  /*1940*/  ISETP.GE.AND P0, PT, R0, UR4, PT ;  /* 0x0000000400007c0c */ /* 0x000ff6000bf06270 */
[----:B------:R-:W-:Y:S02]  /*1950*/  @!UPT UIADD3 URZ, UPT, UPT, URZ, URZ, URZ ;  /* 0x000000fffffff290 */ /* 0x000fe4000fffe0ff */
[----:B------:R-:W4:Y:S08]  /*1960*/  @!P0 LDC R6, c[0x0][0x988] ;  /* 0x00026200ff068b82 */ /* 0x000f300000000800 */
[----:B---3--:R-:W3:Y:S01]  /*1970*/  @!P0 LDC.64 R8, c[0x0][0x980] ;  /* 0x00026000ff088b82 */ /* 0x008ee20000000a00 */
[----:B----4-:R-:W-:Y:S05]  /*1980*/  @!P0 IMAD R0, R11, R6, R0 ;  /* 0x000000060b008224 */ /* 0x010fea00078e0200 */
[C---:B------:R-:W-:Y:S04]  /*1990*/  @!P0 IADD3 R6, P1, PT, R0.reuse, UR5, RZ ;  /* 0x0000000500068c10 */ /* 0x040fe8000ff3e0ff */
[----:B------:R-:W-:Y:S02]  /*19a0*/  @!P0 LEA.HI.X.SX32 R0, R0, RZ, 0x1, P1 ;  /* 0x000000ff00008211 */ /* 0x000fe400008f0eff */
[C---:B---3--:R-:W-:Y:S04]  /*19b0*/  @!P0 LEA R8, P1, R6.reuse, R8, 0x1 ;  /* 0x0000000806088211 */ /* 0x048fe800078208ff */
[----:B------:R-:W-:Y:S05]  /*19c0*/  @!P0 LEA.HI.X R9, R6, R9, R0, 0x1, P1 ;  /* 0x0000000906098211 */ /* 0x000fea00008f0c00 */
[----:B------:R4:W-:Y:S04]  /*19d0*/  @!P0 STG.E.U16 desc[UR54][R8.64], RZ ;  /* 0x000000ff08008986 */ /* 0x0009e8000c101536 */
.L_x_31:
[----:B------:R-:W-:Y:S05]  /*19e0*/  BSYNC.RECONVERGENT B0 ;  /* 0x0000000000007941 */ /* 0x000fea0003800200 */
.L_x_30:
[----:B------:R-:W-:Y:S01]  /*19f0*/  IADD3 R6, PT, PT, R14, R7, R14 ;  /* 0x000000070e067210 */ /* 0x000fe20007ffe00e */
[C---:B------:R-:W-:Y:S01]  /*1a00*/  IMAD.IADD R5, R15.reuse, 0x1, R5 ;  /* 0x000000010f057824 */ /* 0x040fe200078e0205 */
[C---:B------:R-:W-:Y:S01]  /*1a10*/  IADD3 R4, PT, PT, R15.reuse, R4, RZ ;  /* 0x000000040f047210 */ /* 0x040fe20007ffe0ff */
[----:B------:R-:W-:Y:S01]  /*1a20*/  IMAD.IADD R3, R15, 0x1, R3 ;  /* 0x000000010f037824 */ /* 0x000fe200078e0203 */
[----:B------:R-:W-:Y:S11]  /*1a30*/  ISETP.GE.U32.AND P0, PT, R6, 0x2800, PT ;  /* 0x000028000600780c */ /* 0x000ff60003f06070 */
[----:B------:R-:W-:Y:S02]  /*1a40*/  @!UPT UIADD3 URZ, UPT, UPT, URZ, URZ, URZ ;  /* 0x000000fffffff290 */ /* 0x000fe4000fffe0ff */
[----:B------:R-:W-:Y:S05]  /*1a50*/  @!P0 BRA `(.L_x_32) ;  /* 0xfffffff800d08947 */ /* 0x000fea000383ffff */
[----:B------:R-:W-:Y:S05]  /*1a60*/  BSYNC.RECONVERGENT B1 ;  /* 0x0000000000017941 */ /* 0x000fea0003800200 */
.L_x_23:
[----:B------:R-:W-:Y:S01]  /*1a70*/  ISETP.NE.AND P0, PT, R16, 0x2, PT ;  /* 0x000000021000780c */ /* 0x000fe20003f05270 */
[----:B------:R-:W1:Y:S01]  /*1a80*/  LDCU UR4, c[0x0][0x38c] ;  /* 0x00007180ff0477ac */ /* 0x000e620008000800 */
[----:B------:R-:W-:Y:S11]  /*1a90*/  BSSY.RECONVERGENT B1, `(.L_x_33) ;  /* 0x000001a000017945 */ /* 0x000ff60003800200 */
[----:B------:R-:W-:Y:S05]  /*1aa0*/  @!P0 BRA `(.L_x_34) ;  /* 0x0000000000608947 */ /* 0x000fea0003800000 */
[----:B------:R-:W1:Y:S01]  /*1ab0*/  LDC R5, c[0x0][0x384] ;  /* 0x0000e100ff057b82 */ /* 0x000e620000000800 */
[----:B---34-:R-:W-:-:S07]  /*1ac0*/  HFMA2 R8, -RZ, RZ, 0, 0 ;  /* 0x00000000ff087431 */ /* 0x018fce00000001ff */
.L_x_37:
[----:B------:R-:W-:Y:S01]  /*1ad0*/  LOP3.LUT R3, R2, 0x7f, RZ, 0xc0, !PT ;  /* 0x0000007f02037812 */ /* 0x000fe200078ec0ff */
[----:B------:R-:W-:Y:S01]  /*1ae0*/  VIADD R8, R8, 0x1 ;  /* 0x0000000108087836 */ /* 0x000fe20000000000 */
[----:B------:R-:W-:Y:S03]  /*1af0*/  BSSY.RECONVERGENT B0, `(.L_x_35) ;  /* 0x0000011000007945 */ /* 0x000fe60003800200 */
[----:B------:R-:W-:Y:S01]  /*1b00*/  VIADD R4, R3, UR51 ;  /* 0x0000003303047c36 */ /* 0x000fe20008000000 */
[----:B------:R-:W-:Y:S04]  /*1b10*/  LOP3.LUT R0, R8, R16, RZ, 0x3c, !PT ;  /* 0x0000001008007212 */ /* 0x000fe800078e3cff */
[----:B-1----:R-:W-:Y:S02]  /*1b20*/  ISETP.GE.U32.AND P0, PT, R4, R5, PT ;  /* 0x000000050400720c */ /* 0x002fe40003f06070 */
[----:B------:R-:W-:Y:S11]  /*1b30*/  ISETP.NE.AND P2, PT, R0, 0x2, PT ;  /* 0x000000020000780c */ /* 0x000ff60003f45270 */
[----:B------:R-:W-:Y:S05]  /*1b40*/  @P0 BRA `(.L_x_36) ;  /* 0x00000000002c0947 */ /* 0x000fea0003800000 */
[----:B------:R-:W-:Y:S04]  /*1b50*/  SHF.R.U32.HI R0, RZ, 0x7, R2 ;  /* 0x00000007ff007819 */ /* 0x000fe80000011602 */
[----:B------:R-:W-:Y:S11]  /*1b60*/  ISETP.GE.AND P0, PT, R0, UR4, PT ;  /* 0x0000000400007c0c */ /* 0x000ff6000bf06270 */
[----:B------:R-:W-:Y:S02]  /*1b70*/  @!UPT UIADD3 URZ, UPT, UPT, URZ, URZ, URZ ;  /* 0x000000fffffff290 */ /* 0x000fe4000fffe0ff */
[----:B------:R-:W1:Y:S08]  /*1b80*/  @!P0 LDC R4, c[0x0][0x9a0] ;  /* 0x00026800ff048b82 */ /* 0x000e700000000800 */
[----:B------:R-:W3:Y:S01]  /*1b90*/  @!P0 LDC.64 R6, c[0x0][0x998] ;  /* 0x00026600ff068b82 */ /* 0x000ee20000000a00 */
[----:B-1----:R-:W-:Y:S05]  /*1ba0*/  @!P0 IMAD R0, R3, R4, R0 ;  /* 0x0000000403008224 */ /* 0x002fea00078e0200 */
[C---:B------:R-:W-:Y:S04]  /*1bb0*/  @!P0 IADD3 R3, P1, PT, R0.reuse, UR46, RZ ;  /* 0x0000002e00038c10 */ /* 0x040fe8000ff3e0ff */
[----:B------:R-:W-:Y:S02]  /*1bc0*/  @!P0 LEA.HI.X.SX32 R0, R0, RZ, 0x1, P1 ;  /* 0x000000ff00008211 */ /* 0x000fe400008f0eff */
[C---:B---3--:R-:W-:Y:S04]  /*1bd0*/  @!P0 LEA R6, P1, R3.reuse, R6, 0x1 ;  /* 0x0000000603068211 */ /* 0x048fe800078208ff */
[----:B------:R-:W-:Y:S05]  /*1be0*/  @!P0 LEA.HI.X R7, R3, R7, R0, 0x1, P1 ;  /* 0x0000000703078211 */ /* 0x000fea00008f0c00 */
[----:B------:R1:W-:Y:S04]  /*1bf0*/  @!P0 STG.E.U16 desc[UR54][R6.64], RZ ;  /* 0x000000ff06008986 */ /* 0x0003e8000c101536 */
.L_x_36:
[----:B------:R-:W-:Y:S05]  /*1c00*/  BSYNC.RECONVERGENT B0 ;  /* 0x0000000000007941 */ /* 0x000fea0003800200 */
.L_x_35:
[----:B------:R-:W-:Y:S01]  /*1c10*/  IADD3 R2, PT, PT, R14, R2, RZ ;  /* 0x000000020e027210 */ /* 0x000fe20007ffe0ff */
[----:B------:R-:W-:Y:S06]  /*1c20*/  @P2 BRA `(.L_x_37) ;  /* 0xfffffffc00a82947 */ /* 0x000fec000383ffff */
.L_x_34:
[----:B-1----:R-:W-:Y:S05]  /*1c30*/  BSYNC.RECONVERGENT B1 ;  /* 0x0000000000017941 */ /* 0x002fea0003800200 */
.L_x_33:
[----:B------:R-:W1:Y:S01]  /*1c40*/  LDC R11, c[0x0][0x384] ;  /* 0x0000e100ff0b7b82 */ /* 0x000e620000000800 */
[----:B------:R-:W-:Y:S01]  /*1c50*/  BSSY.RECONVERGENT B1, `(.L_x_38) ;  /* 0x0000051000017945 */ /* 0x000fe20003800200 */
[C---:B------:R-:W-:Y:S01]  /*1c60*/  LEA R5, R14.reuse, R2, 0x1 ;  /* 0x000000020e057211 */ /* 0x040fe200078e08ff */
[----:B------:R-:W-:Y:S01]  /*1c70*/  IMAD R4, R14, 0x3, R2 ;  /* 0x000000030e047824 */ /* 0x000fe200078e0202 */
[----:B------:R-:W-:Y:S01]  /*1c80*/  IADD3 R3, PT, PT, R2, R14, RZ ;  /* 0x0000000e02037210 */ /* 0x000fe20007ffe0ff */
[----:B------:R-:W1:Y:S06]  /*1c90*/  LDCU UR4, c[0x0][0x38c] ;  /* 0x00007180ff0477ac */ /* 0x000e6c0008000800 */
.L_x_47:
[----:B----4-:R-:W-:Y:S01]  /*1ca0*/  LOP3.LUT R6, R2, 0x7f, RZ, 0xc0, !PT ;  /* 0x0000007f02067812 */ /* 0x010fe200078ec0ff */
[----:B------:R-:W-:Y:S01]  /*1cb0*/  BSSY.RECONVERGENT B0, `(.L_x_39) ;  /* 0x0000018000007945 */ /* 0x000fe20003800200 */
[----:B---34-:R-:W-:Y:S02]  /*1cc0*/  LOP3.LUT R8, R3, 0x7f, RZ, 0xc0, !PT ;  /* 0x0000007f03087812 */ /* 0x018fe400078ec0ff */
[----:B------:R-:W-:Y:S01]  /*1cd0*/  LOP3.LUT R9, R5, 0x7f, RZ, 0xc0, !PT ;  /* 0x0000007f05097812 */ /* 0x000fe200078ec0ff */
[----:B-12---:R-:W-:Y:S01]  /*1ce0*/  VIADD R13, R6, UR51 ;  /* 0x00000033060d7c36 */ /* 0x006fe20008000000 */
        /* <DEDUP_REMOVED lines=10> */
[----:B------:R-:W-:Y:S11]  /*1d90*/  ISETP.GE.AND P0, PT, R0, UR4, PT ;  /* 0x0000000400007c0c */ /* 0x000ff6000bf06270 */
        /* <DEDUP_REMOVED lines=9> */
.L_x_40:
[----:B------:R-:W-:Y:S05]  /*1e30*/  BSYNC.RECONVERGENT B0 ;  /* 0x0000000000007941 */ /* 0x000fea0003800200 */
.L_x_39:
        /* <DEDUP_REMOVED lines=13> */
.L_x_42:
[----:B------:R-:W-:Y:S05]  /*1f10*/  BSYNC.RECONVERGENT B0 ;  /* 0x0000000000007941 */ /* 0x000fea0003800200 */
.L_x_41:
[----:B------:R-:W-:Y:S04]  /*1f20*/  BSSY.RECONVERGENT B0, `(.L_x_43) ;  /* 0x000000d000007945 */ /* 0x000fe80003800200 */
[----:B------:R-:W-:Y:S05]  /*1f30*/  @P2 BRA `(.L_x_44) ;  /* 0x00000000002c2947 */ /* 0x000fea0003800000 */
[----:B------:R-:W-:Y:S04]  /*1f40*/  SHF.R.U32.HI R0, RZ, 0x7, R5 ;  /* 0x00000007ff007819 */ /* 0x000fe80000011605 */
[----:B------:R-:W-:Y:S11]  /*1f50*/  ISETP.GE.AND P0, PT, R0, UR4, PT ;  /* 0x0000000400007c0c */ /* 0x000ff6000bf06270 */
[----:B------:R-:W-:Y:S02]  /*1f60*/  @!UPT UIADD3 URZ, UPT, UPT, URZ, URZ, URZ ;  /* 0x000000fffffff290 */ /* 0x000fe4000fffe0ff */
[----:B------:R-:W3:Y:S08]  /*1f70*/  @!P0 LDC R6, c[0x0][0x9a0] ;  /* 0x00026800ff068b82 */ /* 0x000ef00000000800 */
[----:B-12---:R-:W1:Y:S01]  /*1f80*/  @!P0 LDC.64 R12, c[0x0][0x998] ;  /* 0x00026600ff0c8b82 */ /* 0x006e620000000a00 */
[----:B---3--:R-:W-:Y:S05]  /*1f90*/  @!P0 IMAD R0, R9, R6, R0 ;  /* 0x0000000609008224 */ /* 0x008fea00078e0200 */
[C---:B------:R-:W-:Y:S04]  /*1fa0*/  @!P0 IADD3 R6, P2, PT, R0.reuse, UR46, RZ ;  /* 0x0000002e00068c10 */ /* 0x040fe8000ff5e0ff */
[----:B------:R-:W-:Y:S02]  /*1fb0*/  @!P0 LEA.HI.X.SX32 R0, R0, RZ, 0x1, P2 ;  /* 0x000000ff00008211 */ /* 0x000fe400010f0eff */
[C---:B-1----:R-:W-:Y:S04]  /*1fc0*/  @!P0 LEA R12, P2, R6.reuse, R12, 0x1 ;  /* 0x0000000c060c8211 */ /* 0x042fe800078408ff */
[----:B------:R-:W-:Y:S05]  /*1fd0*/  @!P0 LEA.HI.X R13, R6, R13, R0, 0x1, P2 ;  /* 0x0000000d060d8211 */ /* 0x000fea00010f0c00 */
[----:B------:R3:W-:Y:S04]  /*1fe0*/  @!P0 STG.E.U16 desc[UR54][R12.64], RZ ;  /* 0x000000ff0c008986 */ /* 0x0007e8000c101536 */
.L_x_44:
[----:B------:R-:W-:Y:S05]  /*1ff0*/  BSYNC.RECONVERGENT B0 ;  /* 0x0000000000007941 */ /* 0x000fea0003800200 */
.L_x_43:
[----:B------:R-:W-:Y:S01]  /*2000*/  IADD3 R8, PT, PT, R14, R2, R14 ;  /* 0x000000020e087210 */ /* 0x000fe20007ffe00e */
[----:B------:R-:W-:Y:S04]  /*2010*/  BSSY.RECONVERGENT B0, `(.L_x_45) ;  /* 0x000000d000007945 */ /* 0x000fe80003800200 */
[----:B------:R-:W-:Y:S05]  /*2020*/  @P1 BRA `(.L_x_46) ;  /* 0x00000000002c1947 */ /* 0x000fea0003800000 */
[----:B------:R-:W-:Y:S04]  /*2030*/  SHF.R.U32.HI R0, RZ, 0x7, R4 ;  /* 0x00000007ff007819 */ /* 0x000fe80000011604 */
[----:B------:R-:W-:Y:S11]  /*2040*/  ISETP.GE.AND P0, PT, R0, UR4, PT ;  /* 0x0000000400007c0c */ /* 0x000ff6000bf06270 */
[----:B------:R-:W-:Y:S02]  /*2050*/  @!UPT UIADD3 URZ, UPT, UPT, URZ, URZ, URZ ;  /* 0x000000fffffff290 */ /* 0x000fe4000fffe0ff */
[----:B------:R-:W4:Y:S08]  /*2060*/  @!P0 LDC R2, c[0x0][0x9a0] ;  /* 0x00026800ff028b82 */ /* 0x000f300000000800 */
[----:B------:R-:W5:Y:S01]  /*2070*/  @!P0 LDC.64 R6, c[0x0][0x998] ;  /* 0x00026600ff068b82 */ /* 0x000f620000000a00 */
[----:B----4-:R-:W-:Y:S05]  /*2080*/  @!P0 IMAD R0, R10, R2, R0 ;  /* 0x000000020a008224 */ /* 0x010fea00078e0200 */
[C---:B------:R-:W-:Y:S04]  /*2090*/  @!P0 IADD3 R2, P1, PT, R0.reuse, UR46, RZ ;  /* 0x0000002e00028c10 */ /* 0x040fe8000ff3e0ff */
[----:B------:R-:W-:Y:S02]  /*20a0*/  @!P0 LEA.HI.X.SX32 R0, R0, RZ, 0x1, P1 ;  /* 0x000000ff00008211 */ /* 0x000fe400008f0eff */
[C---:B-----5:R-:W-:Y:S04]  /*20b0*/  @!P0 LEA R6, P1, R2.reuse, R6, 0x1 ;  /* 0x0000000602068211 */ /* 0x060fe800078208ff */
[----:B------:R-:W-:Y:S05]  /*20c0*/  @!P0 LEA.HI.X R7, R2, R7, R0, 0x1, P1 ;  /* 0x0000000702078211 */ /* 0x000fea00008f0c00 */
[----:B------:R4:W-:Y:S04]  /*20d0*/  @!P0 STG.E.U16 desc[UR54][R6.64], RZ ;  /* 0x000000ff06008986 */ /* 0x0009e8000c101536 */
.L_x_46:
[----:B------:R-:W-:Y:S05]  /*20e0*/  BSYNC.RECONVERGENT B0 ;  /* 0x0000000000007941 */ /* 0x000fea0003800200 */
.L_x_45:
        /* <DEDUP_REMOVED lines=8> */
.L_x_38:
[----:B------:R-:W-:Y:S05]  /*2170*/  EXIT ;  /* 0x000000000000794d */ /* 0x000fea0003800000 */
.L_x_17:
[----:B------:R-:W-:-:S13]  /*2180*/  R2UR UR4, R3 ;  /* 0x00000000030472ca */ /* 0x000fda00000e0000 */
[----:B------:R-:W-:-:S09]  /*2190*/  UISETP.GT.AND UP0, UPT, UR4, 0x2, UPT ;  /* 0x000000020400788c */ /* 0x000fd2000bf04270 */
[----:B------:R-:W-:Y:S05]  /*21a0*/  BRA.U UP0, `(.L_x_48) ;  /* 0x0000005100d07547 */ /* 0x000fea000b800000 */
[----:B------:R-:W-:Y:S01]  /*21b0*/  R2UR UR4, R3 ;  /* 0x00000000030472ca */ /* 0x000fe200000e0000 */
[----:B-1----:R-:W-:-:S12]  /*21c0*/  IMAD.MOV.U32 R5, RZ, RZ, -0x1 ;  /* 0xffffffffff057424 */ /* 0x002fd800078e00ff */
[----:B------:R-:W-:-:S05]  /*21d0*/  IMAD.U32 R8, RZ, RZ, UR4 ;  /* 0x00000004ff087e24 */ /* 0x000fca000f8e00ff */
[----:B------:R-:W-:-:S05]  /*21e0*/  VIADDMNMX.U32 R8, R8, R5, 0x2, PT ;  /* 0x0000000208087446 */ /* 0x000fca0003800005 */
[----:B------:R-:W-:-:S06]  /*21f0*/  IMAD.SHL.U32 R8, R8, 0x4, RZ ;  /* 0x0000000408087824 */ /* 0x000fcc00078e00ff */
[----:B------:R-:W1:Y:S02]  /*2200*/  LDC R8, c[0x2][R8] ;  /* 0x0080000008087b82 */ /* 0x000e640000000800 */
[----:B-1----:R-:W-:-:S04]  /*2210*/  SHF.R.S32.HI R9, RZ, 0x1f, R8 ;  /* 0x0000001fff097819 */ /* 0x002fc80000011408 */
.L_x_302:
[----:B------:R-:W-:Y:S05]  /*2220*/  BRX R8 -0x2230                                                                                                                                                                                                                                 (*"BRANCH_TARGETS .L_x_303,.L_x_304,.L_x_305"*) ;  /* 0xffffffdc08747949 */ /* 0x000fea000383ffff */
.L_x_303:
[----:B------:R-:W-:-:S08]  /*2230*/  NOP ;  /* 0x0000000000007918 */ /* 0x000fd00000000000 */
[----:B------:R-:W1:-:S00]  /*2240*/  USETMAXREG.DEALLOC.CTAPOOL 0x60 ;  /* 0x00000060000079c8 */ /* 0x000e4000080e0500 */
[----:B-1----:R-:W-:Y:S01]  /*2250*/  ISETP.NE.AND P0, PT, R6, RZ, PT ;  /* 0x000000ff0600720c */ /* 0x002fe20003f05270 */
[----:B------:R-:W-:-:S12]  /*2260*/  BSSY.RECONVERGENT B0, `(.L_x_49) ;  /* 0x0000003000007945 */ /* 0x000fd80003800200 */
[----:B------:R-:W-:Y:S05]  /*2270*/  @!P0 BRA `(.L_x_50) ;  /* 0x0000000000048947 */ /* 0x000fea0003800000 */
[----:B------:R-:W-:Y:S05]  /*2280*/  BPT.TRAP 0x1 ;  /* 0x000000040000795c */ /* 0x000fea0000300000 */
.L_x_50:
[----:B------:R-:W-:Y:S05]  /*2290*/  BSYNC.RECONVERGENT B0 ;  /* 0x0000000000007941 */ /* 0x000fea0003800200 */
.L_x_49:
[----:B------:R-:W1:Y:S01]  /*22a0*/  S2UR UR48, SR_CgaCtaId ;  /* 0x00000000003079c3 */ /* 0x000e620000008800 */
[----:B------:R-:W-:Y:S01]  /*22b0*/  UMOV UR4, 0x400 ;  /* 0x0000040000047882 */ /* 0x000fe20000000000 */
[----:B------:R-:W-:Y:S01]  /*22c0*/  IMAD.MOV.U32 R8, RZ, RZ, 0x1 ;  /* 0x00000001ff087424 */ /* 0x000fe200078e00ff */
[----:B------:R-:W-:-:S04]  /*22d0*/  ISETP.NE.AND P2, PT, R7, RZ, PT ;  /* 0x000000ff0700720c */ /* 0x000fc80003f45270 */
[----:B------:R-:W-:-:S09]  /*22e0*/  SHF.L.U32 R8, R8, 0x1f, RZ ;  /* 0x0000001f08087819 */ /* 0x000fd200000006ff */
[----:B------:R-:W-:Y:S01]  /*22f0*/  @!P2 IMAD.MOV.U32 R9, RZ, RZ, 0x5000 ;  /* 0x00005000ff09a424 */ /* 0x000fe200078e00ff */
[----:B-1----:R-:W-:-:S09]  /*2300*/  ULEA UR48, UR48, UR4, 0x18 ;  /* 0x0000000430307291 */ /* 0x002fd2000f8ec0ff */
[----:B------:R-:W1:Y:S02]  /*2310*/  SYNCS.PHASECHK.TRANS64.TRYWAIT P0, [UR48+0x29810], R8 ;  /* 0x02981008ff0075a7 */ /* 0x000e640008001130 */
[----:B-1----:R-:W-:Y:S05]  /*2320*/  @!P0 BRA `(.L_x_51) ;  /* 0x000000c800948947 */ /* 0x002fea0003800000 */
.L_x_243:
[----:B------:R-:W-:Y:S01]  /*2330*/  ISETP.NE.AND P2, PT, R7, RZ, PT ;  /* 0x000000ff0700720c */ /* 0x000fe20003f45270 */
[----:B------:R-:W-:Y:S01]  /*2340*/  BSSY.RECONVERGENT B0, `(.L_x_52) ;  /* 0x0000005000007945 */ /* 0x000fe20003800200 */
[----:B------:R-:W-:-:S11]  /*2350*/  PLOP3.LUT P4, PT, P1, P4, PT, 0xf8, 0x8f ;  /* 0x00000000008f781c */ /* 0x000fd60000f89f70 */
[----:B------:R2:W-:Y:S02]  /*2360*/  @!P2 SYNCS.ARRIVE.TRANS64 RZ, [UR48+0x29800], R9 ;  /* 0x02980009ffffa9a7 */ /* 0x0005e40008000030 */
[----:B------:R-:W-:Y:S05]  /*2370*/  @!P4 BRA `(.L_x_53) ;  /* 0x000000000004c947 */ /* 0x000fea0003800000 */
[----:B------:R-:W-:Y:S05]  /*2380*/  BPT.TRAP 0x1 ;  /* 0x000000040000795c */ /* 0x000fea0000300000 */
.L_x_53:
[----:B------:R-:W-:Y:S05]  /*2390*/  BSYNC.RECONVERGENT B0 ;  /* 0x0000000000007941 */ /* 0x000fea0003800200 */
.L_x_52:
[----:B-1----:R-:W-:Y:S01]  /*23a0*/  LOP3.LUT P0, R5, R2, 0x1f, RZ, 0xc0, !PT ;  /* 0x0000001f02057812 */ /* 0x002fe2000780c0ff */
[----:B------:R-:W-:Y:S03]  /*23b0*/  BSSY.RECONVERGENT B0, `(.L_x_54) ;  /* 0x0000004000007945 */ /* 0x000fe60003800200 */
[----:B------:R-:W-:-:S13]  /*23c0*/  PLOP3.LUT P0, PT, P0, P2, PT, 0x8f, 0xf8 ;  /* 0x0000000000f8781c */ /* 0x000fda0000705177 */
[----:B------:R-:W-:Y:S05]  /*23d0*/  @P0 BRA `(.L_x_55) ;  /* 0x0000000000040947 */ /* 0x000fea0003800000 */
[----:B------:R-:W-:Y:S05]  /*23e0*/  BPT.TRAP 0x1 ;  /* 0x000000040000795c */ /* 0x000fea0000300000 */
.L_x_55:
[----:B------:R-:W-:Y:S05]  /*23f0*/  BSYNC.RECONVERGENT B0 ;  /* 0x0000000000007941 */ /* 0x000fea0003800200 */
.L_x_54:
[----:B------:R-:W-:Y:S01]  /*2400*/  ISETP.NE.AND P0, PT, R6, RZ, PT ;  /* 0x000000ff0600720c */ /* 0x000fe20003f05270 */
[----:B------:R-:W-:-:S12]  /*2410*/  BSSY.RECONVERGENT B0, `(.L_x_56) ;  /* 0x0000003000007945 */ /* 0x000fd80003800200 */
[----:B------:R-:W-:Y:S05]  /*2420*/  @!P0 BRA `(.L_x_57) ;  /* 0x0000000000048947 */ /* 0x000fea0003800000 */
[----:B------:R-:W-:Y:S05]  /*2430*/  BPT.TRAP 0x1 ;  /* 0x000000040000795c */ /* 0x000fea0000300000 */
.L_x_57:
[----:B------:R-:W-:Y:S05]  /*2440*/  BSYNC.RECONVERGENT B0 ;  /* 0x0000000000007941 */ /* 0x000fea0003800200 */
.L_x_56:
[----:B------:R-:W1:Y:S01]  /*2450*/  LDCU.64 UR4, c[0x0][0x348] ;  /* 0x00006900ff0477ac */ /* 0x000e620008000a00 */
[----:B------:R-:W-:Y:S02]  /*2460*/  @!P2 MOV R2, 0x5000 ;  /* 0x000050000002a802 */ /* 0x000fe40000000f00 */
[----:B------:R-:W-:Y:S01]  /*2470*/  R2UR UR15, R3 ;  /* 0x00000000030f72ca */ /* 0x000fe200000e0000 */
[----:B------:R-:W3:Y:S01]  /*2480*/  LDCU.64 UR6, c[0x0][0x348] ;  /* 0x00006900ff0677ac */ /* 0x000ee20008000a00 */
[----:B------:R4:W-:Y:S01]  /*2490*/  @!P2 SYNCS.ARRIVE.TRANS64.RED.A0TR RZ, [UR48+0x29800], R2 ;  /* 0x02980002ffffa9a7 */ /* 0x0009e20008300430 */
[----:B------:R-:W-:Y:S02]  /*24a0*/  UIADD3 UR49, UPT, UPT, UR48, 0x29800, URZ ;  /* 0x0002980030317890 */ /* 0x000fe4000fffe0ff */
[----:B------:R-:W-:Y:S01]  /*24b0*/  UIADD3 UR8, UPT, UPT, UR48, 0x1000, URZ ;  /* 0x0000100030087890 */ /* 0x000fe2000fffe0ff */
[----:B------:R-:W-:Y:S01]  /*24c0*/  UMOV UR38, 0x0 ;  /* 0x0000000000267882 */ /* 0x000fe20000000000 */
[----:B------:R-:W-:Y:S01]  /*24d0*/  UMOV UR39, 0x10000000 ;  /* 0x1000000000277882 */ /* 0x000fe20000000000 */
[----:B------:R-:W-:Y:S01]  /*24e0*/  UMOV UR50, URZ ;  /* 0x000000ff00327c82 */ /* 0x000fe20008000000 */
[----:B------:R-:W-:Y:S01]  /*24f0*/  UMOV UR52, UR45 ;  /* 0x0000002d00347c82 */ /* 0x000fe20008000000 */
[----:B------:R-:W-:Y:S01]  /*2500*/  UMOV UR53, UR46 ;  /* 0x0000002e00357c82 */ /* 0x000fe20008000000 */
[----:B------:R-:W-:-:S02]  /*2510*/  UIADD3 UR56, UPT, UPT, UR48, 0x2000, URZ ;  /* 0x0000200030387890 */ /* 0x000fc4000fffe0ff */
[----:B-1----:R-:W-:Y:S01]  /*2520*/  UIADD3 UR4, UP0, UPT, UR4, 0x100, URZ ;  /* 0x0000010004047890 */ /* 0x002fe2000ff1e0ff */
[----:B------:R-:W-:Y:S01]  /*2530*/  UMOV UR10, 0x10 ;  /* 0x00000010000a7882 */ /* 0x000fe20000000000 */
[----:B------:R-:W-:Y:S02]  /*2540*/  UMOV UR11, UR51 ;  /* 0x00000033000b7c82 */ /* 0x000fe40008000000 */
[----:B------:R-:W-:Y:S02]  /*2550*/  UIADD3.X UR5, UPT, UPT, URZ, UR5, URZ, UP0, !UPT ;  /* 0x00000005ff057290 */ /* 0x000fe400087fe4ff */
[----:B---3--:R-:W-:Y:S01]  /*2560*/  UIADD3 UR6, UP0, UPT, UR6, 0x300, URZ ;  /* 0x0000030006067890 */ /* 0x008fe2000ff1e0ff */
[----:B------:R-:W-:Y:S01]  /*2570*/  UMOV UR12, UR45 ;  /* 0x0000002d000c7c82 */ /* 0x000fe20008000000 */
[----:B------:R-:W-:Y:S01]  /*2580*/  UMOV UR13, UR46 ;  /* 0x0000002e000d7c82 */ /* 0x000fe20008000000 */
[----:B------:R-:W-:Y:S01]  /*2590*/  UIADD3 UR32, UPT, UPT, UR48, 0x3000, URZ ;  /* 0x0000300030207890 */ /* 0x000fe2000fffe0ff */
[----:B------:R-:W-:Y:S01]  /*25a0*/  UMOV UR9, UR49 ;  /* 0x0000003100097c82 */ /* 0x000fe20008000000 */
[----:B------:R-:W-:-:S02]  /*25b0*/  UIADD3 UR16, UPT, UPT, UR48, 0x4000, URZ ;  /* 0x0000400030107890 */ /* 0x000fc4000fffe0ff */
[----:B------:R-:W-:Y:S01]  /*25c0*/  UTMALDG.4D [UR48], [UR4], desc[UR38] ;  /* 0x00002630040075b4 */ /* 0x000fe20008019000 */
[----:B------:R-:W-:Y:S02]  /*25d0*/  UIADD3 UR24, UPT, UPT, UR48, 0xa000, URZ ;  /* 0x0000a00030187890 */ /* 0x000fe4000fffe0ff */
[----:B------:R-:W-:Y:S02]  /*25e0*/  UIADD3 UR25, UPT, UPT, UR48, 0x29800, URZ ;  /* 0x0002980030197890 */ /* 0x000fe4000fffe0ff */
[----:B------:R-:W-:Y:S01]  /*25f0*/  UIADD3.X UR7, UPT, UPT, URZ, UR7, URZ, UP0, !UPT ;  /* 0x00000007ff077290 */ /* 0x000fe200087fe4ff */
[----:B------:R-:W-:Y:S01]  /*2600*/  UMOV UR58, 0x20 ;  /* 0x00000020003a7882 */ /* 0x000fe20000000000 */
[----:B------:R1:W-:Y:S01]  /*2610*/  UTMALDG.4D [UR8], [UR4], desc[UR38] ;  /* 0x00002608040075b4 */ /* 0x0003e20008019000 */
[----:B------:R-:W-:Y:S01]  /*2620*/  UMOV UR59, UR51 ;  /* 0x00000033003b7c82 */ /* 0x000fe20008000000 */
[----:B------:R-:W-:Y:S01]  /*2630*/  UMOV UR60, UR45 ;  /* 0x0000002d003c7c82 */ /* 0x000fe20008000000 */
[----:B------:R-:W-:Y:S01]  /*2640*/  UMOV UR61, UR46 ;  /* 0x0000002e003d7c82 */ /* 0x000fe20008000000 */
[----:B------:R-:W-:Y:S01]  /*2650*/  UMOV UR57, UR49 ;  /* 0x0000003100397c82 */ /* 0x000fe20008000000 */
[----:B------:R-:W-:Y:S01]  /*2660*/  UMOV UR34, 0x30 ;  /* 0x0000003000227882 */ /* 0x000fe20000000000 */
        /* <DEDUP_REMOVED lines=8> */
[----:B------:R-:W-:Y:S01]  /*26f0*/  UMOV UR27, URZ ;  /* 0x000000ff001b7c82 */ /* 0x000fe20008000000 */
[----:B------:R-:W-:Y:S01]  /*2700*/  UMOV UR28, URZ ;  /* 0x000000ff001c7c82 */ /* 0x000fe20008000000 */
[----:B------:R-:W-:Y:S01]  /*2710*/  UTMALDG.4D [UR56], [UR4], desc[UR38] ;  /* 0x00002638040075b4 */ /* 0x000fe20008019000 */
[----:B------:R-:W-:Y:S01]  /*2720*/  UMOV UR17, UR49 ;  /* 0x0000003100117c82 */ /* 0x000fe20008000000 */
[----:B------:R-:W-:Y:S01]  /*2730*/  UMOV UR26, URZ ;  /* 0x000000ff001a7c82 */ /* 0x000fe20008000000 */
[----:B------:R-:W-:Y:S01]  /*2740*/  UMOV UR29, UR45 ;  /* 0x0000002d001d7c82 */ /* 0x000fe20008000000 */
[----:B------:R-:W-:Y:S01]  /*2750*/  UMOV UR30, UR46 ;  /* 0x0000002e001e7c82 */ /* 0x000fe20008000000 */
[----:B------:R-:W-:Y:S01]  /*2760*/  UMOV UR14, UR46 ;  /* 0x0000002e000e7c82 */ /* 0x000fe20008000000 */
[----:B------:R-:W-:Y:S01]  /*2770*/  UIADD3 UR40, UPT, UPT, UR48, 0xc000, URZ ;  /* 0x0000c00030287890 */ /* 0x000fe2000fffe0ff */
[----:B------:R-:W-:Y:S01]  /*2780*/  UTMALDG.4D [UR32], [UR4], desc[UR38] ;  /* 0x00002620040075b4 */ /* 0x000fe20008019000 */
[----:B------:R-:W-:Y:S01]  /*2790*/  UMOV UR42, 0x20 ;  /* 0x00000020002a7882 */ /* 0x000fe20000000000 */
[----:B------:R-:W-:Y:S01]  /*27a0*/  UMOV UR41, UR25 ;  /* 0x0000001900297c82 */ /* 0x000fe20008000000 */
[----:B------:R-:W-:Y:S01]  /*27b0*/  UMOV UR43, UR27 ;  /* 0x0000001b002b7c82 */ /* 0x000fe20008000000 */
[----:B------:R-:W-:Y:S01]  /*27c0*/  UMOV UR44, UR28 ;  /* 0x0000001c002c7c82 */ /* 0x000fe20008000000 */
[----:B------:R-:W-:Y:S01]  /*27d0*/  UMOV UR22, UR46 ;  /* 0x0000002e00167c82 */ /* 0x000fe20008000000 */
[----:B------:R-:W-:Y:S01]  /*27e0*/  UISETP.NE.AND UP0, UPT, UR15, 0x1, UPT ;  /* 0x000000010f00788c */ /* 0x000fe2000bf05270 */
[----:B------:R3:W-:Y:S01]  /*27f0*/  UTMALDG.4D [UR16], [UR4], desc[UR38] ;  /* 0x00002610040075b4 */ /* 0x0007e20008019000 */
[----:B------:R-:W-:Y:S01]  /*2800*/  UTMALDG.5D [UR24], [UR6], desc[UR38] ;  /* 0x00002618060075b4 */ /* 0x000fe20008021000 */
[----:B-1----:R-:W-:Y:S01]  /*2810*/  UIADD3 UR8, UPT, UPT, UR48, 0xb000, URZ ;  /* 0x0000b00030087890 */ /* 0x002fe2000fffe0ff */
[----:B------:R-:W-:Y:S01]  /*2820*/  UMOV UR13, UR45 ;  /* 0x0000002d000d7c82 */ /* 0x000fe20008000000 */
[----:B------:R-:W-:Y:S01]  /*2830*/  UMOV UR9, UR25 ;  /* 0x0000001900097c82 */ /* 0x000fe20008000000 */
[----:B------:R-:W-:Y:S01]  /*2840*/  UMOV UR11, UR27 ;  /* 0x0000001b000b7c82 */ /* 0x000fe20008000000 */
[----:B------:R-:W-:-:S05]  /*2850*/  UMOV UR12, UR28 ;  /* 0x0000001c000c7c82 */ /* 0x000fca0008000000 */
[----:B------:R1:W-:Y:S01]  /*2860*/  UTMALDG.5D [UR8], [UR6], desc[UR38] ;  /* 0x00002608060075b4 */ /* 0x0003e20008021000 */
[----:B------:R4:W-:Y:S01]  /*2870*/  UTMALDG.5D [UR40], [UR6], desc[UR38] ;  /* 0x00002628060075b4 */ /* 0x0009e20008021000 */
[----:B---3--:R-:W-:Y:S01]  /*2880*/  UIADD3 UR16, UPT, UPT, UR48, 0xd000, URZ ;  /* 0x0000d00030107890 */ /* 0x008fe2000fffe0ff */
[----:B------:R-:W-:Y:S01]  /*2890*/  UMOV UR18, 0x30 ;  /* 0x0000003000127882 */ /* 0x000fe20000000000 */
[----:B------:R-:W-:Y:S01]  /*28a0*/  UMOV UR21, UR45 ;  /* 0x0000002d00157c82 */ /* 0x000fe20008000000 */
[----:B------:R-:W-:Y:S01]  /*28b0*/  UMOV UR17, UR25 ;  /* 0x0000001900117c82 */ /* 0x000fe20008000000 */
[----:B------:R-:W-:Y:S01]  /*28c0*/  UMOV UR19, UR27 ;  /* 0x0000001b00137c82 */ /* 0x000fe20008000000 */
[----:B------:R-:W-:-:S04]  /*28d0*/  UMOV UR20, UR28 ;  /* 0x0000001c00147c82 */ /* 0x000fc80008000000 */
[----:B------:R4:W-:Y:S01]  /*28e0*/  UTMALDG.5D [UR16], [UR6], desc[UR38] ;  /* 0x00002610060075b4 */ /* 0x0009e20008021000 */
[----:B-1----:R-:W-:Y:S01]  /*28f0*/  UIADD3 UR8, UPT, UPT, UR48, 0xe000, URZ ;  /* 0x0000e00030087890 */ /* 0x002fe2000fffe0ff */
[----:B------:R-:W-:-:S08]  /*2900*/  UMOV UR10, 0x40 ;  /* 0x00000040000a7882 */ /* 0x000fd00000000000 */
[----:B------:R4:W-:Y:S02]  /*2910*/  UTMALDG.5D [UR8], [UR6], desc[UR38] ;  /* 0x00002608060075b4 */ /* 0x0009e40008021000 */
[----:B----4-:R-:W-:Y:S05]  /*2920*/  BRA.U !UP0, `(.L_x_58) ;  /* 0x0000000108047547 */ /* 0x010fea000b800000 */
[----:B------:R-:W-:Y:S05]  /*2930*/  BPT.TRAP 0x1 ;  /* 0x000000040000795c */ /* 0x000fea0000300000 */
.L_x_58:
[----:B------:R-:W1:Y:S02]  /*2940*/  SYNCS.PHASECHK.TRANS64.TRYWAIT P0, [UR48+0x29838], R8 ;  /* 0x02983808ff0075a7 */ /* 0x000e640008001130 */
[----:B-1----:R-:W-:Y:S05]  /*2950*/  @!P0 BRA `(.L_x_59) ;  /* 0x000000c400208947 */ /* 0x002fea0003800000 */
.L_x_245:
[----:B------:R-:W3:Y:S01]  /*2960*/  LDCU UR4, c[0x0][0x40c] ;  /* 0x00008180ff0477ac */ /* 0x000ee20008000800 */
[----:B------:R-:W4:Y:S01]  /*2970*/  LDC.64 R10, c[0x0][0x400] ;  /* 0x00010000ff0a7b82 */ /* 0x000f220000000a00 */
[C---:B-1----:R-:W-:Y:S01]  /*2980*/  IMAD.SHL.U32 R2, R5.reuse, 0x4, RZ ;  /* 0x0000000405027824 */ /* 0x042fe200078e00ff */
[----:B------:R-:W-:Y:S01]  /*2990*/  LEA R5, R5, UR48, 0x4 ;  /* 0x0000003005057c11 */ /* 0x000fe2000f8e20ff */
[----:B------:R-:W1:Y:S02]  /*29a0*/  LDCU UR5, c[0x0][0x410] ;  /* 0x00008200ff0577ac */ /* 0x000e640008000800 */
[C---:B------:R-:W-:Y:S01]  /*29b0*/  VIADD R14, R2.reuse, 0x1 ;  /* 0x00000001020e7836 */ /* 0x040fe20000000000 */
[C---:B------:R-:W-:Y:S01]  /*29c0*/  IADD3 R13, PT, PT, R2.reuse, 0x2, RZ ;  /* 0x00000002020d7810 */ /* 0x040fe20007ffe0ff */
[C---:B------:R-:W-:Y:S01]  /*29d0*/  VIADD R12, R2.reuse, 0x3 ;  /* 0x00000003020c7836 */ /* 0x040fe20000000000 */
[-C--:B------:R-:W-:Y:S02]  /*29e0*/  ISETP.GE.AND P3, PT, R2, R4.reuse, PT ;  /* 0x000000040200720c */ /* 0x080fe40003f66270 */
[----:B------:R-:W-:-:S02]  /*29f0*/  ISETP.GE.AND P2, PT, R14, R4, PT ;  /* 0x000000040e00720c */ /* 0x000fc40003f46270 */
[-C--:B------:R-:W-:Y:S02]  /*2a00*/  ISETP.GE.AND P1, PT, R13, R4.reuse, PT ;  /* 0x000000040d00720c */ /* 0x080fe40003f26270 */
[----:B------:R-:W-:Y:S01]  /*2a10*/  ISETP.GE.AND P0, PT, R12, R4, PT ;  /* 0x000000040c00720c */ /* 0x000fe20003f06270 */
[----:B---3--:R-:W-:-:S04]  /*2a20*/  UIMAD UR4, UR45, UR4, URZ ;  /* 0x000000042d0472a4 */ /* 0x008fc8000f8e02ff */
[----:B-1----:R-:W-:-:S06]  /*2a30*/  UIMAD UR4, UR46, UR5, UR4 ;  /* 0x000000052e0472a4 */ /* 0x002fcc000f8e0204 */
[----:B--2---:R-:W-:-:S04]  /*2a40*/  IADD3 R9, PT, PT, R2, UR4, RZ ;  /* 0x0000000402097c10 */ /* 0x004fc8000fffe0ff */
[C---:B------:R-:W-:Y:S01]  /*2a50*/  IADD3 R12, PT, PT, R9.reuse, 0x2, RZ ;  /* 0x00000002090c7810 */ /* 0x040fe20007ffe0ff */
[C---:B------:R-:W-:Y:S01]  /*2a60*/  VIADD R13, R9.reuse, 0x1 ;  /* 0x00000001090d7836 */ /* 0x040fe20000000000 */
[C---:B------:R-:W-:Y:S01]  /*2a70*/  IADD3 R4, PT, PT, R9.reuse, 0x3, RZ ;  /* 0x0000000309047810 */ /* 0x040fe20007ffe0ff */
[----:B----4-:R-:W-:-:S04]  /*2a80*/  IMAD.WIDE.U32 R16, R9, 0x4, R10 ;  /* 0x0000000409107825 */ /* 0x010fc800078e000a */
[--C-:B------:R-:W-:Y:S01]  /*2a90*/  IMAD.WIDE.U32 R18, R13, 0x4, R10.reuse ;  /* 0x000000040d127825 */ /* 0x100fe200078e000a */
[----:B------:R-:W-:Y:S01]  /*2aa0*/  @!PT LDS RZ, [RZ] ;  /* 0x00000000fffff984 */ /* 0x000fe20000000800 */
[----:B------:R-:W-:Y:S01]  /*2ab0*/  @!PT LDS RZ, [RZ] ;  /* 0x00000000fffff984 */ /* 0x000fe20000000800 */
[----:B------:R-:W-:Y:S01]  /*2ac0*/  @!PT LDS RZ, [RZ] ;  /* 0x00000000fffff984 */ /* 0x000fe20000000800 */
[----:B------:R1:W-:Y:S03]  /*2ad0*/  LDGSTS.E.LTC128B [R5+0x29000], desc[UR54][R16.64], !P3 ;  /* 0x2900000010057fae */ /* 0x0003e6000d9a1236 */
[--C-:B------:R-:W-:Y:S01]  /*2ae0*/  IMAD.WIDE.U32 R12, R12, 0x4, R10.reuse ;  /* 0x000000040c0c7825 */ /* 0x100fe200078e000a */
[----:B------:R1:W-:Y:S03]  /*2af0*/  LDGSTS.E.LTC128B [R5+0x29004], desc[UR54][R18.64], !P2 ;  /* 0x2900400012057fae */ /* 0x0003e6000d1a1236 */
[----:B------:R-:W-:Y:S01]  /*2b00*/  IMAD.WIDE.U32 R10, R4, 0x4, R10 ;  /* 0x00000004040a7825 */ /* 0x000fe200078e000a */
[----:B------:R1:W-:Y:S04]  /*2b10*/  LDGSTS.E.LTC128B [R5+0x29008], desc[UR54][R12.64], !P1 ;  /* 0x290080000c057fae */ /* 0x0003e8000c9a1236 */
[----:B------:R1:W-:Y:S01]  /*2b20*/  LDGSTS.E.LTC128B [R5+0x2900c], desc[UR54][R10.64], !P0 ;  /* 0x2900c0000a057fae */ /* 0x0003e2000c1a1236 */
[----:B------:R-:W-:Y:S01]  /*2b30*/  NOP ;  /* 0x0000000000007918 */ /* 0x000fe20000000000 */
[----:B------:R-:W-:Y:S02]  /*2b40*/  SYNCS.ARRIVE.TRANS64.RED.A0T1 RZ, [UR48+0x29830], RZ ;  /* 0x029830ffffff79a7 */ /* 0x000fe40008200430 */
[----:B------:R-:W-:Y:S01]  /*2b50*/  ARRIVES.LDGSTSBAR.64.TRANSCNT [UR48+0x29830] ;  /* 0x02983000ff0079b0 */ /* 0x000fe20008002a30 */
[----:B------:R-:W-:Y:S01]  /*2b60*/  NOP ;  /* 0x0000000000007918 */ /* 0x000fe20000000000 */
[----:B------:R-:W-:Y:S05]  /*2b70*/  BRA.U !UP0, `(.L_x_60) ;  /* 0x0000000108047547 */ /* 0x000fea000b800000 */
[----:B------:R-:W-:Y:S05]  /*2b80*/  BPT.TRAP 0x1 ;  /* 0x000000040000795c */ /* 0x000fea0000300000 */
.L_x_60:
[----:B------:R-:W-:Y:S01]  /*2b90*/  SYNCS.ARRIVE.TRANS64.A1T0 RZ, [UR48+0x29830], RZ ;  /* 0x029830ffffff79a7 */ /* 0x000fe20008100030 */
[----:B------:R-:W-:Y:S05]  /*2ba0*/  BRA.U !UP1, `(.L_x_61) ;  /* 0x0000000109047547 */ /* 0x000fea000b800000 */
[----:B------:R-:W-:Y:S05]  /*2bb0*/  BPT.TRAP 0x1 ;  /* 0x000000040000795c */ /* 0x000fea0000300000 */
.L_x_61:
[----:B------:R-:W-:-:S13]  /*2bc0*/  ISETP.NE.AND P5, PT, R7, RZ, PT ;  /* 0x000000ff0700720c */ /* 0x000fda0003fa5270 */
[----:B------:R-:W-:Y:S01]  /*2bd0*/  @!P5 MOV R9, 0x5000 ;  /* 0x000050000009d802 */ /* 0x000fe20000000f00 */
[----:B------:R-:W2:Y:S02]  /*2be0*/  SYNCS.PHASECHK.TRANS64.TRYWAIT P5, [UR48+0x29828], R8 ;  /* 0x02982808ff0075a7 */ /* 0x000ea400080a1130 */
[----:B--2---:R-:W-:Y:S05]  /*2bf0*/  @!P5 BRA `(.L_x_62) ;  /* 0x000000c00090d947 */ /* 0x004fea0003800000 */
.L_x_247:
[----:B------:R-:W-:Y:S01]  /*2c00*/  ISETP.NE.AND P6, PT, R7, RZ, PT ;  /* 0x000000ff0700720c */ /* 0x000fe20003fc5270 */
[----:B------:R-:W-:-:S12]  /*2c10*/  UPLOP3.LUT UP2, UPT, UP3, UP2, UPT, 0xf8, 0x8f ;  /* 0x00000000008f789c */ /* 0x000fd80001f45f70 */
[----:B------:R3:W-:Y:S01]  /*2c20*/  @!P6 SYNCS.ARRIVE.TRANS64 RZ, [UR48+0x29820], R9 ;  /* 0x02982009ffffe9a7 */ /* 0x0007e20008000030 */
[----:B------:R-:W-:Y:S05]  /*2c30*/  BRA.U !UP2, `(.L_x_63) ;  /* 0x000000010a047547 */ /* 0x000fea000b800000 */
[----:B------:R-:W-:Y:S05]  /*2c40*/  BPT.TRAP 0x1 ;  /* 0x000000040000795c */ /* 0x000fea0000300000 */
.L_x_63:
[----:B------:R-:W-:Y:S01]  /*2c50*/  LOP3.LUT P5, R15, R15, 0x1f, RZ, 0xc0, !PT ;  /* 0x0000001f0f0f7812 */ /* 0x000fe200078ac0ff */
[----:B------:R-:W-:Y:S03]  /*2c60*/  BSSY.RECONVERGENT B0, `(.L_x_64) ;  /* 0x0000004000007945 */ /* 0x000fe60003800200 */
[----:B------:R-:W-:-:S13]  /*2c70*/  PLOP3.LUT P5, PT, P5, P6, PT, 0x8f, 0xf8 ;  /* 0x0000000000f8781c */ /* 0x000fda0002fad177 */
[----:B------:R-:W-:Y:S05]  /*2c80*/  @P5 BRA `(.L_x_65) ;  /* 0x0000000000045947 */ /* 0x000fea0003800000 */
[----:B------:R-:W-:Y:S05]  /*2c90*/  BPT.TRAP 0x1 ;  /* 0x000000040000795c */ /* 0x000fea0000300000 */
.L_x_65:
[----:B------:R-:W-:Y:S05]  /*2ca0*/  BSYNC.RECONVERGENT B0 ;  /* 0x0000000000007941 */ /* 0x000fea0003800200 */
.L_x_64:
[----:B------:R-:W-:Y:S05]  /*2cb0*/  BRA.U !UP1, `(.L_x_66) ;  /* 0x0000000109047547 */ /* 0x000fea000b800000 */
[----:B------:R-:W-:Y:S05]  /*2cc0*/  BPT.TRAP 0x1 ;  /* 0x000000040000795c */ /* 0x000fea0000300000 */
.L_x_66:
[----:B------:R-:W4:Y:S01]  /*2cd0*/  LDCU.64 UR6, c[0x0][0x348] ;  /* 0x00006900ff0677ac */ /* 0x000f220008000a00 */
[----:B--2---:R-:W-:Y:S01]  /*2ce0*/  @!P6 MOV R4, 0x5000 ;  /* 0x000050000004e802 */ /* 0x004fe20000000f00 */
[----:B------:R-:W2:Y:S03]  /*2cf0*/  LDCU.64 UR42, c[0x0][0x348] ;  /* 0x00006900ff2a77ac */ /* 0x000ea60008000a00 */
[----:B------:R1:W-:Y:S01]  /*2d00*/  @!P6 SYNCS.ARRIVE.TRANS64.RED.A0TR RZ, [UR48+0x29820], R4 ;  /* 0x02982004ffffe9a7 */ /* 0x0003e20008300430 */
[----:B------:R-:W-:Y:S02]  /*2d10*/  UIADD3 UR64, UPT, UPT, UR48, 0x5000, URZ ;  /* 0x0000500030407890 */ /* 0x000fe4000fffe0ff */
[----:B------:R-:W-:Y:S02]  /*2d20*/  UIADD3 UR65, UPT, UPT, UR48, 0x29820, URZ ;  /* 0x0002982030417890 */ /* 0x000fe4000fffe0ff */
[----:B------:R-:W-:Y:S01]  /*2d30*/  UIADD3 UR8, UPT, UPT, UR48, 0x6000, URZ ;  /* 0x0000600030087890 */ /* 0x000fe2000fffe0ff */
[----:B------:R-:W-:Y:S01]  /*2d40*/  UMOV UR38, 0x0 ;  /* 0x0000000000267882 */ /* 0x000fe20000000000 */
[----:B------:R-:W-:Y:S01]  /*2d50*/  UMOV UR39, 0x10000000 ;  /* 0x1000000000277882 */ /* 0x000fe20000000000 */
[----:B------:R-:W-:Y:S01]  /*2d60*/  UMOV UR66, URZ ;  /* 0x000000ff00427c82 */ /* 0x000fe20008000000 */
[----:B------:R-:W-:Y:S01]  /*2d70*/  UMOV UR67, UR51 ;  /* 0x0000003300437c82 */ /* 0x000fe20008000000 */
[----:B----4-:R-:W-:Y:S01]  /*2d80*/  UIADD3 UR22, UP3, UPT, UR6, 0x200, URZ ;  /* 0x0000020006167890 */ /* 0x010fe2000ff7e0ff */
[----:B------:R-:W-:Y:S01]  /*2d90*/  UMOV UR68, UR45 ;  /* 0x0000002d00447c82 */ /* 0x000fe20008000000 */
[----:B------:R-:W-:-:S02]  /*2da0*/  UMOV UR69, UR46 ;  /* 0x0000002e00457c82 */ /* 0x000fc40008000000 */
[----:B------:R-:W-:Y:S02]  /*2db0*/  UIADD3.X UR23, UPT, UPT, URZ, UR7, URZ, UP3, !UPT ;  /* 0x00000007ff177290 */ /* 0x000fe40009ffe4ff */
[----:B--2---:R-:W-:Y:S02]  /*2dc0*/  UIADD3 UR6, UP3, UPT, UR42, 0x400, URZ ;  /* 0x000004002a067890 */ /* 0x004fe4000ff7e0ff */
[----:B------:R-:W-:Y:S01]  /*2dd0*/  UIADD3 UR56, UPT, UPT, UR48, 0x7000, URZ ;  /* 0x0000700030387890 */ /* 0x000fe2000fffe0ff */
[----:B------:R-:W-:Y:S01]  /*2de0*/  UMOV UR10, 0x10 ;  /* 0x00000010000a7882 */ /* 0x000fe20000000000 */
[----:B------:R-:W-:Y:S01]  /*2df0*/  UMOV UR11, UR51 ;  /* 0x00000033000b7c82 */ /* 0x000fe20008000000 */
[----:B------:R-:W-:Y:S01]  /*2e00*/  UMOV UR12, UR45 ;  /* 0x0000002d000c7c82 */ /* 0x000fe20008000000 */
[----:B------:R-:W-:Y:S01]  /*2e10*/  UMOV UR13, UR46 ;  /* 0x0000002e000d7c82 */ /* 0x000fe20008000000 */
[----:B------:R-:W-:Y:S01]  /*2e20*/  UIADD3 UR32, UPT, UPT, UR48, 0x8000, URZ ;  /* 0x0000800030207890 */ /* 0x000fe2000fffe0ff */
[----:B------:R-:W-:Y:S01]  /*2e30*/  UTMALDG.4D [UR64], [UR22], desc[UR38] ;  /* 0x00002640160075b4 */ /* 0x000fe20008019000 */
[----:B------:R-:W-:Y:S01]  /*2e40*/  UMOV UR9, UR65 ;  /* 0x0000004100097c82 */ /* 0x000fe20008000000 */
[----:B------:R-:W-:-:S02]  /*2e50*/  UIADD3 UR16, UPT, UPT, UR48, 0x9000, URZ ;  /* 0x0000900030107890 */ /* 0x000fc4000fffe0ff */
[----:B------:R-:W-:Y:S02]  /*2e60*/  UIADD3 UR24, UPT, UPT, UR48, 0x14000, URZ ;  /* 0x0001400030187890 */ /* 0x000fe4000fffe0ff */
[----:B------:R-:W-:Y:S01]  /*2e70*/  UIADD3 UR25, UPT, UPT, UR48, 0x29820, URZ ;  /* 0x0002982030197890 */ /* 0x000fe2000fffe0ff */
[----:B------:R2:W-:Y:S01]  /*2e80*/  UTMALDG.4D [UR8], [UR22], desc[UR38] ;  /* 0x00002608160075b4 */ /* 0x0005e20008019000 */
[----:B------:R-:W-:Y:S01]  /*2e90*/  UIADD3.X UR7, UPT, UPT, URZ, UR43, URZ, UP3, !UPT ;  /* 0x0000002bff077290 */ /* 0x000fe20009ffe4ff */
        /* <DEDUP_REMOVED lines=28> */
[----:B------:R4:W-:Y:S01]  /*3060*/  UTMALDG.4D [UR16], [UR22], desc[UR38] ;  /* 0x00002610160075b4 */ /* 0x0009e20008019000 */
[----:B--2---:R-:W-:Y:S01]  /*3070*/  UIADD3 UR8, UPT, UPT, UR48, 0x15000, URZ ;  /* 0x0001500030087890 */ /* 0x004fe2000fffe0ff */
[----:B------:R-:W-:Y:S01]  /*3080*/  UMOV UR13, UR45 ;  /* 0x0000002d000d7c82 */ /* 0x000fe20008000000 */
[----:B------:R-:W-:Y:S01]  /*3090*/  UMOV UR9, UR25 ;  /* 0x0000001900097c82 */ /* 0x000fe20008000000 */
[----:B------:R-:W-:Y:S01]  /*30a0*/  UMOV UR11, UR27 ;  /* 0x0000001b000b7c82 */ /* 0x000fe20008000000 */
[----:B------:R-:W-:Y:S01]  /*30b0*/  UMOV UR12, UR28 ;  /* 0x0000001c000c7c82 */ /* 0x000fe20008000000 */
[----:B------:R-:W-:Y:S04]  /*30c0*/  UTMALDG.5D [UR24], [UR6], desc[UR38] ;  /* 0x00002618060075b4 */ /* 0x000fe80008021000 */
[----:B------:R2:W-:Y:S01]  /*30d0*/  UTMALDG.5D [UR8], [UR6], desc[UR38] ;  /* 0x00002608060075b4 */ /* 0x0005e20008021000 */
[----:B------:R1:W-:Y:S01]  /*30e0*/  UTMALDG.5D [UR40], [UR6], desc[UR38] ;  /* 0x00002628060075b4 */ /* 0x0003e20008021000 */
[----:B----4-:R-:W-:Y:S01]  /*30f0*/  UIADD3 UR16, UPT, UPT, UR48, 0x17000, URZ ;  /* 0x0001700030107890 */ /* 0x010fe2000fffe0ff */
[----:B------:R-:W-:Y:S01]  /*3100*/  UMOV UR18, 0x30 ;  /* 0x0000003000127882 */ /* 0x000fe20000000000 */
[----:B------:R-:W-:Y:S01]  /*3110*/  UMOV UR21, UR45 ;  /* 0x0000002d00157c82 */ /* 0x000fe20008000000 */
[----:B------:R-:W-:Y:S01]  /*3120*/  UMOV UR22, UR46 ;  /* 0x0000002e00167c82 */ /* 0x000fe20008000000 */
[----:B------:R-:W-:Y:S01]  /*3130*/  UMOV UR17, UR25 ;  /* 0x0000001900117c82 */ /* 0x000fe20008000000 */
[----:B------:R-:W-:Y:S01]  /*3140*/  UMOV UR19, UR27 ;  /* 0x0000001b00137c82 */ /* 0x000fe20008000000 */
[----:B------:R-:W-:-:S03]  /*3150*/  UMOV UR20, UR28 ;  /* 0x0000001c00147c82 */ /* 0x000fc60008000000 */
[----:B------:R1:W-:Y:S01]  /*3160*/  UTMALDG.5D [UR16], [UR6], desc[UR38] ;  /* 0x00002610060075b4 */ /* 0x0003e20008021000 */
[----:B--2---:R-:W-:Y:S01]  /*3170*/  UIADD3 UR8, UPT, UPT, UR48, 0x18000, URZ ;  /* 0x0001800030087890 */ /* 0x004fe2000fffe0ff */
[----:B------:R-:W-:-:S08]  /*3180*/  UMOV UR10, 0x40 ;  /* 0x00000040000a7882 */ /* 0x000fd00000000000 */
[----:B------:R1:W-:Y:S02]  /*3190*/  UTMALDG.5D [UR8], [UR6], desc[UR38] ;  /* 0x00002608060075b4 */ /* 0x0003e40008021000 */
[----:B-1----:R-:W-:Y:S05]  /*31a0*/  BRA.U !UP0, `(.L_x_67) ;  /* 0x0000000108047547 */ /* 0x002fea000b800000 */
[----:B------:R-:W-:Y:S05]  /*31b0*/  BPT.TRAP 0x1 ;  /* 0x000000040000795c */ /* 0x000fea0000300000 */
.L_x_67:
[----:B------:R-:W1:Y:S02]  /*31c0*/  SYNCS.PHASECHK.TRANS64.TRYWAIT P5, [UR48+0x29848], R8 ;  /* 0x02984808ff0075a7 */ /* 0x000e6400080a1130 */
[----:B-1----:R-:W-:Y:S05]  /*31d0*/  @!P5 BRA `(.L_x_68) ;  /* 0x000000bc0030d947 */ /* 0x002fea0003800000 */
.L_x_249:
[----:B------:R-:W2:Y:S01]  /*31e0*/  LDCU UR5, c[0x0][0x424] ;  /* 0x00008480ff0577ac */ /* 0x000ea20008000800 */
[----:B------:R-:W4:Y:S01]  /*31f0*/  LDC.64 R12, c[0x0][0x418] ;  /* 0x00010600ff0c7b82 */ /* 0x000f220000000a00 */
[----:B------:R-:W5:Y:S01]  /*3200*/  LDCU UR6, c[0x0][0x428] ;  /* 0x00008500ff0677ac */ /* 0x000f620008000800 */
[----:B--2---:R-:W-:-:S04]  /*3210*/  UIMAD UR5, UR45, UR5, URZ ;  /* 0x000000052d0572a4 */ /* 0x004fc8000f8e02ff */
[----:B-----5:R-:W-:-:S06]  /*3220*/  UIMAD UR5, UR46, UR6, UR5 ;  /* 0x000000062e0572a4 */ /* 0x020fcc000f8e0205 */
[----:B------:R-:W-:-:S04]  /*3230*/  IADD3 R10, PT, PT, R2, UR5, RZ ;  /* 0x00000005020a7c10 */ /* 0x000fc8000fffe0ff */
[C---:B---3--:R-:W-:Y:S02]  /*3240*/  IADD3 R9, PT, PT, R10.reuse, 0x1, RZ ;  /* 0x000000010a097810 */ /* 0x048fe40007ffe0ff */
[C---:B-1----:R-:W-:Y:S02]  /*3250*/  IADD3 R8, PT, PT, R10.reuse, 0x2, RZ ;  /* 0x000000020a087810 */ /* 0x042fe40007ffe0ff */
        /* <DEDUP_REMOVED lines=18> */
.L_x_69:
[----:B------:R-:W2:Y:S01]  /*3380*/  LDL R4, [R1] ;  /* 0x0000000001047983 */ /* 0x000ea20000100800 */
[----:B------:R-:W-:Y:S01]  /*3390*/  SYNCS.ARRIVE.TRANS64.A1T0 RZ, [UR48+0x29840], RZ ;  /* 0x029840ffffff79a7 */ /* 0x000fe20008100030 */
[----:B--2---:R-:W-:-:S13]  /*33a0*/  ISETP.NE.AND P0, PT, R4, 0x1, PT ;  /* 0x000000010400780c */ /* 0x004fda0003f05270 */
[----:B------:R-:W-:Y:S05]  /*33b0*/  @!P0 EXIT ;  /* 0x000000000000894d */ /* 0x000fea0003800000 */
[----:B------:R-:W2:Y:S01]  /*33c0*/  LDC.64 R18, c[0x0][0x400] ;  /* 0x00010000ff127b82 */ /* 0x000ea20000000a00 */
[----:B-1----:R-:W-:Y:S02]  /*33d0*/  HFMA2 R11, -RZ, RZ, 0, 5.9604644775390625e-08 ;  /* 0x00000001ff0b7431 */ /* 0x002fe400000001ff */
[----:B------:R-:W-:Y:S01]  /*33e0*/  IMAD.MOV.U32 R14, RZ, RZ, RZ ;  /* 0x000000ffff0e7224 */ /* 0x000fe200078e00ff */
[----:B------:R-:W-:Y:S01]  /*33f0*/  CS2R R12, SRZ ;  /* 0x00000000000c7805 */ /* 0x000fe2000001ff00 */
[----:B------:R-:W1:Y:S03]  /*3400*/  LDCU.64 UR56, c[0x0][0x348] ;  /* 0x00006900ff3877ac */ /* 0x000e660008000a00 */
[----:B------:R-:W3:Y:S01]  /*3410*/  LDC.64 R16, c[0x0][0x418] ;  /* 0x00010600ff107b82 */ /* 0x000ee20000000a00 */
[----:B------:R-:W4:Y:S01]  /*3420*/  LDCU UR7, c[0x0][0x408] ;  /* 0x00008100ff0777ac */ /* 0x000f220008000800 */
[----:B------:R-:W1:Y:S01]  /*3430*/  LDCU UR39, c[0x0][0x380] ;  /* 0x00007000ff2777ac */ /* 0x000e620008000800 */
[----:B------:R-:W1:Y:S01]  /*3440*/  LDCU UR15, c[0x0][0x420] ;  /* 0x00008400ff0f77ac */ /* 0x000e620008000800 */
[----:B------:R-:W-:Y:S01]  /*3450*/  UMOV UR6, 0x1 ;  /* 0x0000000100067882 */ /* 0x000fe20000000000 */
[----:B------:R-:W-:Y:S01]  /*3460*/  UMOV UR31, URZ ;  /* 0x000000ff001f7c82 */ /* 0x000fe20008000000 */
[----:B------:R-:W-:-:S05]  /*3470*/  UMOV UR44, URZ ;  /* 0x000000ff002c7c82 */ /* 0x000fca0008000000 */
.L_x_88:
[----:B------:R-:W-:Y:S01]  /*3480*/  UIADD3 UR9, UPT, UPT, UR31, 0x1, URZ ;  /* 0x000000011f097890 */ /* 0x000fe2000fffe0ff */
[----:B------:R-:W-:Y:S01]  /*3490*/  R2UR UR8, R0 ;  /* 0x00000000000872ca */ /* 0x000fe200000e0000 */
[----:B------:R-:W-:Y:S01]  /*34a0*/  BSSY.RECONVERGENT B0, `(.L_x_70) ;  /* 0x0000009000007945 */ /* 0x000fe20003800200 */
[----:B------:R-:W-:Y:S11]  /*34b0*/  ISETP.NE.AND P0, PT, R6, RZ, PT ;  /* 0x000000ff0600720c */ /* 0x000ff60003f05270 */
[----:B------:R-:W-:Y:S02]  /*34c0*/  UISETP.NE.AND UP0, UPT, UR9, UR8, UPT ;  /* 0x000000080900728c */ /* 0x000fe4000bf05270 */
[----:B------:R-:W-:Y:S02]  /*34d0*/  UIADD3 UR8, UPT, UPT, UR44, 0x1, URZ ;  /* 0x000000012c087890 */ /* 0x000fe4000fffe0ff */
[----:B------:R-:W-:Y:S07]  /*34e0*/  USEL UR31, UR9, URZ, UP0 ;  /* 0x000000ff091f7287 */ /* 0x000fee0008000000 */
[----:B------:R-:W-:Y:S07]  /*34f0*/  @UP0 UIADD3 UR8, UPT, UPT, UR44, URZ, URZ ;  /* 0x000000ff2c080290 */ /* 0x000fee000fffe0ff */
[----:B------:R-:W-:Y:S01]  /*3500*/  UMOV UR44, UR8 ;  /* 0x00000008002c7c82 */ /* 0x000fe20008000000 */
[----:B-12---:R-:W-:Y:S05]  /*3510*/  @!P0 BRA `(.L_x_71) ;  /* 0x0000000000048947 */ /* 0x006fea0003800000 */
[----:B-1--4-:R-:W-:Y:S05]  /*3520*/  BPT.TRAP 0x1 ;  /* 0x000000040000795c */ /* 0x012fea0000300000 */
.L_x_71:
[----:B-1--4-:R-:W-:Y:S05]  /*3530*/  BSYNC.RECONVERGENT B0 ;  /* 0x0000000000007941 */ /* 0x012fea0003800200 */
.L_x_70:
[----:B------:R-:W-:Y:S01]  /*3540*/  ULEA UR41, UR6, UR48, 0x3 ;  /* 0x0000003006297291 */ /* 0x000fe2000f8e18ff */
[----:B------:R-:W-:Y:S02]  /*3550*/  SHF.L.U32 R9, R11, 0x1f, RZ ;  /* 0x0000001f0b097819 */ /* 0x000fe400000006ff */
[----:B------:R-:W-:Y:S06]  /*3560*/  ISETP.NE.AND P1, PT, R7, RZ, PT ;  /* 0x000000ff0700720c */ /* 0x000fec0003f25270 */
[----:B------:R-:W1:Y:S07]  /*3570*/  SYNCS.PHASECHK.TRANS64.TRYWAIT P0, [UR41+0x29810], R9 ;  /* 0x02981009ff0075a7 */ /* 0x000e6e0008001129 */
[----:B------:R-:W-:Y:S01]  /*3580*/  @!P1 IMAD.MOV.U32 R8, RZ, RZ, 0x5000 ;  /* 0x00005000ff089424 */ /* 0x000fe200078e00ff */
[----:B-1----:R-:W-:Y:S06]  /*3590*/  @!P0 BRA `(.L_x_72) ;  /* 0x000000b800588947 */ /* 0x002fec0003800000 */
.L_x_251:
[----:B------:R-:W-:Y:S01]  /*35a0*/  ISETP.NE.AND P0, PT, R7, RZ, PT ;  /* 0x000000ff0700720c */ /* 0x000fe20003f05270 */
[----:B------:R-:W-:Y:S11]  /*35b0*/  BSSY.RECONVERGENT B0, `(.L_x_73) ;  /* 0x0000005000007945 */ /* 0x000ff60003800200 */
[----:B------:R-:W-:Y:S01]  /*35c0*/  @!UPT UIADD3 URZ, UPT, UPT, URZ, URZ, URZ ;  /* 0x000000fffffff290 */ /* 0x000fe2000fffe0ff */
[----:B------:R4:W-:Y:S01]  /*35d0*/  @!P0 SYNCS.ARRIVE.TRANS64 RZ, [UR41+0x29800], R8 ;  /* 0x02980008ffff89a7 */ /* 0x0009e20008000029 */
[----:B------:R-:W-:Y:S05]  /*35e0*/  @!P4 BRA `(.L_x_74) ;  /* 0x000000000004c947 */ /* 0x000fea0003800000 */
[----:B------:R-:W-:Y:S05]  /*35f0*/  BPT.TRAP 0x1 ;  /* 0x000000040000795c */ /* 0x000fea0000300000 */
.L_x_74:
[----:B------:R-:W-:Y:S05]  /*3600*/  BSYNC.RECONVERGENT B0 ;  /* 0x0000000000007941 */ /* 0x000fea0003800200 */
.L_x_73:
[----:B------:R-:W-:Y:S01]  /*3610*/  ISETP.EQ.OR P6, PT, R15, RZ, P0 ;  /* 0x000000ff0f00720c */ /* 0x000fe200007c2670 */
[----:B------:R-:W-:Y:S11]  /*3620*/  BSSY.RECONVERGENT B0, `(.L_x_75) ;  /* 0x0000004000007945 */ /* 0x000ff60003800200 */
[----:B------:R-:W-:Y:S01]  /*3630*/  @!UPT UIADD3 URZ, UPT, UPT, URZ, URZ, URZ ;  /* 0x000000fffffff290 */ /* 0x000fe2000fffe0ff */
[----:B------:R-:W-:Y:S05]  /*3640*/  @P6 BRA `(.L_x_76) ;  /* 0x0000000000046947 */ /* 0x000fea0003800000 */
[----:B------:R-:W-:Y:S05]  /*3650*/  BPT.TRAP 0x1 ;  /* 0x000000040000795c */ /* 0x000fea0000300000 */
.L_x_76:
[----:B------:R-:W-:Y:S05]  /*3660*/  BSYNC.RECONVERGENT B0 ;  /* 0x0000000000007941 */ /* 0x000fea0003800200 */
.L_x_75:
[----:B------:R-:W-:Y:S01]  /*3670*/  UIADD3 UR50, UP0, UPT, UR56, 0x300, URZ ;  /* 0x0000030038327890 */ /* 0x000fe2000ff1e0ff */
[----:B------:R-:W-:Y:S01]  /*3680*/  R2UR UR47, R3 ;  /* 0x00000000032f72ca */ /* 0x000fe200000e0000 */
[----:B------:R-:W-:Y:S02]  /*3690*/  UIMAD UR8, UR6, 0x5000, UR48 ;  /* 0x00005000060878a4 */ /* 0x000fe4000f8e0230 */
[----:B------:R-:W-:Y:S02]  /*36a0*/  UIADD3 UR41, UPT, UPT, UR41, 0x29800, URZ ;  /* 0x0002980029297890 */ /* 0x000fe4000fffe0ff */
[----:B------:R-:W-:Y:S02]  /*36b0*/  USHF.L.U32 UR43, UR31, 0x7, URZ ;  /* 0x000000071f2b7899 */ /* 0x000fe400080006ff */
[----:B------:R-:W-:Y:S02]  /*36c0*/  UIADD3.X UR51, UPT, UPT, URZ, UR57, URZ, UP0, !UPT ;  /* 0x00000039ff337290 */ /* 0x000fe400087fe4ff */
[----:B------:R-:W-:Y:S01]  /*36d0*/  UIADD3 UR40, UPT, UPT, UR8, 0xa000, URZ ;  /* 0x0000a00008287890 */ /* 0x000fe2000fffe0ff */
[----:B------:R-:W-:Y:S01]  /*36e0*/  UMOV UR52, 0x0 ;  /* 0x0000000000347882 */ /* 0x000fe20000000000 */
[----:B------:R-:W-:Y:S01]  /*36f0*/  UMOV UR53, 0x10000000 ;  /* 0x1000000000357882 */ /* 0x000fe20000000000 */
[----:B------:R-:W-:Y:S01]  /*3700*/  UMOV UR42, URZ ;  /* 0x000000ff002a7c82 */ /* 0x000fe20008000000 */
[----:B------:R-:W-:Y:S01]  /*3710*/  UIADD3 UR32, UPT, UPT, UR8, 0xb000, URZ ;  /* 0x0000b00008207890 */ /* 0x000fe2000fffe0ff */
[----:B------:R-:W-:Y:S01]  /*3720*/  UMOV UR34, 0x10 ;  /* 0x0000001000227882 */ /* 0x000fe20000000000 */
[----:B------:R-:W-:Y:S03]  /*3730*/  UMOV UR36, UR44 ;  /* 0x0000002c00247c82 */ /* 0x000fe60008000000 */
[----:B------:R1:W-:Y:S01]  /*3740*/  UTMALDG.5D [UR40], [UR50], desc[UR52] ;  /* 0x00003428320075b4 */ /* 0x0003e20008021000 */
[----:B------:R-:W-:Y:S01]  /*3750*/  UIADD3 UR24, UPT, UPT, UR8, 0xc000, URZ ;  /* 0x0000c00008187890 */ /* 0x000fe2000fffe0ff */
[----:B------:R-:W-:Y:S01]  /*3760*/  UMOV UR37, UR45 ;  /* 0x0000002d00257c82 */ /* 0x000fe20008000000 */
[----:B------:R-:W-:Y:S01]  /*3770*/  UMOV UR38, UR46 ;  /* 0x0000002e00267c82 */ /* 0x000fe20008000000 */
[----:B------:R-:W-:Y:S01]  /*3780*/  UMOV UR33, UR41 ;  /* 0x0000002900217c82 */ /* 0x000fe20008000000 */
[----:B------:R-:W-:Y:S01]  /*3790*/  UMOV UR35, UR43 ;  /* 0x0000002b00237c82 */ /* 0x000fe20008000000 */
[----:B------:R-:W-:Y:S01]  /*37a0*/  UMOV UR26, 0x20 ;  /* 0x00000020001a7882 */ /* 0x000fe20000000000 */
[----:B------:R1:W-:Y:S01]  /*37b0*/  UTMALDG.5D [UR32], [UR50], desc[UR52] ;  /* 0x00003420320075b4 */ /* 0x0003e20008021000 */
[----:B------:R-:W-:Y:S01]  /*37c0*/  UIADD3 UR16, UPT, UPT, UR8, 0xd000, URZ ;  /* 0x0000d00008107890 */ /* 0x000fe2000fffe0ff */
[----:B------:R-:W-:Y:S01]  /*37d0*/  UMOV UR28, UR44 ;  /* 0x0000002c001c7c82 */ /* 0x000fe20008000000 */
        /* <DEDUP_REMOVED lines=14> */
[----:B------:R-:W-:Y:S01]  /*38c0*/  UISETP.NE.AND UP3, UPT, UR47, 0x1, UPT ;  /* 0x000000012f00788c */ /* 0x000fe2000bf65270 */
[----:B------:R-:W-:Y:S01]  /*38d0*/  UMOV UR12, UR44 ;  /* 0x0000002c000c7c82 */ /* 0x000fe20008000000 */
[----:B------:R-:W-:Y:S01]  /*38e0*/  UMOV UR13, UR45 ;  /* 0x0000002d000d7c82 */ /* 0x000fe20008000000 */
[----:B------:R-:W-:Y:S01]  /*38f0*/  UMOV UR14, UR46 ;  /* 0x0000002e000e7c82 */ /* 0x000fe20008000000 */
[----:B------:R-:W-:Y:S01]  /*3900*/  UMOV UR9, UR41 ;  /* 0x0000002900097c82 */ /* 0x000fe20008000000 */
[----:B------:R-:W-:Y:S01]  /*3910*/  UMOV UR11, UR43 ;  /* 0x0000002b000b7c82 */ /* 0x000fe20008000000 */
[----:B------:R-:W-:Y:S01]  /*3920*/  UIADD3 UR23, UPT, UPT, UR6, 0x1, URZ ;  /* 0x0000000106177890 */ /* 0x000fe2000fffe0ff */
[----:B------:R1:W-:Y:S02]  /*3930*/  UTMALDG.5D [UR8], [UR50], desc[UR52] ;  /* 0x00003408320075b4 */ /* 0x0003e40008021000 */
[----:B-1----:R-:W-:Y:S06]  /*3940*/  BRA.U !UP3, `(.L_x_77) ;  /* 0x000000010b047547 */ /* 0x002fec000b800000 */
[----:B------:R-:W-:Y:S05]  /*3950*/  BPT.TRAP 0x1 ;  /* 0x000000040000795c */ /* 0x000fea0000300000 */
.L_x_77:
[----:B----4-:R-:W-:Y:S04]  /*3960*/  SHF.L.U32 R8, R13, 0x1f, RZ ;  /* 0x0000001f0d087819 */ /* 0x010fe800000006ff */
[----:B------:R-:W1:Y:S02]  /*3970*/  SYNCS.PHASECHK.TRANS64.TRYWAIT P0, [UR48+0x29838], R8 ;  /* 0x02983808ff0075a7 */ /* 0x000e640008001130 */
[----:B-1----:R-:W-:Y:S05]  /*3980*/  @!P0 BRA `(.L_x_78) ;  /* 0x000000b400748947 */ /* 0x002fea0003800000 */
.L_x_253:
[----:B------:R-:W-:Y:S02]  /*3990*/  USHF.L.U32 UR11, UR31, 0x7, URZ ;  /* 0x000000071f0b7899 */ /* 0x000fe400080006ff */
[----:B------:R-:W-:Y:S04]  /*39a0*/  UIMAD UR6, UR44, UR7, UR4 ;  /* 0x000000072c0672a4 */ /* 0x000fe8000f8e0204 */
[----:B-1----:R-:W-:Y:S04]  /*39b0*/  VIADD R4, R2, UR11 ;  /* 0x0000000b02047c36 */ /* 0x002fe80008000000 */
[C---:B------:R-:W-:Y:S01]  /*39c0*/  VIADD R8, R4.reuse, UR6 ;  /* 0x0000000604087c36 */ /* 0x040fe20008000000 */
[C---:B------:R-:W-:Y:S01]  /*39d0*/  ISETP.GE.AND P3, PT, R4.reuse, UR39, PT ;  /* 0x0000002704007c0c */ /* 0x040fe2000bf66270 */
[----:B------:R-:W-:Y:S02]  /*39e0*/  VIADD R20, R4, 0x1 ;  /* 0x0000000104147836 */ /* 0x000fe40000000000 */
[C---:B------:R-:W-:Y:S01]  /*39f0*/  VIADD R9, R8.reuse, 0x2 ;  /* 0x0000000208097836 */ /* 0x040fe20000000000 */
[CC--:B--2---:R-:W-:Y:S01]  /*3a00*/  LEA R24, P0, R8.reuse, R18.reuse, 0x2 ;  /* 0x0000001208187211 */ /* 0x0c4fe200078010ff */
[----:B------:R-:W-:Y:S01]  /*3a10*/  VIADD R10, R8, 0x1 ;  /* 0x00000001080a7836 */ /* 0x000fe20000000000 */
[----:B------:R-:W-:Y:S02]  /*3a20*/  ISETP.GE.AND P2, PT, R20, UR39, PT ;  /* 0x0000002714007c0c */ /* 0x000fe4000bf46270 */
[CC--:B------:R-:W-:Y:S01]  /*3a30*/  LEA.HI.X R25, R8.reuse, R19.reuse, RZ, 0x2, P0 ;  /* 0x0000001308197211 */ /* 0x0c0fe200000f14ff */
[----:B------:R-:W-:Y:S01]  /*3a40*/  VIADD R8, R8, 0x3 ;  /* 0x0000000308087836 */ /* 0x000fe20000000000 */
[CC--:B------:R-:W-:Y:S02]  /*3a50*/  LEA R20, P0, R9.reuse, R18.reuse, 0x2 ;  /* 0x0000001209147211 */ /* 0x0c0fe400078010ff */
[-C--:B------:R-:W-:Y:S01]  /*3a60*/  LEA R22, P1, R10, R18.reuse, 0x2 ;  /* 0x000000120a167211 */ /* 0x080fe200078210ff */
[----:B------:R-:W-:Y:S01]  /*3a70*/  @!PT LDS RZ, [RZ] ;  /* 0x00000000fffff984 */ /* 0x000fe20000000800 */
[----:B------:R-:W-:Y:S01]  /*3a80*/  @!PT LDS RZ, [RZ] ;  /* 0x00000000fffff984 */ /* 0x000fe20000000800 */
[----:B------:R-:W-:Y:S01]  /*3a90*/  @!PT LDS RZ, [RZ] ;  /* 0x00000000fffff984 */ /* 0x000fe20000000800 */
[----:B------:R1:W-:Y:S01]  /*3aa0*/  LDGSTS.E.LTC128B [R5+0x29000], desc[UR54][R24.64], !P3 ;  /* 0x2900000018057fae */ /* 0x0003e2000d9a1236 */
[-C--:B------:R-:W-:Y:S01]  /*3ab0*/  LEA.HI.X R21, R9, R19.reuse, RZ, 0x2, P0 ;  /* 0x0000001309157211 */ /* 0x080fe200000f14ff */
[----:B------:R-:W-:Y:S01]  /*3ac0*/  VIADD R9, R4, 0x2 ;  /* 0x0000000204097836 */ /* 0x000fe20000000000 */
[----:B------:R-:W-:Y:S02]  /*3ad0*/  LEA R26, P0, R8, R18, 0x2 ;  /* 0x00000012081a7211 */ /* 0x000fe400078010ff */
[-C--:B------:R-:W-:Y:S02]  /*3ae0*/  LEA.HI.X R23, R10, R19.reuse, RZ, 0x2, P1 ;  /* 0x000000130a177211 */ /* 0x080fe400008f14ff */
[----:B------:R-:W-:Y:S01]  /*3af0*/  LEA.HI.X R27, R8, R19, RZ, 0x2, P0 ;  /* 0x00000013081b7211 */ /* 0x000fe200000f14ff */
[----:B------:R-:W-:Y:S01]  /*3b00*/  VIADD R8, R4, 0x3 ;  /* 0x0000000304087836 */ /* 0x000fe20000000000 */
[----:B------:R-:W-:Y:S01]  /*3b10*/  ISETP.GE.AND P1, PT, R9, UR39, PT ;  /* 0x0000002709007c0c */ /* 0x000fe2000bf26270 */
[----:B------:R1:W-:Y:S03]  /*3b20*/  LDGSTS.E.LTC128B [R5+0x29004], desc[UR54][R22.64], !P2 ;  /* 0x2900400016057fae */ /* 0x0003e6000d1a1236 */
[----:B------:R-:W-:Y:S09]  /*3b30*/  ISETP.GE.AND P0, PT, R8, UR39, PT ;  /* 0x0000002708007c0c */ /* 0x000ff2000bf06270 */
        /* <DEDUP_REMOVED lines=8> */
.L_x_79:
[----:B------:R-:W-:Y:S01]  /*3bc0*/  SYNCS.ARRIVE.TRANS64.A1T0 RZ, [UR48+0x29830], RZ ;  /* 0x029830ffffff79a7 */ /* 0x000fe20008100030 */
[----:B------:R-:W-:Y:S05]  /*3bd0*/  BRA.U !UP1, `(.L_x_80) ;  /* 0x0000000109047547 */ /* 0x000fea000b800000 */
[----:B------:R-:W-:Y:S05]  /*3be0*/  BPT.TRAP 0x1 ;  /* 0x000000040000795c */ /* 0x000fea0000300000 */
.L_x_80:
[----:B------:R-:W-:Y:S02]  /*3bf0*/  ISETP.NE.AND P5, PT, R7, RZ, PT ;  /* 0x000000ff0700720c */ /* 0x000fe40003fa5270 */
[----:B------:R-:W-:Y:S11]  /*3c00*/  SHF.L.U32 R10, R12, 0x1f, RZ ;  /* 0x0000001f0c0a7819 */ /* 0x000ff600000006ff */
[----:B------:R-:W-:Y:S01]  /*3c10*/  @!P5 IMAD.MOV.U32 R9, RZ, RZ, 0x5000 ;  /* 0x00005000ff09d424 */ /* 0x000fe200078e00ff */
[----:B------:R-:W2:Y:S02]  /*3c20*/  SYNCS.PHASECHK.TRANS64.TRYWAIT P5, [UR48+0x29828], R10 ;  /* 0x0298280aff0075a7 */ /* 0x000ea400080a1130 */
[----:B--2---:R-:W-:Y:S05]  /*3c30*/  @!P5 BRA `(.L_x_81) ;  /* 0x000000b000e0d947 */ /* 0x004fea0003800000 */
.L_x_255:
[----:B------:R-:W-:Y:S11]  /*3c40*/  ISETP.NE.AND P5, PT, R7, RZ, PT ;  /* 0x000000ff0700720c */ /* 0x000ff60003fa5270 */
[----:B------:R-:W-:Y:S02]  /*3c50*/  @!UPT UIADD3 URZ, UPT, UPT, URZ, URZ, URZ ;  /* 0x000000fffffff290 */ /* 0x000fe4000fffe0ff */
[----:B------:R4:W-:Y:S01]  /*3c60*/  @!P5 SYNCS.ARRIVE.TRANS64 RZ, [UR48+0x29820], R9 ;  /* 0x02982009ffffd9a7 */ /* 0x0009e20008000030 */
[----:B------:R-:W-:Y:S05]  /*3c70*/  BRA.U !UP2, `(.L_x_82) ;  /* 0x000000010a047547 */ /* 0x000fea000b800000 */
[----:B------:R-:W-:Y:S05]  /*3c80*/  BPT.TRAP 0x1 ;  /* 0x000000040000795c */ /* 0x000fea0000300000 */
.L_x_82:
[----:B------:R-:W-:Y:S04]  /*3c90*/  BSSY.RECONVERGENT B0, `(.L_x_83) ;  /* 0x0000003000007945 */ /* 0x000fe80003800200 */
[----:B------:R-:W-:Y:S05]  /*3ca0*/  @P6 BRA `(.L_x_84) ;  /* 0x0000000000046947 */ /* 0x000fea0003800000 */
[----:B------:R-:W-:Y:S05]  /*3cb0*/  BPT.TRAP 0x1 ;  /* 0x000000040000795c */ /* 0x000fea0000300000 */
.L_x_84:
[----:B------:R-:W-:Y:S05]  /*3cc0*/  BSYNC.RECONVERGENT B0 ;  /* 0x0000000000007941 */ /* 0x000fea0003800200 */
.L_x_83:
[----:B------:R-:W-:Y:S02]  /*3cd0*/  UIADD3 UR40, UP0, UPT, UR56, 0x400, URZ ;  /* 0x0000040038287890 */ /* 0x000fe4000ff1e0ff */
[----:B------:R-:W-:Y:S02]  /*3ce0*/  UIADD3 UR9, UPT, UPT, UR48, 0x29820, URZ ;  /* 0x0002982030097890 */ /* 0x000fe4000fffe0ff */
[----:B------:R-:W-:Y:S02]  /*3cf0*/  UIADD3 UR8, UPT, UPT, UR48, 0x14000, URZ ;  /* 0x0001400030087890 */ /* 0x000fe4000fffe0ff */
[----:B------:R-:W-:Y:S01]  /*3d00*/  UIADD3.X UR41, UPT, UPT, URZ, UR57, URZ, UP0, !UPT ;  /* 0x00000039ff297290 */ /* 0x000fe200087fe4ff */
[----:B------:R-:W-:Y:S01]  /*3d10*/  UMOV UR42, 0x0 ;  /* 0x00000000002a7882 */ /* 0x000fe20000000000 */
[----:B------:R-:W-:Y:S01]  /*3d20*/  UMOV UR43, 0x10000000 ;  /* 0x10000000002b7882 */ /* 0x000fe20000000000 */
[----:B------:R-:W-:Y:S01]  /*3d30*/  UMOV UR10, URZ ;  /* 0x000000ff000a7c82 */ /* 0x000fe20008000000 */
[----:B------:R-:W-:Y:S01]  /*3d40*/  UMOV UR12, UR44 ;  /* 0x0000002c000c7c82 */ /* 0x000fe20008000000 */
[----:B------:R-:W-:Y:S01]  /*3d50*/  UMOV UR13, UR45 ;  /* 0x0000002d000d7c82 */ /* 0x000fe20008000000 */
[----:B------:R-:W-:Y:S01]  /*3d60*/  UMOV UR14, UR46 ;  /* 0x0000002e000e7c82 */ /* 0x000fe20008000000 */
[----:B------:R-:W-:Y:S02]  /*3d70*/  UIADD3 UR32, UPT, UPT, UR48, 0x15000, URZ ;  /* 0x0001500030207890 */ /* 0x000fe4000fffe0ff */
[----:B------:R5:W-:Y:S01]  /*3d80*/  UTMALDG.5D [UR8], [UR40], desc[UR42] ;  /* 0x00002a08280075b4 */ /* 0x000be20008021000 */
[----:B------:R-:W-:Y:S01]  /*3d90*/  UMOV UR34, 0x10 ;  /* 0x0000001000227882 */ /* 0x000fe20000000000 */
[----:B------:R-:W-:Y:S01]  /*3da0*/  UMOV UR35, UR11 ;  /* 0x0000000b00237c82 */ /* 0x000fe20008000000 */
[----:B------:R-:W-:Y:S01]  /*3db0*/  UMOV UR36, UR44 ;  /* 0x0000002c00247c82 */ /* 0x000fe20008000000 */
[----:B------:R-:W-:Y:S01]  /*3dc0*/  UMOV UR37, UR45 ;  /* 0x0000002d00257c82 */ /* 0x000fe20008000000 */
[----:B------:R-:W-:Y:S01]  /*3dd0*/  UMOV UR38, UR46 ;  /* 0x0000002e00267c82 */ /* 0x000fe20008000000 */
[----:B------:R-:W-:Y:S01]  /*3de0*/  UMOV UR33, UR9 ;  /* 0x0000000900217c82 */ /* 0x000fe20008000000 */
[----:B------:R-:W-:Y:S01]  /*3df0*/  UIADD3 UR24, UPT, UPT, UR48, 0x16000, URZ ;  /* 0x0001600030187890 */ /* 0x000fe2000fffe0ff */
        /* <DEDUP_REMOVED lines=14> */
[----:B------:R-:W-:Y:S02]  /*3ee0*/  UMOV UR17, UR9 ;  /* 0x0000000900117c82 */ /* 0x000fe40008000000 */
[----:B------:R1:W-:Y:S01]  /*3ef0*/  UTMALDG.5D [UR16], [UR40], desc[UR42] ;  /* 0x00002a10280075b4 */ /* 0x0003e20008021000 */
[----:B-----5:R-:W-:Y:S01]  /*3f00*/  UIADD3 UR8, UPT, UPT, UR48, 0x18000, URZ ;  /* 0x0001800030087890 */ /* 0x020fe2000fffe0ff */
[----:B------:R-:W-:Y:S08]  /*3f10*/  UMOV UR10, 0x40 ;  /* 0x00000040000a7882 */ /* 0x000ff00000000000 */
[----:B------:R1:W-:Y:S02]  /*3f20*/  UTMALDG.5D [UR8], [UR40], desc[UR42] ;  /* 0x00002a08280075b4 */ /* 0x0003e40008021000 */
[----:B-1----:R-:W-:Y:S05]  /*3f30*/  BRA.U !UP3, `(.L_x_85) ;  /* 0x000000010b047547 */ /* 0x002fea000b800000 */
[----:B------:R-:W-:Y:S05]  /*3f40*/  BPT.TRAP 0x1 ;  /* 0x000000040000795c */ /* 0x000fea0000300000 */
.L_x_85:
[----:B----4-:R-:W-:Y:S04]  /*3f50*/  SHF.L.U32 R9, R14, 0x1f, RZ ;  /* 0x0000001f0e097819 */ /* 0x010fe800000006ff */
[----:B------:R-:W1:Y:S02]  /*3f60*/  SYNCS.PHASECHK.TRANS64.TRYWAIT P5, [UR48+0x29848], R9 ;  /* 0x02984809ff0075a7 */ /* 0x000e6400080a1130 */
[----:B-1----:R-:W-:Y:S05]  /*3f70*/  @!P5 BRA `(.L_x_86) ;  /* 0x000000b00028d947 */ /* 0x002fea0003800000 */
.L_x_257:
[----:B------:R-:W-:Y:S06]  /*3f80*/  UIMAD UR6, UR44, UR15, UR5 ;  /* 0x0000000f2c0672a4 */ /* 0x000fec000f8e0205 */
[----:B-12---:R-:W-:Y:S04]  /*3f90*/  VIADD R8, R4, UR6 ;  /* 0x0000000604087c36 */ /* 0x006fe80008000000 */
[C---:B------:R-:W-:Y:S01]  /*3fa0*/  VIADD R4, R8.reuse, 0x1 ;  /* 0x0000000108047836 */ /* 0x040fe20000000000 */
[CC--:B---3--:R-:W-:Y:S04]  /*3fb0*/  LEA R22, P5, R8.reuse, R16.reuse, 0x2 ;  /* 0x0000001008167211 */ /* 0x0c8fe800078a10ff */
[-C--:B------:R-:W-:Y:S02]  /*3fc0*/  LEA.HI.X R23, R8, R17.reuse, RZ, 0x2, P5 ;  /* 0x0000001108177211 */ /* 0x080fe400028f14ff */
[CC--:B------:R-:W-:Y:S03]  /*3fd0*/  LEA R20, P5, R4.reuse, R16.reuse, 0x2 ;  /* 0x0000001004147211 */ /* 0x0c0fe600078a10ff */
[----:B------:R-:W-:Y:S01]  /*3fe0*/  @!PT LDS RZ, [RZ] ;  /* 0x00000000fffff984 */ /* 0x000fe20000000800 */
[----:B------:R-:W-:Y:S01]  /*3ff0*/  @!PT LDS RZ, [RZ] ;  /* 0x00000000fffff984 */ /* 0x000fe20000000800 */
[----:B------:R-:W-:Y:S01]  /*4000*/  @!PT LDS RZ, [RZ] ;  /* 0x00000000fffff984 */ /* 0x000fe20000000800 */
[----:B------:R1:W-:Y:S01]  /*4010*/  LDGSTS.E.LTC128B [R5+0x29200], desc[UR54][R22.64], !P3 ;  /* 0x2920000016057fae */ /* 0x0003e2000d9a1236 */
[-C--:B------:R-:W-:Y:S01]  /*4020*/  LEA.HI.X R21, R4, R17.reuse, RZ, 0x2, P5 ;  /* 0x0000001104157211 */ /* 0x080fe200028f14ff */
[C---:B------:R-:W-:Y:S02]  /*4030*/  VIADD R4, R8.reuse, 0x2 ;  /* 0x0000000208047836 */ /* 0x040fe40000000000 */
[----:B------:R-:W-:Y:S02]  /*4040*/  VIADD R8, R8, 0x3 ;  /* 0x0000000308087836 */ /* 0x000fe40000000000 */
[----:B------:R1:W-:Y:S01]  /*4050*/  LDGSTS.E.LTC128B [R5+0x29204], desc[UR54][R20.64], !P2 ;  /* 0x2920400014057fae */ /* 0x0003e2000d1a1236 */
[CC--:B------:R-:W-:Y:S04]  /*4060*/  LEA R24, P5, R4.reuse, R16.reuse, 0x2 ;  /* 0x0000001004187211 */ /* 0x0c0fe800078a10ff */
[-C--:B------:R-:W-:Y:S02]  /*4070*/  LEA.HI.X R25, R4, R17.reuse, RZ, 0x2, P5 ;  /* 0x0000001104197211 */ /* 0x080fe400028f14ff */
[C---:B------:R-:W-:Y:S03]  /*4080*/  LEA R26, P5, R8.reuse, R16, 0x2 ;  /* 0x00000010081a7211 */ /* 0x040fe600078a10ff */
[----:B------:R1:W-:Y:S01]  /*4090*/  LDGSTS.E.LTC128B [R5+0x29208], desc[UR54][R24.64], !P1 ;  /* 0x2920800018057fae */ /* 0x0003e2000c9a1236 */
[----:B------:R-:W-:Y:S05]  /*40a0*/  LEA.HI.X R27, R8, R17, RZ, 0x2, P5 ;  /* 0x00000011081b7211 */ /* 0x000fea00028f14ff */
[----:B------:R1:W-:Y:S01]  /*40b0*/  LDGSTS.E.LTC128B [R5+0x2920c], desc[UR54][R26.64], !P0 ;  /* 0x2920c0001a057fae */ /* 0x0003e2000c1a1236 */
[----:B------:R-:W-:Y:S01]  /*40c0*/  NOP ;  /* 0x0000000000007918 */ /* 0x000fe20000000000 */
[----:B------:R-:W-:Y:S02]  /*40d0*/  SYNCS.ARRIVE.TRANS64.RED.A0T1 RZ, [UR48+0x29840], RZ ;  /* 0x029840ffffff79a7 */ /* 0x000fe40008200430 */
[----:B------:R-:W-:Y:S01]  /*40e0*/  ARRIVES.LDGSTSBAR.64.TRANSCNT [UR48+0x29840] ;  /* 0x02984000ff0079b0 */ /* 0x000fe20008002a30 */
[----:B------:R-:W-:Y:S01]  /*40f0*/  NOP ;  /* 0x0000000000007918 */ /* 0x000fe20000000000 */
[----:B------:R-:W-:Y:S05]  /*4100*/  BRA.U !UP3, `(.L_x_87) ;  /* 0x000000010b047547 */ /* 0x000fea000b800000 */
[----:B------:R-:W-:Y:S05]  /*4110*/  BPT.TRAP 0x1 ;  /* 0x000000040000795c */ /* 0x000fea0000300000 */
.L_x_87:
[----:B------:R-:W-:Y:S01]  /*4120*/  LOP3.LUT R14, R14, 0x1, RZ, 0x3c, !PT ;  /* 0x000000010e0e7812 */ /* 0x000fe200078e3cff */
[----:B------:R-:W-:Y:S01]  /*4130*/  SYNCS.ARRIVE.TRANS64.A1T0 RZ, [UR48+0x29840], RZ ;  /* 0x029840ffffff79a7 */ /* 0x000fe20008100030 */
[----:B------:R-:W2:Y:S01]  /*4140*/  LDL.LU R4, [R1] ;  /* 0x0000000001047983 */ /* 0x000ea20000300800 */
[----:B------:R-:W-:Y:S01]  /*4150*/  LOP3.LUT R13, R13, 0x1, RZ, 0x3c, !PT ;  /* 0x000000010d0d7812 */ /* 0x000fe200078e3cff */
[----:B------:R-:W-:Y:S01]  /*4160*/  UISETP.NE.AND UP0, UPT, UR23, 0x2, UPT ;  /* 0x000000021700788c */ /* 0x000fe2000bf05270 */
[----:B------:R-:W-:Y:S03]  /*4170*/  LOP3.LUT R12, R12, 0x1, RZ, 0x3c, !PT ;  /* 0x000000010c0c7812 */ /* 0x000fe600078e3cff */
[----:B------:R-:W-:Y:S02]  /*4180*/  USEL UR8, URZ, 0x1, UP0 ;  /* 0x00000001ff087887 */ /* 0x000fe40008000000 */
[----:B------:R-:W-:Y:S04]  /*4190*/  USEL UR6, UR23, URZ, UP0 ;  /* 0x000000ff17067287 */ /* 0x000fe80008000000 */
[----:B------:R-:W-:Y:S02]  /*41a0*/  LOP3.LUT R11, R11, UR8, RZ, 0x3c, !PT ;  /* 0x000000080b0b7c12 */ /* 0x000fe4000f8e3cff */
[C---:B--2---:R-:W-:Y:S01]  /*41b0*/  ISETP.GT.U32.AND P0, PT, R4.reuse, 0x2, PT ;  /* 0x000000020400780c */ /* 0x044fe20003f04070 */
[----:B------:R-:W-:Y:S05]  /*41c0*/  VIADD R4, R4, 0xffffffff ;  /* 0xffffffff04047836 */ /* 0x000fea0000000000 */
[----:B------:R2:W-:Y:S07]  /*41d0*/  STL [R1], R4 ;  /* 0x0000000401007387 */ /* 0x0005ee0000100800 */
[----:B------:R-:W-:Y:S05]  /*41e0*/  @P0 BRA `(.L_x_88) ;  /* 0xfffffff000a40947 */ /* 0x000fea000383ffff */
[----:B------:R-:W-:Y:S05]  /*41f0*/  EXIT ;  /* 0x000000000000794d */ /* 0x000fea0003800000 */
.L_x_304:
[----:B------:R-:W-:-:S08]  /*4200*/  NOP ;  /* 0x0000000000007918 */ /* 0x000fd00000000000 */
[----:B------:R-:W1:-:S00]  /*4210*/  USETMAXREG.DEALLOC.CTAPOOL 0x60 ;  /* 0x00000060000079c8 */ /* 0x000e4000080e0500 */
[----:B------:R-:W2:Y:S01]  /*4220*/  S2UR UR20, SR_CgaCtaId ;  /* 0x00000000001479c3 */ /* 0x000ea20000008800 */
[----:B------:R-:W-:Y:S01]  /*4230*/  UMOV UR4, 0x40 ;  /* 0x0000004000047882 */ /* 0x000fe20000000000 */
[----:B------:R-:W-:Y:S01]  /*4240*/  NOP ;  /* 0x0000000000007918 */ /* 0x000fe20000000000 */
[----:B--2---:R-:W-:-:S03]  /*4250*/  ULEA UR5, UR20, UR4, 0x18 ;  /* 0x0000000414057291 */ /* 0x004fc6000f8ec0ff */
[----:B------:R-:W-:Y:S02]  /*4260*/  UMOV UR4, 0x400 ;  /* 0x0000040000047882 */ /* 0x000fe40000000000 */
[----:B------:R-:W-:-:S04]  /*4270*/  ULEA UR20, UR20, UR4, 0x18 ;  /* 0x0000000414147291 */ /* 0x000fc8000f8ec0ff */
[----:B-1----:R-:W1:Y:S02]  /*4280*/  LDS.U8 R0, [UR5+0x1c] ;  /* 0x00001c05ff007984 */ /* 0x002e640008000000 */
[----:B-1----:R-:W-:-:S13]  /*4290*/  ISETP.NE.AND P0, PT, R0, RZ, PT ;  /* 0x000000ff0000720c */ /* 0x002fda0003f05270 */
[----:B------:R-:W-:Y:S05]  /*42a0*/  @P0 BRA `(.L_x_89) ;  /* 0x0000000000580947 */ /* 0x000fea0003800000 */
[----:B------:R-:W-:-:S13]  /*42b0*/  ELECT P0, URZ, PT ;  /* 0x0000000000ff782f */ /* 0x000fda0003800000 */
[----:B------:R-:W-:Y:S05]  /*42c0*/  @!P0 BRA `(.L_x_90) ;  /* 0x00000000005c8947 */ /* 0x000fea0003800000 */
[----:B------:R-:W-:Y:S01]  /*42d0*/  UMOV UR4, 0x10 ;  /* 0x0000001000047882 */ /* 0x000fe20000000000 */
[----:B------:R-:W-:Y:S01]  /*42e0*/  HFMA2 R0, -RZ, RZ, 0, 5.9604644775390625e-08 ;  /* 0x00000001ff007431 */ /* 0x000fe200000001ff */
[----:B------:R-:W-:-:S03]  /*42f0*/  MOV R2, 0xffff ;  /* 0x0000ffff00027802 */ /* 0x000fc60000000f00 */
[----:B------:R-:W-:Y:S04]  /*4300*/  DEPBAR.LE SB1, 0x36 ;  /* 0x00009d800000791a */ /* 0x000fe80000000000 */
[----:B------:R-:W1:Y:S02]  /*4310*/  UTCATOMSWS.FIND_AND_SET.ALIGN UP0, UR4, UR4 ;  /* 0x00000004000475e3 */ /* 0x000e640008000800 */
[----:B-1----:R-:W-:Y:S01]  /*4320*/  MOV R4, UR4 ;  /* 0x0000000400047c02 */ /* 0x002fe20008000f00 */
[----:B------:R-:W-:Y:S06]  /*4330*/  BRA.U UP0, `(.L_x_91) ;  /* 0x0000000100187547 */ /* 0x000fec000b800000 */
.L_x_92:
[----:B------:R-:W-:Y:S05]  /*4340*/  NANOSLEEP 0x64 ;  /* 0x000000640000795d */ /* 0x000fea0003800000 */
[----:B------:R-:W-:-:S05]  /*4350*/  UMOV UR4, 0x10 ;  /* 0x0000001000047882 */ /* 0x000fca0000000000 */
[----:B------:R-:W-:Y:S04]  /*4360*/  DEPBAR.LE SB1, 0x36 ;  /* 0x00009d800000791a */ /* 0x000fe80000000000 */
[----:B------:R-:W1:Y:S02]  /*4370*/  UTCATOMSWS.FIND_AND_SET.ALIGN UP0, UR4, UR4 ;  /* 0x00000004000475e3 */ /* 0x000e640008000800 */
[----:B-1----:R-:W-:Y:S01]  /*4380*/  MOV R4, UR4 ;  /* 0x0000000400047c02 */ /* 0x002fe20008000f00 */
[----:B------:R-:W-:Y:S05]  /*4390*/  BRA.U !UP0, `(.L_x_92) ;  /* 0xfffffffd08e87547 */ /* 0x000fea000b83ffff */
.L_x_91:
[-C--:B------:R-:W-:Y:S02]  /*43a0*/  SHF.L.U32 R2, R2, R4.reuse, RZ ;  /* 0x0000000402027219 */ /* 0x080fe400000006ff */
[----:B------:R-:W-:Y:S01]  /*43b0*/  SHF.L.U32 R0, R0, R4, RZ ;  /* 0x0000000400007219 */ /* 0x000fe200000006ff */
[----:B------:R-:W-:Y:S02]  /*43c0*/  IMAD.SHL.U32 R4, R4, 0x20, RZ ;  /* 0x0000002004047824 */ /* 0x000fe400078e00ff */
[----:B------:R1:W-:Y:S04]  /*43d0*/  ATOMS.OR RZ, [UR5+0x14], R2 ;  /* 0x00001402ffff798c */ /* 0x0003e8000b000005 */
[----:B------:R1:W-:Y:S04]  /*43e0*/  ATOMS.OR RZ, [UR5+0x18], R0 ;  /* 0x00001800ffff798c */ /* 0x0003e8000b000005 */
[----:B------:R1:W-:Y:S01]  /*43f0*/  STS [UR20+0x298c0], R4 ;  /* 0x0298c004ff007988 */ /* 0x0003e20008000814 */
[----:B------:R-:W-:Y:S05]  /*4400*/  BRA `(.L_x_90) ;  /* 0x00000000000c7947 */ /* 0x000fea0003800000 */
.L_x_89:
[----:B------:R1:W-:Y:S01]  /*4410*/  STS [UR20+0x298c0], R5 ;  /* 0x0298c005ff007988 */ /* 0x0003e20008000814 */
[----:B------:R-:W-:-:S03]  /*4420*/  MOV R4, 0x4440 ;  /* 0x0000444000047802 */ /* 0x000fc60000000f00 */
[----:B-1----:R-:W-:Y:S05]  /*4430*/  CALL.REL.NOINC `($__internal_1_$__cuda_sm10x_tcgen05_guardrail_trap_phase_invalid_during_alloc) ;  /* 0x000000b4005c7944 */ /* 0x002fea0003c00000 */
.L_x_90:
[----:B------:R-:W-:Y:S05]  /*4440*/  WARPSYNC.ALL ;  /* 0x0000000000007948 */ /* 0x000fea0003800000 */
[----:B------:R-:W-:Y:S01]  /*4450*/  USHF.R.U32.HI UR7, URZ, 0x4, UR20 ;  /* 0x00000004ff077899 */ /* 0x000fe20008011614 */
[----:B------:R-:W-:Y:S01]  /*4460*/  NOP ;  /* 0x0000000000007918 */ /* 0x000fe20000000000 */
[----:B------:R-:W-:Y:S01]  /*4470*/  UIADD3 UR6, UPT, UPT, UR20, 0xa000, URZ ;  /* 0x0000a00014067890 */ /* 0x000fe2000fffe0ff */
[----:B------:R-:W-:Y:S01]  /*4480*/  BSSY.RECONVERGENT B0, `(.L_x_93) ;  /* 0x000001f000007945 */ /* 0x000fe20003800200 */
[----:B------:R-:W-:Y:S02]  /*4490*/  UIADD3 UR4, UPT, UPT, UR20, 0x14000, URZ ;  /* 0x0001400014047890 */ /* 0x000fe4000fffe0ff */
[----:B------:R-:W-:-:S02]  /*44a0*/  UIADD3 UR5, UPT, UPT, UR20, 0x5000, URZ ;  /* 0x0000500014057890 */ /* 0x000fc4000fffe0ff */
[----:B------:R-:W-:Y:S02]  /*44b0*/  UIADD3 UR10, UPT, UPT, UR20, 0x19000, URZ ;  /* 0x00019000140a7890 */ /* 0x000fe4000fffe0ff */
[----:B------:R-:W-:Y:S02]  /*44c0*/  ULOP3.LUT UR9, UR7, 0x3fff, URZ, 0xc0, !UPT ;  /* 0x00003fff07097892 */ /* 0x000fe4000f8ec0ff */
[----:B------:R-:W-:Y:S02]  /*44d0*/  USHF.R.U32.HI UR8, URZ, 0x4, UR6 ;  /* 0x00000004ff087899 */ /* 0x000fe40008011606 */
[----:B------:R-:W-:Y:S02]  /*44e0*/  USHF.R.U32.HI UR6, URZ, 0x4, UR4 ;  /* 0x00000004ff067899 */ /* 0x000fe40008011604 */
[----:B------:R-:W-:Y:S02]  /*44f0*/  USHF.R.U32.HI UR7, URZ, 0x4, UR5 ;  /* 0x00000004ff077899 */ /* 0x000fe40008011605 */
[----:B------:R-:W-:-:S02]  /*4500*/  USHF.R.U32.HI UR4, URZ, 0x4, UR10 ;  /* 0x00000004ff047899 */ /* 0x000fc4000801160a */
[----:B------:R-:W-:Y:S02]  /*4510*/  ULOP3.LUT UR38, UR9, 0x10000, URZ, 0xfc, !UPT ;  /* 0x0001000009267892 */ /* 0x000fe4000f8efcff */
[----:B------:R-:W-:Y:S02]  /*4520*/  ULOP3.LUT UR9, UR9, 0x1000000, URZ, 0xfc, !UPT ;  /* 0x0100000009097892 */ /* 0x000fe4000f8efcff */
[----:B------:R-:W-:Y:S02]  /*4530*/  ULOP3.LUT UR5, UR8, 0x3fff, URZ, 0xc0, !UPT ;  /* 0x00003fff08057892 */ /* 0x000fe4000f8ec0ff */
[----:B------:R-:W-:Y:S02]  /*4540*/  ULOP3.LUT UR24, UR6, 0x3fff, URZ, 0xc0, !UPT ;  /* 0x00003fff06187892 */ /* 0x000fe4000f8ec0ff */
[----:B------:R-:W-:Y:S01]  /*4550*/  ULOP3.LUT UR7, UR7, 0x3fff, URZ, 0xc0, !UPT ;  /* 0x00003fff07077892 */ /* 0x000fe2000f8ec0ff */
[----:B------:R-:W-:Y:S01]  /*4560*/  MOV R5, UR9 ;  /* 0x0000000900057c02 */ /* 0x000fe20008000f00 */
[----:B------:R-:W-:-:S02]  /*4570*/  ULOP3.LUT UR6, UR4, 0x3fff, URZ, 0xc0, !UPT ;  /* 0x00003fff04067892 */ /* 0x000fc4000f8ec0ff */
[----:B------:R-:W-:Y:S02]  /*4580*/  ULOP3.LUT UR4, UR5, 0x10000, URZ, 0xfc, !UPT ;  /* 0x0001000005047892 */ /* 0x000fe4000f8efcff */
[----:B------:R-:W-:Y:S02]  /*4590*/  ULOP3.LUT UR26, UR24, 0x10000, URZ, 0xfc, !UPT ;  /* 0x00010000181a7892 */ /* 0x000fe4000f8efcff */
[----:B------:R-:W-:Y:S02]  /*45a0*/  ULOP3.LUT UR28, UR7, 0x10000, URZ, 0xfc, !UPT ;  /* 0x00010000071c7892 */ /* 0x000fe4000f8efcff */
[----:B------:R-:W-:Y:S02]  /*45b0*/  ULOP3.LUT UR40, UR6, 0x4000000, URZ, 0xfc, !UPT ;  /* 0x0400000006287892 */ /* 0x000fe4000f8efcff */
[----:B------:R-:W-:Y:S02]  /*45c0*/  ULOP3.LUT UR32, UR6, 0x10000, URZ, 0xfc, !UPT ;  /* 0x0001000006207892 */ /* 0x000fe4000f8efcff */
[----:B------:R-:W-:-:S02]  /*45d0*/  ULOP3.LUT UR5, UR5, 0x1000000, URZ, 0xfc, !UPT ;  /* 0x0100000005057892 */ /* 0x000fc4000f8efcff */
[----:B------:R-:W-:Y:S01]  /*45e0*/  ULOP3.LUT UR24, UR24, 0x1000000, URZ, 0xfc, !UPT ;  /* 0x0100000018187892 */ /* 0x000fe2000f8efcff */
[----:B------:R-:W-:Y:S01]  /*45f0*/  UMOV UR39, 0xc0004010 ;  /* 0xc000401000277882 */ /* 0x000fe20000000000 */
[----:B------:R-:W-:Y:S01]  /*4600*/  UMOV UR29, 0xc0004010 ;  /* 0xc0004010001d7882 */ /* 0x000fe20000000000 */
[----:B------:R-:W-:Y:S01]  /*4610*/  UMOV UR27, 0xc0004010 ;  /* 0xc0004010001b7882 */ /* 0x000fe20000000000 */
[----:B------:R-:W-:Y:S01]  /*4620*/  UMOV UR41, 0x40004040 ;  /* 0x4000404000297882 */ /* 0x000fe20000000000 */
[----:B------:R-:W-:Y:S01]  /*4630*/  UMOV UR33, 0x40004040 ;  /* 0x4000404000217882 */ /* 0x000fe20000000000 */
[----:B------:R-:W-:Y:S01]  /*4640*/  UMOV UR25, 0xc0004010 ;  /* 0xc000401000197882 */ /* 0x000fe20000000000 */
[----:B------:R-:W-:Y:S05]  /*4650*/  @!P2 BRA `(.L_x_94) ;  /* 0x000000000004a947 */ /* 0x000fea0003800000 */
[----:B------:R-:W-:Y:S05]  /*4660*/  BPT.TRAP 0x1 ;  /* 0x000000040000795c */ /* 0x000fea0000300000 */
.L_x_94:
[----:B------:R-:W-:Y:S05]  /*4670*/  BSYNC.RECONVERGENT B0 ;  /* 0x0000000000007941 */ /* 0x000fea0003800200 */
.L_x_93:
[----:B------:R-:W-:Y:S01]  /*4680*/  SHF.L.U32 R8, RZ, 0x1f, RZ ;  /* 0x0000001fff087819 */ /* 0x000fe200000006ff */
[----:B------:R-:W-:-:S03]  /*4690*/  IMAD.MOV.U32 R7, RZ, RZ, 0x1 ;  /* 0x00000001ff077424 */ /* 0x000fc600078e00ff */
[----:B------:R-:W2:Y:S02]  /*46a0*/  SYNCS.PHASECHK.TRANS64.TRYWAIT P0, [UR20+0x29800], R8 ;  /* 0x02980008ff0075a7 */ /* 0x000ea40008001114 */
[----:B------:R-:W-:Y:S01]  /*46b0*/  SHF.L.U32 R7, R7, 0x1f, RZ ;  /* 0x0000001f07077819 */ /* 0x000fe200000006ff */
[----:B--2---:R-:W-:Y:S06]  /*46c0*/  @!P0 BRA `(.L_x_95) ;  /* 0x000000a8006c8947 */ /* 0x004fec0003800000 */
.L_x_259:
[----:B------:R-:W2:Y:S01]  /*46d0*/  SYNCS.PHASECHK.TRANS64.TRYWAIT P0, [UR20+0x29858], R7 ;  /* 0x02985807ff0075a7 */ /* 0x000ea20008001114 */
[----:B-1----:R-:W-:Y:S01]  /*46e0*/  HFMA2 R4, -RZ, RZ, 0, 1.71661376953125e-05 ;  /* 0x00000120ff047431 */ /* 0x002fe200000001ff */
[----:B------:R-:W-:Y:S01]  /*46f0*/  MOV R2, 0x120 ;  /* 0x0000012000027802 */ /* 0x000fe20000000f00 */
[----:B------:R-:W-:Y:S01]  /*4700*/  HFMA2 R0, -RZ, RZ, 0, 1.71661376953125e-05 ;  /* 0x00000120ff007431 */ /* 0x000fe200000001ff */
[----:B--2---:R-:W-:Y:S06]  /*4710*/  @!P0 BRA `(.L_x_96) ;  /* 0x000000a800708947 */ /* 0x004fec0003800000 */
.L_x_261:
[----:B------:R-:W-:Y:S01]  /*4720*/  R2UR UR19, R2 ;  /* 0x00000000021372ca */ /* 0x000fe200000e0000 */
[----:B------:R-:W-:Y:S01]  /*4730*/  IMAD.MOV.U32 R2, RZ, RZ, 0x120 ;  /* 0x00000120ff027424 */ /* 0x000fe200078e00ff */
[----:B------:R-:W-:Y:S01]  /*4740*/  R2UR UR18, R0 ;  /* 0x00000000001272ca */ /* 0x000fe200000e0000 */
[----:B------:R-:W-:Y:S01]  /*4750*/  IMAD.MOV.U32 R0, RZ, RZ, 0x120 ;  /* 0x00000120ff007424 */ /* 0x000fe200078e00ff */
[----:B------:R-:W-:Y:S01]  /*4760*/  R2UR UR21, R4 ;  /* 0x00000000041572ca */ /* 0x000fe200000e0000 */
[----:B------:R-:W-:Y:S01]  /*4770*/  UIADD3 UR36, UPT, UPT, UR38, 0x100, URZ ;  /* 0x0000010026247890 */ /* 0x000fe2000fffe0ff */
[----:B------:R-:W-:Y:S01]  /*4780*/  R2UR UR17, R2 ;  /* 0x00000000021172ca */ /* 0x000fe200000e0000 */
[----:B------:R-:W-:Y:S01]  /*4790*/  UIADD3 UR12, UPT, UPT, UR4, 0x100, URZ ;  /* 0x00000100040c7890 */ /* 0x000fe2000fffe0ff */
[----:B------:R-:W-:Y:S01]  /*47a0*/  R2UR UR16, R0 ;  /* 0x00000000001072ca */ /* 0x000fe200000e0000 */
[----:B------:R-:W-:Y:S01]  /*47b0*/  UIADD3 UR34, UPT, UPT, UR38, 0x200, URZ ;  /* 0x0000020026227890 */ /* 0x000fe2000fffe0ff */
[----:B------:R-:W-:Y:S01]  /*47c0*/  R2UR UR52, R3 ;  /* 0x00000000033472ca */ /* 0x000fe200000e0000 */
[----:B------:R-:W-:-:S02]  /*47d0*/  UIADD3 UR10, UPT, UPT, UR4, 0x200, URZ ;  /* 0x00000200040a7890 */ /* 0x000fc4000fffe0ff */
[----:B------:R-:W-:Y:S02]  /*47e0*/  UIADD3 UR42, UPT, UPT, UR38, 0x300, URZ ;  /* 0x00000300262a7890 */ /* 0x000fe4000fffe0ff */
[----:B------:R-:W-:Y:S02]  /*47f0*/  UIADD3 UR8, UPT, UPT, UR4, 0x300, URZ ;  /* 0x0000030004087890 */ /* 0x000fe4000fffe0ff */
[----:B------:R-:W-:Y:S02]  /*4800*/  UIADD3 UR44, UPT, UPT, UR38, 0x400, URZ ;  /* 0x00000400262c7890 */ /* 0x000fe4000fffe0ff */
[----:B------:R-:W-:Y:S01]  /*4810*/  UIADD3 UR6, UPT, UPT, UR4, 0x400, URZ ;  /* 0x0000040004067890 */ /* 0x000fe2000fffe0ff */
[----:B------:R-:W-:Y:S01]  /*4820*/  UMOV UR50, 0x0 ;  /* 0x0000000000327882 */ /* 0x000fe20000000000 */
[----:B------:R-:W-:Y:S01]  /*4830*/  UMOV UR51, 0x8200010 ;  /* 0x0820001000337882 */ /* 0x000fe20000000000 */
[----:B------:R-:W-:Y:S01]  /*4840*/  UMOV UR14, UR4 ;  /* 0x00000004000e7c82 */ /* 0x000fe20008000000 */
[----:B------:R-:W-:Y:S01]  /*4850*/  UMOV UR15, 0xc0004010 ;  /* 0xc0004010000f7882 */ /* 0x000fe20000000000 */
        /* <DEDUP_REMOVED lines=8> */
[----:B------:R2:W-:Y:S01]  /*48e0*/  UTCHMMA gdesc[UR38], gdesc[UR14], tmem[UR21], tmem[UR50], idesc[UR51], !UPT ;  /* 0x00ff320e260075ea */ /* 0x0005e2000f800015 */
[----:B------:R-:W-:Y:S01]  /*48f0*/  UMOV UR30, 0x0 ;  /* 0x00000000001e7882 */ /* 0x000fe20000000000 */
[----:B------:R-:W-:Y:S01]  /*4900*/  UMOV UR31, 0x8200010 ;  /* 0x08200010001f7882 */ /* 0x000fe20000000000 */
[----:B------:R-:W-:Y:S01]  /*4910*/  UMOV UR43, 0xc0004010 ;  /* 0xc0004010002b7882 */ /* 0x000fe20000000000 */
[----:B------:R-:W-:Y:S01]  /*4920*/  UMOV UR9, 0xc0004010 ;  /* 0xc000401000097882 */ /* 0x000fe20000000000 */
[----:B------:R2:W-:Y:S01]  /*4930*/  UTCHMMA gdesc[UR36], gdesc[UR12], tmem[UR19], tmem[UR48], idesc[UR49], UPT ;  /* 0x00ff300c240075ea */ /* 0x0005e2000b800013 */
[----:B------:R-:W-:Y:S01]  /*4940*/  UMOV UR45, 0xc0004010 ;  /* 0xc0004010002d7882 */ /* 0x000fe20000000000 */
[----:B------:R-:W-:Y:S01]  /*4950*/  UMOV UR22, 0x0 ;  /* 0x0000000000167882 */ /* 0x000fe20000000000 */
[----:B------:R-:W-:Y:S01]  /*4960*/  UMOV UR23, 0x8200010 ;  /* 0x0820001000177882 */ /* 0x000fe20000000000 */
[----:B------:R-:W-:Y:S01]  /*4970*/  UMOV UR7, 0xc0004010 ;  /* 0xc000401000077882 */ /* 0x000fe20000000000 */
[----:B------:R2:W-:Y:S01]  /*4980*/  UTCHMMA gdesc[UR34], gdesc[UR10], tmem[UR18], tmem[UR46], idesc[UR47], UPT ;  /* 0x00ff2e0a220075ea */ /* 0x0005e2000b800012 */
[----:B------:R2:W-:Y:S01]  /*4990*/  UTCHMMA gdesc[UR42], gdesc[UR8], tmem[UR17], tmem[UR30], idesc[UR31], UPT ;  /* 0x00ff1e082a0075ea */ /* 0x0005e2000b800011 */
[----:B------:R2:W-:Y:S01]  /*49a0*/  UTCHMMA gdesc[UR44], gdesc[UR6], tmem[UR16], tmem[UR22], idesc[UR23], UPT ;  /* 0x00ff16062c0075ea */ /* 0x0005e2000b800010 */
[----:B------:R-:W-:-:S09]  /*49b0*/  UISETP.NE.AND UP0, UPT, UR52, 0x2, UPT ;  /* 0x000000023400788c */ /* 0x000fd2000bf05270 */
[----:B------:R-:W-:Y:S05]  /*49c0*/  BRA.U !UP0, `(.L_x_97) ;  /* 0x0000000108047547 */ /* 0x000fea000b800000 */
[----:B--2---:R-:W-:Y:S05]  /*49d0*/  BPT.TRAP 0x1 ;  /* 0x000000040000795c */ /* 0x004fea0000300000 */
.L_x_97:
[----:B--2---:R-:W-:-:S09]  /*49e0*/  UIADD3 UR6, UPT, UPT, UR20, 0x29850, URZ ;  /* 0x0002985014067890 */ /* 0x004fd2000fffe0ff */
[----:B------:R2:W-:Y:S01]  /*49f0*/  UTCBAR [UR6], URZ ;  /* 0x000000ff060073e9 */ /* 0x0005e200080000ff */
[----:B------:R-:W-:Y:S05]  /*4a00*/  BRA.U !UP4, `(.L_x_98) ;  /* 0x000000010c047547 */ /* 0x000fea000b800000 */
[----:B--2---:R-:W-:Y:S05]  /*4a10*/  BPT.TRAP 0x1 ;  /* 0x000000040000795c */ /* 0x004fea0000300000 */
.L_x_98:
[----:B------:R-:W3:Y:S02]  /*4a20*/  SYNCS.PHASECHK.TRANS64.TRYWAIT P0, [UR20+0x29820], R8 ;  /* 0x02982008ff0075a7 */ /* 0x000ee40008001114 */
[----:B---3--:R-:W-:Y:S05]  /*4a30*/  @!P0 BRA `(.L_x_99) ;  /* 0x000000a400c08947 */ /* 0x008fea0003800000 */
.L_x_263:
[----:B------:R-:W-:Y:S05]  /*4a40*/  BRA.U !UP0, `(.L_x_100) ;  /* 0x0000000108047547 */ /* 0x000fea000b800000 */
[----:B--2---:R-:W-:Y:S05]  /*4a50*/  BPT.TRAP 0x1 ;  /* 0x000000040000795c */ /* 0x004fea0000300000 */
.L_x_100:
[----:B------:R-:W4:Y:S02]  /*4a60*/  SYNCS.PHASECHK.TRANS64.TRYWAIT P0, [UR20+0x29868], R7 ;  /* 0x02986807ff0075a7 */ /* 0x000f240008001114 */
[----:B----4-:R-:W-:Y:S05]  /*4a70*/  @!P0 BRA `(.L_x_101) ;  /* 0x000000a400c88947 */ /* 0x010fea0003800000 */
.L_x_265:
[----:B------:R-:W-:Y:S05]  /*4a80*/  BRA.U !UP0, `(.L_x_102) ;  /* 0x0000000108047547 */ /* 0x000fea000b800000 */
[----:B--2---:R-:W-:Y:S05]  /*4a90*/  BPT.TRAP 0x1 ;  /* 0x000000040000795c */ /* 0x004fea0000300000 */
.L_x_102:
[----:B------:R-:W4:Y:S01]  /*4aa0*/  SYNCS.PHASECHK.TRANS64.TRYWAIT P0, [UR20+0x29878], R7 ;  /* 0x02987807ff0075a7 */ /* 0x000f220008001114 */
[----:B---3--:R-:W-:Y:S01]  /*4ab0*/  HFMA2 R0, -RZ, RZ, 0, 9.5367431640625e-06 ;  /* 0x000000a0ff007431 */ /* 0x008fe200000001ff */
[----:B------:R-:W-:Y:S01]  /*4ac0*/  MOV R2, 0xa0 ;  /* 0x000000a000027802 */ /* 0x000fe20000000f00 */
[----:B----4-:R-:W-:Y:S06]  /*4ad0*/  @!P0 BRA `(.L_x_103) ;  /* 0x000000a400c88947 */ /* 0x010fec0003800000 */
.L_x_267:
[----:B------:R-:W-:Y:S01]  /*4ae0*/  R2UR UR47, R2 ;  /* 0x00000000022f72ca */ /* 0x000fe200000e0000 */
[----:B------:R-:W-:Y:S01]  /*4af0*/  IMAD.MOV.U32 R2, RZ, RZ, 0xa0 ;  /* 0x000000a0ff027424 */ /* 0x000fe200078e00ff */
[----:B------:R-:W-:Y:S01]  /*4b00*/  R2UR UR46, R0 ;  /* 0x00000000002e72ca */ /* 0x000fe200000e0000 */
[----:B------:R-:W-:Y:S01]  /*4b10*/  IMAD.MOV.U32 R0, RZ, RZ, 0xa0 ;  /* 0x000000a0ff007424 */ /* 0x000fe200078e00ff */
[----:B------:R-:W-:Y:S02]  /*4b20*/  UIADD3 UR18, UPT, UPT, UR28, 0x100, URZ ;  /* 0x000001001c127890 */ /* 0x000fe4000fffe0ff */
[C---:B------:R-:W-:Y:S01]  /*4b30*/  R2UR UR31, R2.reuse ;  /* 0x00000000021f72ca */ /* 0x040fe200000e0000 */
[----:B------:R-:W-:Y:S01]  /*4b40*/  UIADD3 UR22, UPT, UPT, UR26, 0x100, URZ ;  /* 0x000001001a167890 */ /* 0x000fe2000fffe0ff */
[----:B------:R-:W-:Y:S01]  /*4b50*/  R2UR UR30, R2 ;  /* 0x00000000021e72ca */ /* 0x000fe200000e0000 */
[----:B------:R-:W-:Y:S01]  /*4b60*/  UIADD3 UR14, UPT, UPT, UR28, 0x200, URZ ;  /* 0x000002001c0e7890 */ /* 0x000fe2000fffe0ff */
[----:B------:R-:W-:Y:S01]  /*4b70*/  R2UR UR21, R0 ;  /* 0x00000000001572ca */ /* 0x000fe200000e0000 */
[----:B------:R-:W-:-:S02]  /*4b80*/  UIADD3 UR16, UPT, UPT, UR26, 0x200, URZ ;  /* 0x000002001a107890 */ /* 0x000fc4000fffe0ff */
[----:B------:R-:W-:Y:S02]  /*4b90*/  UIADD3 UR10, UPT, UPT, UR28, 0x300, URZ ;  /* 0x000003001c0a7890 */ /* 0x000fe4000fffe0ff */
[----:B------:R-:W-:Y:S02]  /*4ba0*/  UIADD3 UR12, UPT, UPT, UR26, 0x300, URZ ;  /* 0x000003001a0c7890 */ /* 0x000fe4000fffe0ff */
[----:B--2---:R-:W-:Y:S02]  /*4bb0*/  UIADD3 UR6, UPT, UPT, UR28, 0x400, URZ ;  /* 0x000004001c067890 */ /* 0x004fe4000fffe0ff */
[----:B------:R-:W-:Y:S01]  /*4bc0*/  UIADD3 UR8, UPT, UPT, UR26, 0x400, URZ ;  /* 0x000004001a087890 */ /* 0x000fe2000fffe0ff */
        /* <DEDUP_REMOVED lines=23> */
[----:B------:R-:W-:Y:S05]  /*4d40*/  BRA.U !UP0, `(.L_x_104) ;  /* 0x0000000108047547 */ /* 0x000fea000b800000 */
[----:B--2---:R-:W-:Y:S05]  /*4d50*/  BPT.TRAP 0x1 ;  /* 0x000000040000795c */ /* 0x004fea0000300000 */
.L_x_104:
[----:B--2---:R-:W-:-:S09]  /*4d60*/  UIADD3 UR6, UPT, UPT, UR20, 0x29860, URZ ;  /* 0x0002986014067890 */ /* 0x004fd2000fffe0ff */
[----:B------:R2:W-:Y:S01]  /*4d70*/  UTCBAR [UR6], URZ ;  /* 0x000000ff060073e9 */ /* 0x0005e200080000ff */
[----:B------:R-:W-:Y:S05]  /*4d80*/  BRA.U !UP0, `(.L_x_105) ;  /* 0x0000000108047547 */ /* 0x000fea000b800000 */
[----:B--2---:R-:W-:Y:S05]  /*4d90*/  BPT.TRAP 0x1 ;  /* 0x000000040000795c */ /* 0x004fea0000300000 */
.L_x_105:
[----:B------:R-:W4:Y:S01]  /*4da0*/  SYNCS.PHASECHK.TRANS64.TRYWAIT P0, [UR20+0x29880], R8 ;  /* 0x02988008ff0075a7 */ /* 0x000f220008001114 */
[----:B------:R-:W-:Y:S01]  /*4db0*/  HFMA2 R0, -RZ, RZ, 0, 4.76837158203125e-06 ;  /* 0x00000050ff007431 */ /* 0x000fe200000001ff */
[----:B------:R-:W-:Y:S01]  /*4dc0*/  MOV R2, 0x120 ;  /* 0x0000012000027802 */ /* 0x000fe20000000f00 */
[----:B----4-:R-:W-:Y:S06]  /*4dd0*/  @!P0 BRA `(.L_x_106) ;  /* 0x000000a400208947 */ /* 0x010fec0003800000 */
.L_x_269:
[----:B------:R-:W-:Y:S01]  /*4de0*/  R2UR UR55, R2 ;  /* 0x00000000023772ca */ /* 0x000fe200000e0000 */
[----:B------:R-:W-:Y:S01]  /*4df0*/  IMAD.MOV.U32 R2, RZ, RZ, 0x138 ;  /* 0x00000138ff027424 */ /* 0x000fe200078e00ff */
[----:B------:R-:W-:Y:S01]  /*4e00*/  R2UR UR56, R0 ;  /* 0x00000000003872ca */ /* 0x000fe200000e0000 */
[----:B-1----:R-:W-:Y:S01]  /*4e10*/  IMAD.MOV.U32 R6, RZ, RZ, 0x128 ;  /* 0x00000128ff067424 */ /* 0x002fe200078e00ff */
[----:B------:R-:W-:Y:S01]  /*4e20*/  UIADD3 UR18, UPT, UPT, UR24, 0x20, URZ ;  /* 0x0000002018127890 */ /* 0x000fe2000fffe0ff */
[----:B---3--:R-:W-:Y:S01]  /*4e30*/  IMAD.MOV.U32 R4, RZ, RZ, 0x50 ;  /* 0x00000050ff047424 */ /* 0x008fe200078e00ff */
[----:B------:R-:W-:Y:S01]  /*4e40*/  R2UR UR49, R2 ;  /* 0x00000000023172ca */ /* 0x000fe200000e0000 */
[----:B------:R-:W-:Y:S01]  /*4e50*/  IMAD.MOV.U32 R2, RZ, RZ, 0x148 ;  /* 0x00000148ff027424 */ /* 0x000fe200078e00ff */
        /* <DEDUP_REMOVED lines=9> */
[----:B------:R-:W-:Y:S01]  /*4ef0*/  UIADD3 UR16, UPT, UPT, UR24, 0x40, URZ ;  /* 0x0000004018107890 */ /* 0x000fe2000fffe0ff */
        /* <DEDUP_REMOVED lines=8> */
[C---:B------:R-:W-:Y:S01]  /*4f80*/  R2UR UR46, R0.reuse ;  /* 0x00000000002e72ca */ /* 0x040fe200000e0000 */
[----:B------:R-:W-:Y:S01]  /*4f90*/  UIADD3 UR8, UPT, UPT, UR24, 0xc0, URZ ;  /* 0x000000c018087890 */ /* 0x000fe2000fffe0ff */
[----:B------:R-:W-:Y:S01]  /*4fa0*/  R2UR UR30, R0 ;  /* 0x00000000001e72ca */ /* 0x000fe200000e0000 */
[----:B------:R-:W-:Y:S01]  /*4fb0*/  UMOV UR72, 0x0 ;  /* 0x0000000000487882 */ /* 0x000fe20000000000 */
[----:B------:R-:W-:Y:S01]  /*4fc0*/  R2UR UR21, R2 ;  /* 0x00000000021572ca */ /* 0x000fe200000e0000 */
[----:B------:R-:W-:Y:S01]  /*4fd0*/  UMOV UR73, 0x8150010 ;  /* 0x0815001000497882 */ /* 0x000fe20000000000 */
[----:B------:R-:W-:Y:S01]  /*4fe0*/  R2UR UR22, R0 ;  /* 0x00000000001672ca */ /* 0x000fe200000e0000 */
[----:B--2---:R-:W-:Y:S01]  /*4ff0*/  UIADD3 UR6, UPT, UPT, UR24, 0xe0, URZ ;  /* 0x000000e018067890 */ /* 0x004fe2000fffe0ff */
[----:B------:R1:W-:Y:S01]  /*5000*/  UTCHMMA tmem[UR55], gdesc[UR24], tmem[UR56], tmem[UR72], idesc[UR73], !UPT ;  /* 0x00ff4818370079ea */ /* 0x0003e2000f800038 */
        /* <DEDUP_REMOVED lines=9> */
[----:B------:R1:W-:Y:S01]  /*50a0*/  UTCHMMA tmem[UR53], gdesc[UR18], tmem[UR54], tmem[UR70], idesc[UR71], UPT ;  /* 0x00ff4612350079ea */ /* 0x0003e2000b800036 */
        /* <DEDUP_REMOVED lines=16> */
[----:B------:R1:W-:Y:S01]  /*51b0*/  UTCHMMA tmem[UR23], gdesc[UR8], tmem[UR30], tmem[UR60], idesc[UR61], UPT ;  /* 0x00ff3c08170079ea */ /* 0x0003e2000b80001e */
[----:B------:R1:W-:Y:S01]  /*51c0*/  UTCHMMA tmem[UR21], gdesc[UR6], tmem[UR22], tmem[UR58], idesc[UR59], UPT ;  /* 0x00ff3a06150079ea */ /* 0x0003e2000b800016 */
[----:B------:R-:W-:Y:S05]  /*51d0*/  BRA.U !UP0, `(.L_x_107) ;  /* 0x0000000108047547 */ /* 0x000fea000b800000 */
[----:B-1----:R-:W-:Y:S05]  /*51e0*/  BPT.TRAP 0x1 ;  /* 0x000000040000795c */ /* 0x002fea0000300000 */
.L_x_107:
[----:B-1----:R-:W-:-:S09]  /*51f0*/  UIADD3 UR6, UPT, UPT, UR20, 0x29888, URZ ;  /* 0x0002988814067890 */ /* 0x002fd2000fffe0ff */
[----:B------:R1:W-:Y:S01]  /*5200*/  UTCBAR [UR6], URZ ;  /* 0x000000ff060073e9 */ /* 0x0003e200080000ff */
[----:B------:R-:W-:Y:S05]  /*5210*/  BRA.U !UP4, `(.L_x_108) ;  /* 0x000000010c047547 */ /* 0x000fea000b800000 */
[----:B-1----:R-:W-:Y:S05]  /*5220*/  BPT.TRAP 0x1 ;  /* 0x000000040000795c */ /* 0x002fea0000300000 */
.L_x_108:
[----:B------:R-:W2:Y:S01]  /*5230*/  LDL R0, [R1] ;  /* 0x0000000001007983 */ /* 0x000ea20000100800 */
[----:B-1----:R-:W-:Y:S01]  /*5240*/  UIADD3 UR6, UPT, UPT, UR20, 0x29828, URZ ;  /* 0x0002982814067890 */ /* 0x002fe2000fffe0ff */
[----:B------:R-:W-:Y:S01]  /*5250*/  MOV R13, RZ ;  /* 0x000000ff000d7202 */ /* 0x000fe20000000f00 */
[----:B------:R-:W-:Y:S01]  /*5260*/  UMOV UR9, URZ ;  /* 0x000000ff00097c82 */ /* 0x000fe20008000000 */
[----:B------:R-:W-:-:S06]  /*5270*/  UMOV UR30, URZ ;  /* 0x000000ff001e7c82 */ /* 0x000fcc0008000000 */
[----:B------:R1:W-:Y:S01]  /*5280*/  UTCBAR [UR6], URZ ;  /* 0x000000ff060073e9 */ /* 0x0003e200080000ff */
[----:B--2---:R-:W-:-:S13]  /*5290*/  ISETP.NE.AND P0, PT, R0, 0x1, PT ;  /* 0x000000010000780c */ /* 0x004fda0003f05270 */
[----:B-1----:R-:W-:Y:S05]  /*52a0*/  @!P0 BRA `(.L_x_109) ;  /* 0x0000001400b48947 */ /* 0x002fea0003800000 */
[----:B------:R-:W-:Y:S01]  /*52b0*/  R2UR UR54, R5 ;  /* 0x00000000053672ca */ /* 0x000fe200000e0000 */
[----:B------:R-:W-:Y:S01]  /*52c0*/  UIADD3 UR6, UPT, UPT, UR40, 0x80, URZ ;  /* 0x0000008028067890 */ /* 0x000fe2000fffe0ff */
[----:B------:R-:W-:Y:S01]  /*52d0*/  HFMA2 R10, -RZ, RZ, 0, 0 ;  /* 0x00000000ff0a7431 */ /* 0x000fe200000001ff */
[----:B------:R-:W-:Y:S01]  /*52e0*/  UMOV UR10, UR42 ;  /* 0x0000002a000a7c82 */ /* 0x000fe20008000000 */
[----:B------:R-:W-:Y:S01]  /*52f0*/  UMOV UR11, 0xc0004010 ;  /* 0xc0004010000b7882 */ /* 0x000fe20000000000 */
[----:B------:R-:W-:Y:S01]  /*5300*/  UMOV UR7, 0x40004040 ;  /* 0x4000404000077882 */ /* 0x000fe20000000000 */
[----:B------:R-:W-:Y:S01]  /*5310*/  UMOV UR8, UR44 ;  /* 0x0000002c00087c82 */ /* 0x000fe20008000000 */
[----:B------:R-:W-:Y:S01]  /*5320*/  UMOV UR9, 0xc0004010 ;  /* 0xc000401000097882 */ /* 0x000fe20000000000 */
[----:B------:R-:W-:Y:S01]  /*5330*/  IMAD.U32 R16, RZ, RZ, UR10 ;  /* 0x0000000aff107e24 */ /* 0x000fe2000f8e00ff */
[----:B------:R-:W-:Y:S02]  /*5340*/  MOV R17, UR11 ;  /* 0x0000000b00117c02 */ /* 0x000fe40008000f00 */
[----:B------:R-:W-:Y:S01]  /*5350*/  CS2R R12, SRZ ;  /* 0x00000000000c7805 */ /* 0x000fe2000001ff00 */
[----:B------:R-:W-:Y:S01]  /*5360*/  IMAD.MOV.U32 R11, RZ, RZ, 0x1 ;  /* 0x00000001ff0b7424 */ /* 0x000fe200078e00ff */
[----:B------:R-:W-:Y:S01]  /*5370*/  MOV R8, 0x1 ;  /* 0x0000000100087802 */ /* 0x000fe20000000f00 */
[----:B------:R-:W-:Y:S01]  /*5380*/  IMAD.MOV.U32 R9, RZ, RZ, 0x1 ;  /* 0x00000001ff097424 */ /* 0x000fe200078e00ff */
[----:B------:R-:W-:Y:S01]  /*5390*/  MOV R18, UR6 ;  /* 0x0000000600127c02 */ /* 0x000fe20008000f00 */
[----:B------:R-:W-:Y:S01]  /*53a0*/  IMAD.MOV.U32 R7, RZ, RZ, RZ ;  /* 0x000000ffff077224 */ /* 0x000fe200078e00ff */
[----:B------:R-:W-:Y:S01]  /*53b0*/  MOV R15, UR9 ;  /* 0x00000009000f7c02 */ /* 0x000fe20008000f00 */
[----:B------:R-:W-:Y:S01]  /*53c0*/  IMAD.U32 R19, RZ, RZ, UR7 ;  /* 0x00000007ff137e24 */ /* 0x000fe2000f8e00ff */
[----:B------:R-:W-:Y:S01]  /*53d0*/  UIADD3 UR64, UPT, UPT, UR54, 0x20, URZ ;  /* 0x0000002036407890 */ /* 0x000fe2000fffe0ff */
[----:B------:R-:W-:Y:S01]  /*53e0*/  IMAD.U32 R14, RZ, RZ, UR8 ;  /* 0x00000008ff0e7e24 */ /* 0x000fe2000f8e00ff */
[----:B------:R-:W-:-:S02]  /*53f0*/  UIADD3 UR62, UPT, UPT, UR54, 0x40, URZ ;  /* 0x00000040363e7890 */ /* 0x000fc4000fffe0ff */
[----:B------:R-:W-:Y:S02]  /*5400*/  UIADD3 UR60, UPT, UPT, UR54, 0x60, URZ ;  /* 0x00000060363c7890 */ /* 0x000fe4000fffe0ff */
[----:B------:R-:W-:Y:S02]  /*5410*/  UIADD3 UR58, UPT, UPT, UR54, 0x80, URZ ;  /* 0x00000080363a7890 */ /* 0x000fe4000fffe0ff */
[----:B------:R-:W-:Y:S02]  /*5420*/  UIADD3 UR56, UPT, UPT, UR54, 0xc0, URZ ;  /* 0x000000c036387890 */ /* 0x000fe4000fffe0ff */
[----:B------:R-:W-:Y:S02]  /*5430*/  UIADD3 UR76, UPT, UPT, UR40, 0x100, URZ ;  /* 0x00000100284c7890 */ /* 0x000fe4000fffe0ff */
[----:B------:R-:W-:Y:S02]  /*5440*/  UIADD3 UR74, UPT, UPT, UR40, 0x180, URZ ;  /* 0x00000180284a7890 */ /* 0x000fe4000fffe0ff */
        /* <DEDUP_REMOVED lines=9> */
[----:B------:R-:W-:Y:S01]  /*54e0*/  UIADD3 UR42, UPT, UPT, UR32, 0x406, URZ ;  /* 0x00000406202a7890 */ /* 0x000fe2000fffe0ff */
[----:B------:R-:W-:Y:S01]  /*54f0*/  UMOV UR8, 0x1 ;  /* 0x0000000100087882 */ /* 0x000fe20000000000 */
[----:B------:R-:W-:Y:S01]  /*5500*/  UMOV UR30, URZ ;  /* 0x000000ff001e7c82 */ /* 0x000fe20008000000 */
[----:B------:R-:W-:Y:S01]  /*5510*/  UMOV UR9, URZ ;  /* 0x000000ff00097c82 */ /* 0x000fe20008000000 */
[----:B------:R-:W-:Y:S01]  /*5520*/  UMOV UR77, 0x40004040 ;  /* 0x40004040004d7882 */ /* 0x000fe20000000000 */
[----:B------:R-:W-:Y:S01]  /*5530*/  UMOV UR75, 0x40004040 ;  /* 0x40004040004b7882 */ /* 0x000fe20000000000 */
[----:B------:R-:W-:Y:S01]  /*5540*/  UMOV UR73, 0x40004040 ;  /* 0x4000404000497882 */ /* 0x000fe20000000000 */
[----:B------:R-:W-:Y:S01]  /*5550*/  UMOV UR71, 0x40004040 ;  /* 0x4000404000477882 */ /* 0x000fe20000000000 */
[----:B------:R-:W-:Y:S01]  /*5560*/  UMOV UR69, 0x40004040 ;  /* 0x4000404000457882 */ /* 0x000fe20000000000 */
[----:B------:R-:W-:Y:S01]  /*5570*/  UMOV UR67, 0x40004040 ;  /* 0x4000404000437882 */ /* 0x000fe20000000000 */
        /* <DEDUP_REMOVED lines=13> */
.L_x_133:
[----:B------:R-:W-:Y:S04]  /*5650*/  BSSY.RECONVERGENT B0, `(.L_x_110) ;  /* 0x0000003000007945 */ /* 0x000fe80003800200 */
[----:B-1----:R-:W-:Y:S05]  /*5660*/  @!P2 BRA `(.L_x_111) ;  /* 0x000000000004a947 */ /* 0x002fea0003800000 */
[----:B------:R-:W-:Y:S05]  /*5670*/  BPT.TRAP 0x1 ;  /* 0x000000040000795c */ /* 0x000fea0000300000 */
.L_x_111:
[----:B------:R-:W-:Y:S05]  /*5680*/  BSYNC.RECONVERGENT B0 ;  /* 0x0000000000007941 */ /* 0x000fea0003800200 */
.L_x_110:
[----:B------:R-:W-:Y:S01]  /*5690*/  ULEA UR6, UR8, UR20, 0x3 ;  /* 0x0000001408067291 */ /* 0x000fe2000f8e18ff */
[----:B------:R-:W-:Y:S02]  /*56a0*/  SHF.L.U32 R2, R7, 0x1f, RZ ;  /* 0x0000001f07027819 */ /* 0x000fe400000006ff */
[----:B------:R-:W-:Y:S06]  /*56b0*/  R2UR UR7, R3 ;  /* 0x00000000030772ca */ /* 0x000fec00000e0000 */
[----:B------:R-:W1:Y:S07]  /*56c0*/  SYNCS.PHASECHK.TRANS64.TRYWAIT P0, [UR6+0x29800], R2 ;  /* 0x02980002ff0075a7 */ /* 0x000e6e0008001106 */
[----:B------:R-:W-:Y:S01]  /*56d0*/  UISETP.NE.AND UP0, UPT, UR7, 0x2, UPT ;  /* 0x000000020700788c */ /* 0x000fe2000bf05270 */
[----:B-1----:R-:W-:Y:S10]  /*56e0*/  @!P0 BRA `(.L_x_112) ;  /* 0x0000009800f48947 */ /* 0x002ff40003800000 */
.L_x_271:
[----:B------:R-:W-:Y:S05]  /*56f0*/  BRA.U !UP0, `(.L_x_113) ;  /* 0x0000000108047547 */ /* 0x000fea000b800000 */
[----:B------:R-:W-:Y:S05]  /*5700*/  BPT.TRAP 0x1 ;  /* 0x000000040000795c */ /* 0x000fea0000300000 */
.L_x_113:
[----:B------:R-:W-:Y:S01]  /*5710*/  SHF.L.U32 R4, R10, 0x1f, RZ ;  /* 0x0000001f0a047819 */ /* 0x000fe200000006ff */
[----:B-1----:R-:W-:Y:S03]  /*5720*/  HFMA2 R0, -RZ, RZ, 0, 1.71661376953125e-05 ;  /* 0x00000120ff007431 */ /* 0x002fe600000001ff */
[----:B------:R-:W1:Y:S02]  /*5730*/  SYNCS.PHASECHK.TRANS64.TRYWAIT P0, [UR20+0x29858], R4 ;  /* 0x02985804ff0075a7 */ /* 0x000e640008001114 */
[----:B-1----:R-:W-:Y:S05]  /*5740*/  @!P0 BRA `(.L_x_114) ;  /* 0x0000009800f48947 */ /* 0x002fea0003800000 */
.L_x_273:
[----:B------:R-:W-:Y:S01]  /*5750*/  UIMAD UR6, UR8, 0x500, UR4 ;  /* 0x00000500080678a4 */ /* 0x000fe2000f8e0204 */
[----:B------:R-:W-:Y:S01]  /*5760*/  R2UR UR10, R0 ;  /* 0x00000000000a72ca */ /* 0x000fe200000e0000 */
[----:B------:R-:W-:Y:S01]  /*5770*/  UMOV UR16, 0x0 ;  /* 0x0000000000107882 */ /* 0x000fe20000000000 */
[----:B------:R-:W-:Y:S01]  /*5780*/  UMOV UR17, 0x8200010 ;  /* 0x0820001000117882 */ /* 0x000fe20000000000 */
[----:B------:R-:W-:Y:S01]  /*5790*/  UIADD3 UR14, UPT, UPT, UR6, 0x100, URZ ;  /* 0x00000100060e7890 */ /* 0x000fe2000fffe0ff */
[----:B------:R-:W-:Y:S01]  /*57a0*/  IMAD.MOV.U32 R0, RZ, RZ, 0x120 ;  /* 0x00000120ff007424 */ /* 0x000fe200078e00ff */
[----:B------:R-:W-:Y:S01]  /*57b0*/  UIADD3 UR12, UPT, UPT, UR6, 0x200, URZ ;  /* 0x00000200060c7890 */ /* 0x000fe2000fffe0ff */
[----:B------:R-:W-:Y:S01]  /*57c0*/  UMOV UR7, 0xc0004010 ;  /* 0xc000401000077882 */ /* 0x000fe20000000000 */
[----:B------:R-:W-:Y:S02]  /*57d0*/  UMOV UR11, 0x8200010 ;  /* 0x08200010000b7882 */ /* 0x000fe40000000000 */
[C---:B------:R-:W-:Y:S01]  /*57e0*/  R2UR UR23, R0.reuse ;  /* 0x00000000001772ca */ /* 0x040fe200000e0000 */
[----:B------:R-:W-:Y:S01]  /*57f0*/  UMOV UR15, 0xc0004010 ;  /* 0xc0004010000f7882 */ /* 0x000fe20000000000 */
[----:B------:R-:W-:Y:S01]  /*5800*/  UMOV UR18, UR36 ;  /* 0x0000002400127c82 */ /* 0x000fe20008000000 */
[----:B------:R-:W-:Y:S01]  /*5810*/  UMOV UR19, 0xc0004010 ;  /* 0xc000401000137882 */ /* 0x000fe20000000000 */
[----:B------:R2:W-:Y:S01]  /*5820*/  UTCHMMA gdesc[UR38], gdesc[UR6], tmem[UR10], tmem[UR16], idesc[UR17], !UPT ;  /* 0x00ff1006260075ea */ /* 0x0005e2000f80000a */
[C---:B------:R-:W-:Y:S01]  /*5830*/  R2UR UR22, R0.reuse ;  /* 0x00000000001672ca */ /* 0x040fe200000e0000 */
[----:B------:R-:W-:Y:S01]  /*5840*/  UMOV UR13, 0xc0004010 ;  /* 0xc0004010000d7882 */ /* 0x000fe20000000000 */
[----:B------:R-:W-:Y:S01]  /*5850*/  R2UR UR21, R0 ;  /* 0x00000000001572ca */ /* 0x000fe200000e0000 */
[----:B--2---:R-:W-:Y:S01]  /*5860*/  UMOV UR10, 0x0 ;  /* 0x00000000000a7882 */ /* 0x004fe20000000000 */
[----:B------:R-:W-:Y:S04]  /*5870*/  UMOV UR16, UR34 ;  /* 0x0000002200107c82 */ /* 0x000fe80008000000 */
[----:B------:R2:W-:Y:S01]  /*5880*/  UTCHMMA gdesc[UR18], gdesc[UR14], tmem[UR23], tmem[UR10], idesc[UR11], UPT ;  /* 0x00ff0a0e120075ea */ /* 0x0005e2000b800017 */
[----:B------:R-:W-:Y:S01]  /*5890*/  UMOV UR17, 0xc0004010 ;  /* 0xc000401000117882 */ /* 0x000fe20000000000 */
[----:B--2---:R-:W-:Y:S01]  /*58a0*/  UIADD3 UR10, UPT, UPT, UR6, 0x300, URZ ;  /* 0x00000300060a7890 */ /* 0x004fe2000fffe0ff */
[----:B------:R-:W-:Y:S01]  /*58b0*/  R2UR UR18, R16 ;  /* 0x00000000101272ca */ /* 0x000fe200000e0000 */
[----:B------:R-:W-:Y:S01]  /*58c0*/  UIADD3 UR6, UPT, UPT, UR6, 0x400, URZ ;  /* 0x0000040006067890 */ /* 0x000fe2000fffe0ff */
[----:B------:R-:W-:Y:S01]  /*58d0*/  R2UR UR19, R17 ;  /* 0x00000000111372ca */ /* 0x000fe200000e0000 */
[----:B------:R-:W-:Y:S01]  /*58e0*/  UMOV UR14, 0x0 ;  /* 0x00000000000e7882 */ /* 0x000fe20000000000 */
[----:B------:R-:W-:Y:S01]  /*58f0*/  UMOV UR15, 0x8200010 ;  /* 0x08200010000f7882 */ /* 0x000fe20000000000 */
[----:B------:R-:W-:Y:S01]  /*5900*/  UMOV UR11, 0xc0004010 ;  /* 0xc0004010000b7882 */ /* 0x000fe20000000000 */
[----:B------:R2:W-:Y:S01]  /*5910*/  UTCHMMA gdesc[UR16], gdesc[UR12], tmem[UR22], tmem[UR14], idesc[UR15], UPT ;  /* 0x00ff0e0c100075ea */ /* 0x0005e2000b800016 */
[----:B------:R-:W-:Y:S01]  /*5920*/  R2UR UR23, R15 ;  /* 0x000000000f1772ca */ /* 0x000fe200000e0000 */
[----:B--2---:R-:W-:Y:S01]  /*5930*/  UMOV UR12, 0x0 ;  /* 0x00000000000c7882 */ /* 0x004fe20000000000 */
[----:B------:R-:W-:Y:S01]  /*5940*/  UMOV UR13, 0x8200010 ;  /* 0x08200010000d7882 */ /* 0x000fe20000000000 */
[----:B------:R-:W-:Y:S05]  /*5950*/  R2UR UR22, R14 ;  /* 0x000000000e1672ca */ /* 0x000fea00000e0000 */
[----:B------:R2:W-:Y:S01]  /*5960*/  UTCHMMA gdesc[UR18], gdesc[UR10], tmem[UR21], tmem[UR12], idesc[UR13], UPT ;  /* 0x00ff0c0a120075ea */ /* 0x0005e2000b800015 */
[----:B------:R-:W-:Y:S01]  /*5970*/  R2UR UR14, R0 ;  /* 0x00000000000e72ca */ /* 0x000fe200000e0000 */
[----:B--2---:R-:W-:Y:S01]  /*5980*/  UMOV UR18, 0x0 ;  /* 0x0000000000127882 */ /* 0x004fe20000000000 */
[----:B------:R-:W-:Y:S11]  /*5990*/  UMOV UR19, 0x8200010 ;  /* 0x0820001000137882 */ /* 0x000ff60000000000 */
[----:B------:R2:W-:Y:S02]  /*59a0*/  UTCHMMA gdesc[UR22], gdesc[UR6], tmem[UR14], tmem[UR18], idesc[UR19], UPT ;  /* 0x00ff1206160075ea */ /* 0x0005e4000b80000e */
[----:B--2---:R-:W-:Y:S01]  /*59b0*/  UIADD3 UR22, UPT, UPT, UR8, 0x1, URZ ;  /* 0x0000000108167890 */ /* 0x004fe2000fffe0ff */
[----:B------:R-:W-:Y:S11]  /*59c0*/  BRA.U !UP0, `(.L_x_115) ;  /* 0x0000000108047547 */ /* 0x000ff6000b800000 */
[----:B------:R-:W-:Y:S05]  /*59d0*/  BPT.TRAP 0x1 ;  /* 0x000000040000795c */ /* 0x000fea0000300000 */
.L_x_115:
[----:B------:R-:W-:Y:S09]  /*59e0*/  UIADD3 UR6, UPT, UPT, UR20, 0x29850, URZ ;  /* 0x0002985014067890 */ /* 0x000ff2000fffe0ff */
[----:B------:R2:W-:Y:S01]  /*59f0*/  UTCBAR [UR6], URZ ;  /* 0x000000ff060073e9 */ /* 0x0005e200080000ff */
[----:B------:R-:W-:Y:S05]  /*5a00*/  BRA.U !UP0, `(.L_x_116) ;  /* 0x0000000108047547 */ /* 0x000fea000b800000 */
[----:B--2---:R-:W-:Y:S05]  /*5a10*/  BPT.TRAP 0x1 ;  /* 0x000000040000795c */ /* 0x004fea0000300000 */
.L_x_116:
[----:B-1----:R-:W-:Y:S04]  /*5a20*/  SHF.L.U32 R2, R13, 0x1f, RZ ;  /* 0x0000001f0d027819 */ /* 0x002fe800000006ff */
[----:B------:R-:W1:Y:S02]  /*5a30*/  SYNCS.PHASECHK.TRANS64.TRYWAIT P0, [UR20+0x29890], R2 ;  /* 0x02989002ff0075a7 */ /* 0x000e640008001114 */
[----:B-1----:R-:W-:Y:S05]  /*5a40*/  @!P0 BRA `(.L_x_117) ;  /* 0x00000098004c8947 */ /* 0x002fea0003800000 */
.L_x_275:
[----:B------:R-:W-:Y:S05]  /*5a50*/  BRA.U !UP0, `(.L_x_118) ;  /* 0x0000000108047547 */ /* 0x000fea000b800000 */
[----:B--2---:R-:W-:Y:S05]  /*5a60*/  BPT.TRAP 0x1 ;  /* 0x000000040000795c */ /* 0x004fea0000300000 */
.L_x_118:
[----:B-1----:R-:W-:Y:S04]  /*5a70*/  SHF.L.U32 R2, R12, 0x1f, RZ ;  /* 0x0000001f0c027819 */ /* 0x002fe800000006ff */
[----:B------:R-:W1:Y:S02]  /*5a80*/  SYNCS.PHASECHK.TRANS64.TRYWAIT P0, [UR20+0x29868], R2 ;  /* 0x02986802ff0075a7 */ /* 0x000e640008001114 */
[----:B-1----:R-:W-:Y:S05]  /*5a90*/  @!P0 BRA `(.L_x_119) ;  /* 0x0000009800508947 */ /* 0x002fea0003800000 */
.L_x_277:
[----:B------:R-:W-:Y:S02]  /*5aa0*/  R2UR UR18, R18 ;  /* 0x00000000121272ca */ /* 0x000fe400000e0000 */
[----:B------:R-:W-:Y:S02]  /*5ab0*/  ELECT P0, URZ, PT ;  /* 0x0000000000ff782f */ /* 0x000fe40003800000 */
[----:B------:R-:W-:Y:S01]  /*5ac0*/  R2UR UR19, R19 ;  /* 0x00000000131372ca */ /* 0x000fe200000e0000 */
[----:B------:R-:W-:Y:S01]  /*5ad0*/  UMOV UR16, 0x0 ;  /* 0x0000000000107882 */ /* 0x000fe20000000000 */
[----:B------:R-:W-:Y:S01]  /*5ae0*/  UMOV UR17, 0x8158010 ;  /* 0x0815801000117882 */ /* 0x000fe20000000000 */
[----:B------:R-:W-:Y:S01]  /*5af0*/  UMOV UR14, 0x0 ;  /* 0x00000000000e7882 */ /* 0x000fe20000000000 */
[----:B-1----:R-:W-:Y:S02]  /*5b00*/  IMAD.MOV.U32 R0, RZ, RZ, 0xa0 ;  /* 0x000000a0ff007424 */ /* 0x002fe400078e00ff */
[----:B------:R-:W-:Y:S03]  /*5b10*/  IMAD.MOV.U32 R2, RZ, RZ, 0xa0 ;  /* 0x000000a0ff027424 */ /* 0x000fe600078e00ff */
[C---:B------:R-:W-:Y:S02]  /*5b20*/  R2UR UR8, R0.reuse ;  /* 0x00000000000872ca */ /* 0x040fe400000e0000 */
[C---:B------:R-:W-:Y:S01]  /*5b30*/  R2UR UR15, R0.reuse ;  /* 0x00000000000f72ca */ /* 0x040fe200000e0000 */
[----:B------:R-:W-:Y:S01]  /*5b40*/  @P0 IMAD.MOV.U32 R21, RZ, RZ, -0x3fffbff0 ;  /* 0xc0004010ff150424 */ /* 0x000fe200078e00ff */
[----:B--2---:R-:W-:Y:S02]  /*5b50*/  @P0 R2UR UR6, R5 ;  /* 0x00000000050602ca */ /* 0x004fe400000e0000 */
[----:B------:R-:W-:Y:S02]  /*5b60*/  R2UR UR12, R0 ;  /* 0x00000000000c72ca */ /* 0x000fe400000e0000 */
[----:B------:R-:W-:Y:S02]  /*5b70*/  @P0 R2UR UR7, R21 ;  /* 0x00000000150702ca */ /* 0x000fe400000e0000 */
[----:B------:R-:W-:Y:S02]  /*5b80*/  R2UR UR11, R2 ;  /* 0x00000000020b72ca */ /* 0x000fe400000e0000 */
[C---:B------:R-:W-:Y:S02]  /*5b90*/  R2UR UR10, R0.reuse ;  /* 0x00000000000a72ca */ /* 0x040fe400000e0000 */
[----:B------:R-:W-:Y:S03]  /*5ba0*/  R2UR UR13, R0 ;  /* 0x00000000000d72ca */ /* 0x000fe600000e0000 */
[----:B------:R-:W-:Y:S05]  /*5bb0*/  IMAD.U32 R20, RZ, RZ, UR6 ;  /* 0x00000006ff147e24 */ /* 0x000fea000f8e00ff */
[----:B------:R-:W-:Y:S02]  /*5bc0*/  @P0 R2UR UR6, R20 ;  /* 0x00000000140602ca */ /* 0x000fe400000e0000 */
[----:B------:R-:W-:Y:S11]  /*5bd0*/  ELECT P0, URZ, PT ;  /* 0x0000000000ff782f */ /* 0x000ff60003800000 */
[----:B------:R1:W-:Y:S02]  /*5be0*/  UTCHMMA gdesc[UR40], gdesc[UR6], tmem[UR8], tmem[UR16], idesc[UR17], !UPT ;  /* 0x00ff1006280075ea */ /* 0x0003e4000f800008 */
[----:B------:R-:W-:Y:S01]  /*5bf0*/  @P0 VIADD R2, R5, 0xa0 ;  /* 0x000000a005020836 */ /* 0x000fe20000000000 */
[----:B-1----:R-:W-:Y:S01]  /*5c00*/  UMOV UR6, 0x0 ;  /* 0x0000000000067882 */ /* 0x002fe20000000000 */
[----:B------:R-:W-:Y:S02]  /*5c10*/  UMOV UR7, 0x8158010 ;  /* 0x0815801000077882 */ /* 0x000fe40000000000 */
[----:B------:R1:W-:Y:S02]  /*5c20*/  UTCHMMA gdesc[UR18], gdesc[UR64], tmem[UR15], tmem[UR6], idesc[UR7], UPT ;  /* 0x00ff0640120075ea */ /* 0x0003e4000b80000f */
[----:B-1----:R-:W-:Y:S01]  /*5c30*/  UMOV UR15, 0x8158010 ;  /* 0x08158010000f7882 */ /* 0x002fe20000000000 */
[----:B------:R-:W-:Y:S01]  /*5c40*/  UMOV UR18, 0x0 ;  /* 0x0000000000127882 */ /* 0x000fe20000000000 */
[----:B------:R1:W-:Y:S01]  /*5c50*/  UTCHMMA gdesc[UR76], gdesc[UR62], tmem[UR12], tmem[UR14], idesc[UR15], UPT ;  /* 0x00ff0e3e4c0075ea */ /* 0x0003e2000b80000c */
[----:B------:R-:W-:Y:S01]  /*5c60*/  UMOV UR19, 0x8158010 ;  /* 0x0815801000137882 */ /* 0x000fe20000000000 */
[----:B------:R-:W-:Y:S01]  /*5c70*/  @P0 R2UR UR6, R2 ;  /* 0x00000000020602ca */ /* 0x000fe200000e0000 */
[----:B------:R2:W-:Y:S01]  /*5c80*/  UTCHMMA gdesc[UR74], gdesc[UR60], tmem[UR11], tmem[UR18], idesc[UR19], UPT ;  /* 0x00ff123c4a0075ea */ /* 0x0005e2000b80000b */
[----:B------:R3:W-:Y:S01]  /*5c90*/  UTCHMMA gdesc[UR72], gdesc[UR58], tmem[UR10], tmem[UR16], idesc[UR17], UPT ;  /* 0x00ff103a480075ea */ /* 0x0007e2000b80000a */
[----:B------:R-:W-:Y:S01]  /*5ca0*/  UMOV UR7, 0xc0004010 ;  /* 0xc000401000077882 */ /* 0x000fe20000000000 */
[----:B-1----:R-:W-:Y:S01]  /*5cb0*/  R2UR UR14, R0 ;  /* 0x00000000000e72ca */ /* 0x002fe200000e0000 */
[----:B--2---:R-:W-:Y:S01]  /*5cc0*/  UMOV UR11, 0x8158010 ;  /* 0x08158010000b7882 */ /* 0x004fe20000000000 */
[----:B---3--:R-:W-:Y:S11]  /*5cd0*/  UMOV UR10, 0x0 ;  /* 0x00000000000a7882 */ /* 0x008ff60000000000 */
[----:B------:R1:W-:Y:S01]  /*5ce0*/  UTCHMMA gdesc[UR70], gdesc[UR6], tmem[UR14], tmem[UR10], idesc[UR11], UPT ;  /* 0x00ff0a06460075ea */ /* 0x0003e2000b80000e */
[----:B------:R1:W-:Y:S01]  /*5cf0*/  UTCHMMA gdesc[UR68], gdesc[UR56], tmem[UR13], tmem[UR18], idesc[UR19], UPT ;  /* 0x00ff1238440075ea */ /* 0x0003e2000b80000d */
[----:B------:R1:W-:Y:S01]  /*5d00*/  UTCHMMA gdesc[UR66], gdesc[UR54], tmem[UR8], tmem[UR16], idesc[UR17], UPT ;  /* 0x00ff1036420075ea */ /* 0x0003e2000b800008 */
[----:B------:R-:W-:Y:S05]  /*5d10*/  BRA.U !UP0, `(.L_x_120) ;  /* 0x0000000108047547 */ /* 0x000fea000b800000 */
[----:B-1----:R-:W-:Y:S05]  /*5d20*/  BPT.TRAP 0x1 ;  /* 0x000000040000795c */ /* 0x002fea0000300000 */
.L_x_120:
[----:B------:R-:W-:Y:S01]  /*5d30*/  UISETP.NE.U32.AND UP1, UPT, UR30, URZ, UPT ;  /* 0x000000ff1e00728c */ /* 0x000fe2000bf25070 */
[----:B------:R-:W-:Y:S01]  /*5d40*/  IMAD.MOV.U32 R0, RZ, RZ, RZ ;  /* 0x000000ffff007224 */ /* 0x000fe200078e00ff */
[----:B-1----:R-:W-:Y:S01]  /*5d50*/  UIADD3 UR8, UPT, UPT, UR20, 0x29870, URZ ;  /* 0x0002987014087890 */ /* 0x002fe2000fffe0ff */
[----:B------:R-:W-:Y:S01]  /*5d60*/  BSSY.RECONVERGENT B0, `(.L_x_121) ;  /* 0x0000030000007945 */ /* 0x000fe20003800200 */
[----:B------:R-:W-:Y:S01]  /*5d70*/  UIMAD UR6, UR9, 0x500, UR5 ;  /* 0x00000500090678a4 */ /* 0x000fe2000f8e0205 */
[----:B------:R-:W-:Y:S01]  /*5d80*/  LOP3.LUT R11, R11, 0x1, RZ, 0x3c, !PT ;  /* 0x000000010b0b7812 */ /* 0x000fe200078e3cff */
[----:B------:R-:W-:Y:S01]  /*5d90*/  UMOV UR10, 0x0 ;  /* 0x00000000000a7882 */ /* 0x000fe20000000000 */
[C---:B------:R-:W-:Y:S01]  /*5da0*/  R2UR UR14, R0.reuse ;  /* 0x00000000000e72ca */ /* 0x040fe200000e0000 */
[----:B------:R-:W-:Y:S01]  /*5db0*/  UIADD3 UR12, UPT, UPT, UR6, 0x20, URZ ;  /* 0x00000020060c7890 */ /* 0x000fe2000fffe0ff */
[C---:B------:R-:W-:Y:S01]  /*5dc0*/  R2UR UR16, R0.reuse ;  /* 0x00000000001072ca */ /* 0x040fe200000e0000 */
[----:B------:R-:W-:Y:S01]  /*5dd0*/  UMOV UR11, 0x8150010 ;  /* 0x08150010000b7882 */ /* 0x000fe20000000000 */
[----:B------:R1:W-:Y:S01]  /*5de0*/  UTCBAR [UR8], URZ ;  /* 0x000000ff080073e9 */ /* 0x0003e200080000ff */
[----:B------:R-:W-:Y:S01]  /*5df0*/  UMOV UR7, 0xc0004010 ;  /* 0xc000401000077882 */ /* 0x000fe20000000000 */
[----:B------:R-:W-:Y:S01]  /*5e00*/  UMOV UR30, 0x0 ;  /* 0x00000000001e7882 */ /* 0x000fe20000000000 */
[----:B------:R-:W-:Y:S01]  /*5e10*/  UMOV UR31, 0x8150010 ;  /* 0x08150010001f7882 */ /* 0x000fe20000000000 */
[----:B------:R-:W-:Y:S01]  /*5e20*/  UMOV UR13, 0xc0004010 ;  /* 0xc0004010000d7882 */ /* 0x000fe20000000000 */
[C---:B------:R-:W-:Y:S01]  /*5e30*/  R2UR UR19, R0.reuse ;  /* 0x00000000001372ca */ /* 0x040fe200000e0000 */
[----:B------:R-:W-:Y:S01]  /*5e40*/  UMOV UR17, 0x8150010 ;  /* 0x0815001000117882 */ /* 0x000fe20000000000 */
[C---:B------:R-:W-:Y:S01]  /*5e50*/  R2UR UR18, R0.reuse ;  /* 0x00000000001272ca */ /* 0x040fe200000e0000 */
[----:B------:R-:W-:Y:S01]  /*5e60*/  UMOV UR15, 0xc0004010 ;  /* 0xc0004010000f7882 */ /* 0x000fe20000000000 */
[----:B------:R2:W-:Y:S02]  /*5e70*/  UTCHMMA gdesc[UR32], gdesc[UR6], tmem[UR14], tmem[UR10], idesc[UR11], UP1 ;  /* 0x00ff0a06200075ea */ /* 0x0005e4000880000e */
[----:B------:R3:W-:Y:S01]  /*5e80*/  UTCHMMA gdesc[UR52], gdesc[UR12], tmem[UR16], tmem[UR30], idesc[UR31], UPT ;  /* 0x00ff1e0c340075ea */ /* 0x0007e2000b800010 */
[C---:B-1----:R-:W-:Y:S01]  /*5e90*/  R2UR UR8, R0.reuse ;  /* 0x00000000000872ca */ /* 0x042fe200000e0000 */
[----:B--2---:R-:W-:Y:S01]  /*5ea0*/  UIADD3 UR10, UPT, UPT, UR6, 0x40, URZ ;  /* 0x00000040060a7890 */ /* 0x004fe2000fffe0ff */
[C---:B------:R-:W-:Y:S01]  /*5eb0*/  R2UR UR7, R0.reuse ;  /* 0x00000000000772ca */ /* 0x040fe200000e0000 */
[----:B------:R-:W-:Y:S02]  /*5ec0*/  UIADD3 UR14, UPT, UPT, UR6, 0x60, URZ ;  /* 0x00000060060e7890 */ /* 0x000fe4000fffe0ff */
[----:B---3--:R-:W-:Y:S01]  /*5ed0*/  UIADD3 UR12, UPT, UPT, UR32, 0x400, URZ ;  /* 0x00000400200c7890 */ /* 0x008fe2000fffe0ff */
[----:B------:R-:W-:Y:S01]  /*5ee0*/  UMOV UR16, 0x0 ;  /* 0x0000000000107882 */ /* 0x000fe20000000000 */
[----:B------:R-:W-:Y:S01]  /*5ef0*/  UMOV UR11, 0xc0004010 ;  /* 0xc0004010000b7882 */ /* 0x000fe20000000000 */
[----:B------:R-:W-:Y:S02]  /*5f00*/  UMOV UR13, 0x40004040 ;  /* 0x40004040000d7882 */ /* 0x000fe40000000000 */
[----:B------:R1:W-:Y:S02]  /*5f10*/  UTCHMMA gdesc[UR50], gdesc[UR10], tmem[UR19], tmem[UR16], idesc[UR17], UPT ;  /* 0x00ff100a320075ea */ /* 0x0003e4000b800013 */
[----:B------:R2:W-:Y:S01]  /*5f20*/  UTCHMMA gdesc[UR48], gdesc[UR14], tmem[UR18], tmem[UR30], idesc[UR31], UPT ;  /* 0x00ff1e0e300075ea */ /* 0x0005e2000b800012 */
[----:B-1----:R-:W-:Y:S02]  /*5f30*/  UIADD3 UR16, UPT, UPT, UR6, 0x80, URZ ;  /* 0x0000008006107890 */ /* 0x002fe4000fffe0ff */
[----:B------:R-:W-:Y:S01]  /*5f40*/  UIADD3 UR10, UPT, UPT, UR6, 0xa0, URZ ;  /* 0x000000a0060a7890 */ /* 0x000fe2000fffe0ff */
[C---:B--2---:R-:W-:Y:S01]  /*5f50*/  R2UR UR15, R0.reuse ;  /* 0x00000000000f72ca */ /* 0x044fe200000e0000 */
[----:B------:R-:W-:Y:S01]  /*5f60*/  UMOV UR17, 0xc0004010 ;  /* 0xc000401000117882 */ /* 0x000fe20000000000 */
[----:B------:R-:W-:Y:S01]  /*5f70*/  R2UR UR14, R0 ;  /* 0x00000000000e72ca */ /* 0x000fe200000e0000 */
[----:B------:R-:W-:Y:S01]  /*5f80*/  UMOV UR18, 0x0 ;  /* 0x0000000000127882 */ /* 0x000fe20000000000 */
[----:B------:R-:W-:Y:S02]  /*5f90*/  UMOV UR19, 0x8150010 ;  /* 0x0815001000137882 */ /* 0x000fe40000000000 */
[----:B------:R1:W-:Y:S02]  /*5fa0*/  UTCHMMA gdesc[UR12], gdesc[UR16], tmem[UR7], tmem[UR30], idesc[UR31], UPT ;  /* 0x00ff1e100c0075ea */ /* 0x0003e4000b800007 */
[----:B------:R2:W-:Y:S01]  /*5fb0*/  UTCHMMA gdesc[UR46], gdesc[UR10], tmem[UR8], tmem[UR30], idesc[UR31], UPT ;  /* 0x00ff1e0a2e0075ea */ /* 0x0005e2000b800008 */
[----:B-1----:R-:W-:Y:S02]  /*5fc0*/  UIADD3 UR12, UPT, UPT, UR6, 0xc0, URZ ;  /* 0x000000c0060c7890 */ /* 0x002fe4000fffe0ff */
[----:B------:R-:W-:Y:S01]  /*5fd0*/  UIADD3 UR6, UPT, UPT, UR6, 0xe0, URZ ;  /* 0x000000e006067890 */ /* 0x000fe2000fffe0ff */
[----:B------:R-:W-:Y:S01]  /*5fe0*/  UMOV UR13, 0xc0004010 ;  /* 0xc0004010000d7882 */ /* 0x000fe20000000000 */
[----:B------:R-:W-:Y:S01]  /*5ff0*/  UMOV UR16, 0x0 ;  /* 0x0000000000107882 */ /* 0x000fe20000000000 */
[----:B------:R-:W-:Y:S01]  /*6000*/  UMOV UR17, 0x8150010 ;  /* 0x0815001000117882 */ /* 0x000fe20000000000 */
[----:B------:R-:W-:Y:S03]  /*6010*/  UMOV UR7, 0xc0004010 ;  /* 0xc000401000077882 */ /* 0x000fe60000000000 */
[----:B------:R2:W-:Y:S02]  /*6020*/  UTCHMMA gdesc[UR44], gdesc[UR12], tmem[UR15], tmem[UR18], idesc[UR19], UPT ;  /* 0x00ff120c2c0075ea */ /* 0x0005e4000b80000f */
[----:B------:R2:W-:Y:S01]  /*6030*/  UTCHMMA gdesc[UR42], gdesc[UR6], tmem[UR14], tmem[UR16], idesc[UR17], UPT ;  /* 0x00ff10062a0075ea */ /* 0x0005e2000b80000e */
[----:B------:R-:W-:Y:S05]  /*6040*/  @!P2 BRA `(.L_x_122) ;  /* 0x000000000004a947 */ /* 0x000fea0003800000 */
[----:B--2---:R-:W-:Y:S05]  /*6050*/  BPT.TRAP 0x1 ;  /* 0x000000040000795c */ /* 0x004fea0000300000 */
.L_x_122:
[----:B--2---:R-:W-:Y:S05]  /*6060*/  BSYNC.RECONVERGENT B0 ;  /* 0x0000000000007941 */ /* 0x004fea0003800200 */
.L_x_121:
[----:B------:R-:W-:Y:S02]  /*6070*/  ULEA UR7, UR9, UR20, 0x3 ;  /* 0x0000001409077291 */ /* 0x000fe4000f8e18ff */
[----:B------:R-:W-:Y:S02]  /*6080*/  UIADD3 UR9, UPT, UPT, UR9, 0x1, URZ ;  /* 0x0000000109097890 */ /* 0x000fe4000fffe0ff */
[----:B------:R-:W-:Y:S02]  /*6090*/  UIADD3 UR6, UPT, UPT, UR7, 0x29810, URZ ;  /* 0x0002981007067890 */ /* 0x000fe4000fffe0ff */
[----:B------:R-:W-:Y:S04]  /*60a0*/  UISETP.NE.AND UP1, UPT, UR9, 0x2, UPT ;  /* 0x000000020900788c */ /* 0x000fe8000bf25270 */
[----:B------:R-:W-:Y:S03]  /*60b0*/  USEL UR9, UR9, URZ, UP1 ;  /* 0x000000ff09097287 */ /* 0x000fe60008800000 */
[----:B------:R1:W-:Y:S01]  /*60c0*/  UTCBAR [UR6], URZ ;  /* 0x000000ff060073e9 */ /* 0x0003e200080000ff */
[----:B------:R-:W-:Y:S08]  /*60d0*/  BRA.U !UP0, `(.L_x_123) ;  /* 0x0000000108047547 */ /* 0x000ff0000b800000 */
[----:B-1----:R-:W-:Y:S05]  /*60e0*/  BPT.TRAP 0x1 ;  /* 0x000000040000795c */ /* 0x002fea0000300000 */
.L_x_123:
[----:B------:R-:W-:Y:S01]  /*60f0*/  LOP3.LUT R13, R13, 0x1, RZ, 0x3c, !PT ;  /* 0x000000010d0d7812 */ /* 0x000fe200078e3cff */
[----:B-1----:R-:W-:Y:S09]  /*6100*/  UIADD3 UR6, UPT, UPT, UR20, 0x29898, URZ ;  /* 0x0002989814067890 */ /* 0x002ff2000fffe0ff */
[----:B------:R1:W-:Y:S01]  /*6110*/  UTCBAR [UR6], URZ ;  /* 0x000000ff060073e9 */ /* 0x0003e200080000ff */
[----:B------:R-:W-:Y:S05]  /*6120*/  BRA.U !UP0, `(.L_x_124) ;  /* 0x0000000108047547 */ /* 0x000fea000b800000 */
[----:B-1----:R-:W-:Y:S05]  /*6130*/  BPT.TRAP 0x1 ;  /* 0x000000040000795c */ /* 0x002fea0000300000 */
.L_x_124:
[----:B------:R-:W-:Y:S04]  /*6140*/  SHF.L.U32 R2, R11, 0x1f, RZ ;  /* 0x0000001f0b027819 */ /* 0x000fe800000006ff */
[----:B------:R-:W2:Y:S02]  /*6150*/  SYNCS.PHASECHK.TRANS64.TRYWAIT P0, [UR20+0x29878], R2 ;  /* 0x02987802ff0075a7 */ /* 0x000ea40008001114 */
[----:B--2---:R-:W-:Y:S05]  /*6160*/  @!P0 BRA `(.L_x_125) ;  /* 0x0000009000b48947 */ /* 0x004fea0003800000 */
.L_x_279:
[----:B------:R-:W-:Y:S05]  /*6170*/  BRA.U !UP4, `(.L_x_126) ;  /* 0x000000010c047547 */ /* 0x000fea000b800000 */
[----:B-1----:R-:W-:Y:S05]  /*6180*/  BPT.TRAP 0x1 ;  /* 0x000000040000795c */ /* 0x002fea0000300000 */
.L_x_126:
[----:B------:R-:W-:Y:S01]  /*6190*/  SHF.L.U32 R6, R8, 0x1f, RZ ;  /* 0x0000001f08067819 */ /* 0x000fe200000006ff */
[----:B--2---:R-:W-:Y:S02]  /*61a0*/  HFMA2 R0, -RZ, RZ, 0, 9.5367431640625e-06 ;  /* 0x000000a0ff007431 */ /* 0x004fe400000001ff */
[----:B------:R-:W-:Y:S01]  /*61b0*/  IMAD.MOV.U32 R2, RZ, RZ, 0xa0 ;  /* 0x000000a0ff027424 */ /* 0x000fe200078e00ff */
[----:B------:R-:W2:Y:S02]  /*61c0*/  SYNCS.PHASECHK.TRANS64.TRYWAIT P0, [UR20+0x29820], R6 ;  /* 0x02982006ff0075a7 */ /* 0x000ea40008001114 */
[----:B--2---:R-:W-:Y:S05]  /*61d0*/  @!P0 BRA `(.L_x_127) ;  /* 0x0000009000b08947 */ /* 0x004fea0003800000 */
.L_x_281:
[----:B------:R-:W-:Y:S01]  /*61e0*/  UIADD3 UR12, UPT, UPT, UR28, 0x100, URZ ;  /* 0x000001001c0c7890 */ /* 0x000fe2000fffe0ff */
[----:B------:R-:W-:Y:S01]  /*61f0*/  R2UR UR14, R2 ;  /* 0x00000000020e72ca */ /* 0x000fe200000e0000 */
[----:B------:R-:W-:Y:S01]  /*6200*/  UIADD3 UR10, UPT, UPT, UR26, 0x100, URZ ;  /* 0x000001001a0a7890 */ /* 0x000fe2000fffe0ff */
[----:B------:R-:W-:Y:S01]  /*6210*/  R2UR UR8, R0 ;  /* 0x00000000000872ca */ /* 0x000fe200000e0000 */
[----:B------:R-:W-:Y:S01]  /*6220*/  UIADD3 UR16, UPT, UPT, UR28, 0x200, URZ ;  /* 0x000002001c107890 */ /* 0x000fe2000fffe0ff */
[----:B------:R-:W-:Y:S01]  /*6230*/  IMAD.MOV.U32 R0, RZ, RZ, 0xa0 ;  /* 0x000000a0ff007424 */ /* 0x000fe200078e00ff */
[----:B-1----:R-:W-:Y:S01]  /*6240*/  UMOV UR6, 0x0 ;  /* 0x0000000000067882 */ /* 0x002fe20000000000 */
[----:B------:R-:W-:Y:S01]  /*6250*/  UMOV UR7, 0x8200010 ;  /* 0x0820001000077882 */ /* 0x000fe20000000000 */
[----:B------:R-:W-:Y:S01]  /*6260*/  UMOV UR30, 0x0 ;  /* 0x00000000001e7882 */ /* 0x000fe20000000000 */
[----:B------:R-:W-:Y:S01]  /*6270*/  UMOV UR31, 0x8200010 ;  /* 0x08200010001f7882 */ /* 0x000fe20000000000 */
[C---:B------:R-:W-:Y:S01]  /*6280*/  R2UR UR19, R0.reuse ;  /* 0x00000000001372ca */ /* 0x040fe200000e0000 */
[----:B------:R-:W-:Y:S01]  /*6290*/  UMOV UR13, 0xc0004010 ;  /* 0xc0004010000d7882 */ /* 0x000fe20000000000 */
[----:B------:R-:W-:Y:S01]  /*62a0*/  UMOV UR11, 0xc0004010 ;  /* 0xc0004010000b7882 */ /* 0x000fe20000000000 */
[----:B------:R-:W-:Y:S01]  /*62b0*/  UMOV UR17, 0xc0004010 ;  /* 0xc000401000117882 */ /* 0x000fe20000000000 */
[----:B------:R1:W-:Y:S01]  /*62c0*/  UTCHMMA gdesc[UR28], gdesc[UR26], tmem[UR14], tmem[UR6], idesc[UR7], !UPT ;  /* 0x00ff061a1c0075ea */ /* 0x0003e2000f80000e */
[C---:B------:R-:W-:Y:S01]  /*62d0*/  R2UR UR18, R0.reuse ;  /* 0x00000000001272ca */ /* 0x040fe200000e0000 */
[----:B------:R3:W-:Y:S01]  /*62e0*/  UTCHMMA gdesc[UR12], gdesc[UR10], tmem[UR8], tmem[UR30], idesc[UR31], UPT ;  /* 0x00ff1e0a0c0075ea */ /* 0x0007e2000b800008 */
[----:B------:R-:W-:Y:S01]  /*62f0*/  UMOV UR15, 0xc0004010 ;  /* 0xc0004010000f7882 */ /* 0x000fe20000000000 */
[----:B-1----:R-:W-:Y:S02]  /*6300*/  UIADD3 UR6, UPT, UPT, UR26, 0x200, URZ ;  /* 0x000002001a067890 */ /* 0x002fe4000fffe0ff */
[----:B------:R-:W-:Y:S01]  /*6310*/  UIADD3 UR14, UPT, UPT, UR28, 0x300, URZ ;  /* 0x000003001c0e7890 */ /* 0x000fe2000fffe0ff */
[----:B---3--:R-:W-:Y:S01]  /*6320*/  R2UR UR8, R0 ;  /* 0x00000000000872ca */ /* 0x008fe200000e0000 */
[----:B------:R-:W-:Y:S02]  /*6330*/  UIADD3 UR10, UPT, UPT, UR26, 0x300, URZ ;  /* 0x000003001a0a7890 */ /* 0x000fe4000fffe0ff */
[----:B------:R-:W-:Y:S01]  /*6340*/  UIADD3 UR12, UPT, UPT, UR28, 0x400, URZ ;  /* 0x000004001c0c7890 */ /* 0x000fe2000fffe0ff */
[----:B------:R-:W-:Y:S02]  /*6350*/  UMOV UR7, 0xc0004010 ;  /* 0xc000401000077882 */ /* 0x000fe40000000000 */
[----:B------:R1:W-:Y:S04]  /*6360*/  UTCHMMA gdesc[UR16], gdesc[UR6], tmem[UR19], tmem[UR30], idesc[UR31], UPT ;  /* 0x00ff1e06100075ea */ /* 0x0003e8000b800013 */
[----:B------:R3:W-:Y:S01]  /*6370*/  UTCHMMA gdesc[UR14], gdesc[UR10], tmem[UR18], tmem[UR30], idesc[UR31], UPT ;  /* 0x00ff1e0a0e0075ea */ /* 0x0007e2000b800012 */
[----:B-1----:R-:W-:Y:S01]  /*6380*/  UIADD3 UR6, UPT, UPT, UR26, 0x400, URZ ;  /* 0x000004001a067890 */ /* 0x002fe2000fffe0ff */
[----:B------:R-:W-:Y:S01]  /*6390*/  UMOV UR16, 0x0 ;  /* 0x0000000000107882 */ /* 0x000fe20000000000 */
[----:B------:R-:W-:Y:S07]  /*63a0*/  UMOV UR17, 0x8200010 ;  /* 0x0820001000117882 */ /* 0x000fee0000000000 */
[----:B------:R3:W-:Y:S01]  /*63b0*/  UTCHMMA gdesc[UR12], gdesc[UR6], tmem[UR8], tmem[UR16], idesc[UR17], UPT ;  /* 0x00ff10060c0075ea */ /* 0x0007e2000b800008 */
[----:B------:R-:W-:Y:S05]  /*63c0*/  BRA.U !UP0, `(.L_x_128) ;  /* 0x0000000108047547 */ /* 0x000fea000b800000 */
[----:B---3--:R-:W-:Y:S05]  /*63d0*/  BPT.TRAP 0x1 ;  /* 0x000000040000795c */ /* 0x008fea0000300000 */
.L_x_128:
[----:B---3--:R-:W-:Y:S09]  /*63e0*/  UIADD3 UR6, UPT, UPT, UR20, 0x29860, URZ ;  /* 0x0002986014067890 */ /* 0x008ff2000fffe0ff */
[----:B------:R1:W-:Y:S01]  /*63f0*/  UTCBAR [UR6], URZ ;  /* 0x000000ff060073e9 */ /* 0x0003e200080000ff */
[----:B------:R-:W-:Y:S05]  /*6400*/  BRA.U !UP0, `(.L_x_129) ;  /* 0x0000000108047547 */ /* 0x000fea000b800000 */
[----:B-1----:R-:W-:Y:S05]  /*6410*/  BPT.TRAP 0x1 ;  /* 0x000000040000795c */ /* 0x002fea0000300000 */
.L_x_129:
[----:B--2---:R-:W-:Y:S01]  /*6420*/  SHF.L.U32 R6, R9, 0x1f, RZ ;  /* 0x0000001f09067819 */ /* 0x004fe200000006ff */
[----:B------:R-:W-:Y:S01]  /*6430*/  IMAD.MOV.U32 R2, RZ, RZ, 0x120 ;  /* 0x00000120ff027424 */ /* 0x000fe200078e00ff */
[----:B------:R-:W-:Y:S02]  /*6440*/  MOV R0, 0x50 ;  /* 0x0000005000007802 */ /* 0x000fe40000000f00 */
[----:B------:R-:W2:Y:S02]  /*6450*/  SYNCS.PHASECHK.TRANS64.TRYWAIT P0, [UR20+0x29880], R6 ;  /* 0x02988006ff0075a7 */ /* 0x000ea40008001114 */
[----:B--2---:R-:W-:Y:S05]  /*6460*/  @!P0 BRA `(.L_x_130) ;  /* 0x0000009000248947 */ /* 0x004fea0003800000 */
.L_x_283:
[----:B------:R-:W-:Y:S01]  /*6470*/  R2UR UR15, R0 ;  /* 0x00000000000f72ca */ /* 0x000fe200000e0000 */
[----:B--2---:R-:W-:Y:S01]  /*6480*/  IMAD.MOV.U32 R4, RZ, RZ, 0x128 ;  /* 0x00000128ff047424 */ /* 0x004fe200078e00ff */
[----:B------:R-:W-:Y:S01]  /*6490*/  R2UR UR12, R2 ;  /* 0x00000000020c72ca */ /* 0x000fe200000e0000 */
[----:B------:R-:W-:Y:S01]  /*64a0*/  UIADD3 UR10, UPT, UPT, UR24, 0x20, URZ ;  /* 0x00000020180a7890 */ /* 0x000fe2000fffe0ff */
[----:B------:R-:W-:Y:S01]  /*64b0*/  IMAD.MOV.U32 R0, RZ, RZ, 0x50 ;  /* 0x00000050ff007424 */ /* 0x000fe200078e00ff */
[----:B------:R-:W-:Y:S01]  /*64c0*/  UMOV UR30, 0x0 ;  /* 0x00000000001e7882 */ /* 0x000fe20000000000 */
[----:B------:R-:W-:Y:S01]  /*64d0*/  R2UR UR8, R4 ;  /* 0x00000000040872ca */ /* 0x000fe200000e0000 */
[----:B------:R-:W-:Y:S01]  /*64e0*/  UMOV UR31, 0x8150010 ;  /* 0x08150010001f7882 */ /* 0x000fe20000000000 */
[----:B------:R-:W-:Y:S01]  /*64f0*/  UMOV UR18, 0x0 ;  /* 0x0000000000127882 */ /* 0x000fe20000000000 */
[----:B------:R-:W-:Y:S01]  /*6500*/  R2UR UR14, R0 ;  /* 0x00000000000e72ca */ /* 0x000fe200000e0000 */
[----:B------:R-:W-:Y:S01]  /*6510*/  UMOV UR19, 0x8150010 ;  /* 0x0815001000137882 */ /* 0x000fe20000000000 */
[----:B------:R-:W-:Y:S01]  /*6520*/  UMOV UR11, 0xc0004010 ;  /* 0xc0004010000b7882 */ /* 0x000fe20000000000 */
[----:B------:R-:W-:Y:S01]  /*6530*/  IMAD.MOV.U32 R0, RZ, RZ, 0x130 ;  /* 0x00000130ff007424 */ /* 0x000fe200078e00ff */
[----:B-1----:R-:W-:Y:S02]  /*6540*/  UIADD3 UR6, UPT, UPT, UR24, 0x40, URZ ;  /* 0x0000004018067890 */ /* 0x002fe4000fffe0ff */
[----:B------:R1:W-:Y:S01]  /*6550*/  UTCHMMA tmem[UR12], gdesc[UR24], tmem[UR15], tmem[UR30], idesc[UR31], UPT ;  /* 0x00ff1e180c0079ea */ /* 0x0003e2000b80000f */
[----:B------:R-:W-:Y:S01]  /*6560*/  UMOV UR7, 0xc0004010 ;  /* 0xc000401000077882 */ /* 0x000fe20000000000 */
[----:B------:R-:W-:Y:S01]  /*6570*/  R2UR UR17, R0 ;  /* 0x00000000001172ca */ /* 0x000fe200000e0000 */
[----:B------:R-:W-:Y:S04]  /*6580*/  IMAD.MOV.U32 R0, RZ, RZ, 0x50 ;  /* 0x00000050ff007424 */ /* 0x000fe800078e00ff */
[----:B------:R2:W-:Y:S01]  /*6590*/  UTCHMMA tmem[UR8], gdesc[UR10], tmem[UR14], tmem[UR18], idesc[UR19], UPT ;  /* 0x00ff120a080079ea */ /* 0x0005e2000b80000e */
[----:B------:R-:W-:Y:S01]  /*65a0*/  R2UR UR13, R0 ;  /* 0x00000000000d72ca */ /* 0x000fe200000e0000 */
[----:B------:R-:W-:Y:S05]  /*65b0*/  IMAD.MOV.U32 R0, RZ, RZ, 0x138 ;  /* 0x00000138ff007424 */ /* 0x000fea00078e00ff */
[----:B------:R-:W-:Y:S01]  /*65c0*/  R2UR UR16, R0 ;  /* 0x00000000001072ca */ /* 0x000fe200000e0000 */
[----:B------:R-:W-:Y:S05]  /*65d0*/  IMAD.MOV.U32 R0, RZ, RZ, 0x50 ;  /* 0x00000050ff007424 */ /* 0x000fea00078e00ff */
[----:B-1----:R-:W-:Y:S01]  /*65e0*/  R2UR UR12, R0 ;  /* 0x00000000000c72ca */ /* 0x002fe200000e0000 */
[----:B------:R-:W-:Y:S01]  /*65f0*/  UMOV UR15, 0x8150010 ;  /* 0x08150010000f7882 */ /* 0x000fe20000000000 */
[----:B------:R-:W-:Y:S01]  /*6600*/  IMAD.MOV.U32 R0, RZ, RZ, 0x140 ;  /* 0x00000140ff007424 */ /* 0x000fe200078e00ff */
[----:B--2---:R-:W-:Y:S04]  /*6610*/  UIADD3 UR10, UPT, UPT, UR24, 0x60, URZ ;  /* 0x00000060180a7890 */ /* 0x004fe8000fffe0ff */
[----:B------:R-:W-:Y:S01]  /*6620*/  R2UR UR19, R0 ;  /* 0x00000000001372ca */ /* 0x000fe200000e0000 */
[----:B------:R-:W-:Y:S01]  /*6630*/  UMOV UR14, 0x0 ;  /* 0x00000000000e7882 */ /* 0x000fe20000000000 */
[----:B------:R-:W-:Y:S01]  /*6640*/  IMAD.MOV.U32 R0, RZ, RZ, 0x50 ;  /* 0x00000050ff007424 */ /* 0x000fe200078e00ff */
[----:B------:R1:W-:Y:S04]  /*6650*/  UTCHMMA tmem[UR17], gdesc[UR6], tmem[UR13], tmem[UR14], idesc[UR15], UPT ;  /* 0x00ff0e06110079ea */ /* 0x0003e8000b80000d */
[----:B------:R-:W-:Y:S01]  /*6660*/  R2UR UR8, R0 ;  /* 0x00000000000872ca */ /* 0x000fe200000e0000 */
[----:B------:R2:W-:Y:S01]  /*6670*/  UTCHMMA tmem[UR16], gdesc[UR10], tmem[UR12], tmem[UR30], idesc[UR31], UPT ;  /* 0x00ff1e0a100079ea */ /* 0x0005e2000b80000c */
[----:B------:R-:W-:Y:S01]  /*6680*/  IMAD.MOV.U32 R0, RZ, RZ, 0x148 ;  /* 0x00000148ff007424 */ /* 0x000fe200078e00ff */
[----:B-1----:R-:W-:Y:S04]  /*6690*/  UIADD3 UR6, UPT, UPT, UR24, 0x80, URZ ;  /* 0x0000008018067890 */ /* 0x002fe8000fffe0ff */
[----:B------:R-:W-:Y:S01]  /*66a0*/  R2UR UR17, R0 ;  /* 0x00000000001172ca */ /* 0x000fe200000e0000 */
[----:B------:R-:W-:Y:S01]  /*66b0*/  IMAD.MOV.U32 R0, RZ, RZ, 0x50 ;  /* 0x00000050ff007424 */ /* 0x000fe200078e00ff */
[----:B------:R-:W-:Y:S01]  /*66c0*/  UMOV UR13, 0xc0004010 ;  /* 0xc0004010000d7882 */ /* 0x000fe20000000000 */
[----:B--2---:R-:W-:Y:S03]  /*66d0*/  UIADD3 UR12, UPT, UPT, UR24, 0xa0, URZ ;  /* 0x000000a0180c7890 */ /* 0x004fe6000fffe0ff */
[----:B------:R-:W-:Y:S01]  /*66e0*/  R2UR UR15, R0 ;  /* 0x00000000000f72ca */ /* 0x000fe200000e0000 */
[----:B------:R-:W-:Y:S01]  /*66f0*/  UMOV UR10, 0x0 ;  /* 0x00000000000a7882 */ /* 0x000fe20000000000 */
[----:B------:R-:W-:Y:S01]  /*6700*/  UMOV UR11, 0x8150010 ;  /* 0x08150010000b7882 */ /* 0x000fe20000000000 */
[----:B------:R-:W-:Y:S01]  /*6710*/  IMAD.MOV.U32 R0, RZ, RZ, 0x150 ;  /* 0x00000150ff007424 */ /* 0x000fe200078e00ff */
[----:B------:R1:W-:Y:S04]  /*6720*/  UTCHMMA tmem[UR19], gdesc[UR6], tmem[UR8], tmem[UR10], idesc[UR11], UPT ;  /* 0x00ff0a06130079ea */ /* 0x0003e8000b800008 */
[----:B------:R-:W-:Y:S01]  /*6730*/  R2UR UR18, R0 ;  /* 0x00000000001272ca */ /* 0x000fe200000e0000 */
[----:B------:R-:W-:Y:S04]  /*6740*/  IMAD.MOV.U32 R0, RZ, RZ, 0x50 ;  /* 0x00000050ff007424 */ /* 0x000fe800078e00ff */
[----:B------:R2:W-:Y:S01]  /*6750*/  UTCHMMA tmem[UR17], gdesc[UR12], tmem[UR15], tmem[UR30], idesc[UR31], UPT ;  /* 0x00ff1e0c110079ea */ /* 0x0005e2000b80000f */
[----:B------:R-:W-:Y:S01]  /*6760*/  R2UR UR14, R0 ;  /* 0x00000000000e72ca */ /* 0x000fe200000e0000 */
[----:B------:R-:W-:Y:S05]  /*6770*/  IMAD.MOV.U32 R0, RZ, RZ, 0x158 ;  /* 0x00000158ff007424 */ /* 0x000fea00078e00ff */
[----:B------:R-:W-:Y:S01]  /*6780*/  R2UR UR16, R0 ;  /* 0x00000000001072ca */ /* 0x000fe200000e0000 */
[----:B------:R-:W-:Y:S01]  /*6790*/  IMAD.MOV.U32 R0, RZ, RZ, 0x50 ;  /* 0x00000050ff007424 */ /* 0x000fe200078e00ff */
[----:B-1----:R-:W-:Y:S04]  /*67a0*/  UIADD3 UR10, UPT, UPT, UR24, 0xc0, URZ ;  /* 0x000000c0180a7890 */ /* 0x002fe8000fffe0ff */
[----:B------:R-:W-:Y:S01]  /*67b0*/  R2UR UR8, R0 ;  /* 0x00000000000872ca */ /* 0x000fe200000e0000 */
[----:B------:R-:W-:Y:S01]  /*67c0*/  UIADD3 UR6, UPT, UPT, UR24, 0xe0, URZ ;  /* 0x000000e018067890 */ /* 0x000fe2000fffe0ff */
[----:B------:R-:W-:Y:S03]  /*67d0*/  UMOV UR11, 0xc0004010 ;  /* 0xc0004010000b7882 */ /* 0x000fe60000000000 */
[----:B------:R1:W-:Y:S01]  /*67e0*/  UTCHMMA tmem[UR18], gdesc[UR10], tmem[UR14], tmem[UR30], idesc[UR31], UPT ;  /* 0x00ff1e0a120079ea */ /* 0x0003e2000b80000e */
[----:B--2---:R-:W-:Y:S01]  /*67f0*/  UMOV UR12, 0x0 ;  /* 0x00000000000c7882 */ /* 0x004fe20000000000 */
[----:B------:R-:W-:Y:S06]  /*6800*/  UMOV UR13, 0x8150010 ;  /* 0x08150010000d7882 */ /* 0x000fec0000000000 */
[----:B------:R1:W-:Y:S01]  /*6810*/  UTCHMMA tmem[UR16], gdesc[UR6], tmem[UR8], tmem[UR12], idesc[UR13], UPT ;  /* 0x00ff0c06100079ea */ /* 0x0003e2000b800008 */
[----:B------:R-:W-:Y:S05]  /*6820*/  BRA.U !UP0, `(.L_x_131) ;  /* 0x0000000108047547 */ /* 0x000fea000b800000 */
[----:B-1----:R-:W-:Y:S05]  /*6830*/  BPT.TRAP 0x1 ;  /* 0x000000040000795c */ /* 0x002fea0000300000 */
.L_x_131:
[----:B-1----:R-:W-:Y:S09]  /*6840*/  UIADD3 UR6, UPT, UPT, UR20, 0x29888, URZ ;  /* 0x0002988814067890 */ /* 0x002ff2000fffe0ff */
[----:B------:R1:W-:Y:S01]  /*6850*/  UTCBAR [UR6], URZ ;  /* 0x000000ff060073e9 */ /* 0x0003e200080000ff */
[----:B------:R-:W-:Y:S05]  /*6860*/  BRA.U !UP4, `(.L_x_132) ;  /* 0x000000010c047547 */ /* 0x000fea000b800000 */
[----:B-1----:R-:W-:Y:S05]  /*6870*/  BPT.TRAP 0x1 ;  /* 0x000000040000795c */ /* 0x002fea0000300000 */
.L_x_132:
[----:B------:R-:W-:Y:S01]  /*6880*/  LOP3.LUT R8, R8, 0x1, RZ, 0x3c, !PT ;  /* 0x0000000108087812 */ /* 0x000fe200078e3cff */
[----:B------:R-:W2:Y:S01]  /*6890*/  LDL.LU R0, [R1] ;  /* 0x0000000001007983 */ /* 0x000ea20000300800 */
[----:B------:R-:W-:Y:S01]  /*68a0*/  LOP3.LUT R10, R10, 0x1, RZ, 0x3c, !PT ;  /* 0x000000010a0a7812 */ /* 0x000fe200078e3cff */
[----:B-1----:R-:W-:Y:S01]  /*68b0*/  UIADD3 UR6, UPT, UPT, UR20, 0x29828, URZ ;  /* 0x0002982814067890 */ /* 0x002fe2000fffe0ff */
[----:B------:R-:W-:Y:S01]  /*68c0*/  LOP3.LUT R12, R12, 0x1, RZ, 0x3c, !PT ;  /* 0x000000010c0c7812 */ /* 0x000fe200078e3cff */
[----:B------:R-:W-:Y:S01]  /*68d0*/  UISETP.NE.AND UP1, UPT, UR22, 0x2, UPT ;  /* 0x000000021600788c */ /* 0x000fe2000bf25270 */
[----:B------:R-:W-:Y:S01]  /*68e0*/  LOP3.LUT R9, R9, 0x1, RZ, 0x3c, !PT ;  /* 0x0000000109097812 */ /* 0x000fe200078e3cff */
[----:B------:R-:W-:Y:S02]  /*68f0*/  UMOV UR30, 0x1 ;  /* 0x00000001001e7882 */ /* 0x000fe40000000000 */
[----:B------:R-:W-:Y:S02]  /*6900*/  USEL UR7, URZ, 0x1, UP1 ;  /* 0x00000001ff077887 */ /* 0x000fe40008800000 */
[----:B------:R-:W-:Y:S01]  /*6910*/  USEL UR8, UR22, URZ, UP1 ;  /* 0x000000ff16087287 */ /* 0x000fe20008800000 */
[----:B------:R1:W-:Y:S03]  /*6920*/  UTCBAR [UR6], URZ ;  /* 0x000000ff060073e9 */ /* 0x0003e600080000ff */
[----:B------:R-:W-:Y:S02]  /*6930*/  LOP3.LUT R7, R7, UR7, RZ, 0x3c, !PT ;  /* 0x0000000707077c12 */ /* 0x000fe4000f8e3cff */
[C---:B--2---:R-:W-:Y:S01]  /*6940*/  ISETP.GT.U32.AND P0, PT, R0.reuse, 0x2, PT ;  /* 0x000000020000780c */ /* 0x044fe20003f04070 */
[----:B------:R-:W-:Y:S05]  /*6950*/  VIADD R0, R0, 0xffffffff ;  /* 0xffffffff00007836 */ /* 0x000fea0000000000 */
[----:B------:R1:W-:Y:S07]  /*6960*/  STL [R1], R0 ;  /* 0x0000000001007387 */ /* 0x0003ee0000100800 */
[----:B------:R-:W-:Y:S05]  /*6970*/  @P0 BRA `(.L_x_133) ;  /* 0xffffffec00340947 */ /* 0x000fea000383ffff */
.L_x_109:
[----:B------:R-:W-:Y:S05]  /*6980*/  BRA.U !UP0, `(.L_x_134) ;  /* 0x0000000108047547 */ /* 0x000fea000b800000 */
[----:B-1----:R-:W-:Y:S05]  /*6990*/  BPT.TRAP 0x1 ;  /* 0x000000040000795c */ /* 0x002fea0000300000 */
.L_x_134:
[----:B------:R-:W-:-:S05]  /*69a0*/  HFMA2 R2, -RZ, RZ, 0, 5.9604644775390625e-08 ;  /* 0x00000001ff027431 */ /* 0x000fca00000001ff */
[----:B------:R-:W-:-:S04]  /*69b0*/  SHF.L.U32 R2, R2, 0x1f, RZ ;  /* 0x0000001f02027819 */ /* 0x000fc800000006ff */
[----:B------:R-:W2:Y:S02]  /*69c0*/  SYNCS.PHASECHK.TRANS64.TRYWAIT P0, [UR20+0x298b0], R2 ;  /* 0x0298b002ff0075a7 */ /* 0x000ea40008001114 */
[----:B--2---:R-:W-:Y:S05]  /*69d0*/  @!P0 BRA `(.L_x_135) ;  /* 0x0000008800e08947 */ /* 0x004fea0003800000 */
.L_x_285:
[----:B------:R-:W-:Y:S05]  /*69e0*/  BRA.U !UP0, `(.L_x_136) ;  /* 0x0000000108047547 */ /* 0x000fea000b800000 */
[----:B-1----:R-:W-:Y:S05]  /*69f0*/  BPT.TRAP 0x1 ;  /* 0x000000040000795c */ /* 0x002fea0000300000 */
.L_x_136:
[----:B------:R-:W-:-:S09]  /*6a00*/  UIADD3 UR4, UPT, UPT, UR20, 0x298a0, URZ ;  /* 0x000298a014047890 */ /* 0x000fd2000fffe0ff */
[----:B------:R2:W-:Y:S01]  /*6a10*/  UTCBAR [UR4], URZ ;  /* 0x000000ff040073e9 */ /* 0x0005e200080000ff */
[----:B------:R-:W-:Y:S05]  /*6a20*/  BRA.U !UP0, `(.L_x_137) ;  /* 0x0000000108047547 */ /* 0x000fea000b800000 */
[----:B-12---:R-:W-:Y:S05]  /*6a30*/  BPT.TRAP 0x1 ;  /* 0x000000040000795c */ /* 0x006fea0000300000 */
.L_x_137:
[----:B------:R-:W3:Y:S02]  /*6a40*/  SYNCS.PHASECHK.TRANS64.TRYWAIT P0, [UR20+0x298b8], R2 ;  /* 0x0298b802ff0075a7 */ /* 0x000ee40008001114 */
[----:B---3--:R-:W-:Y:S05]  /*6a50*/  @!P0 BRA `(.L_x_138) ;  /* 0x0000008800d88947 */ /* 0x008fea0003800000 */
.L_x_287:
[----:B------:R-:W-:Y:S05]  /*6a60*/  BRA.U !UP0, `(.L_x_139) ;  /* 0x0000000108047547 */ /* 0x000fea000b800000 */
[----:B-12---:R-:W-:Y:S05]  /*6a70*/  BPT.TRAP 0x1 ;  /* 0x000000040000795c */ /* 0x006fea0000300000 */
.L_x_139:
[----:B------:R-:W-:Y:S01]  /*6a80*/  SHF.L.U32 R13, R13, 0x1f, RZ ;  /* 0x0000001f0d0d7819 */ /* 0x000fe200000006ff */
[----:B------:R-:W-:Y:S01]  /*6a90*/  IMAD.MOV.U32 R4, RZ, RZ, RZ ;  /* 0x000000ffff047224 */ /* 0x000fe200078e00ff */
[----:B------:R-:W-:Y:S02]  /*6aa0*/  MOV R3, RZ ;  /* 0x000000ff00037202 */ /* 0x000fe40000000f00 */
[----:B------:R-:W3:Y:S02]  /*6ab0*/  SYNCS.PHASECHK.TRANS64.TRYWAIT P0, [UR20+0x29890], R13 ;  /* 0x0298900dff0075a7 */ /* 0x000ee40008001114 */
[----:B---3--:R-:W-:Y:S05]  /*6ac0*/  @!P0 BRA `(.L_x_140) ;  /* 0x0000008800d48947 */ /* 0x008fea0003800000 */
.L_x_289:
[----:B-1----:R-:W-:Y:S01]  /*6ad0*/  IMAD.MOV.U32 R2, RZ, RZ, RZ ;  /* 0x000000ffff027224 */ /* 0x002fe200078e00ff */
[----:B------:R-:W-:Y:S01]  /*6ae0*/  R2UR UR47, R4 ;  /* 0x00000000042f72ca */ /* 0x000fe200000e0000 */
[----:B------:R-:W-:Y:S01]  /*6af0*/  IMAD.MOV.U32 R0, RZ, RZ, RZ ;  /* 0x000000ffff007224 */ /* 0x000fe200078e00ff */
[----:B------:R-:W-:Y:S01]  /*6b00*/  R2UR UR46, R3 ;  /* 0x00000000032e72ca */ /* 0x000fe200000e0000 */
[----:B--2---:R-:W-:Y:S01]  /*6b10*/  UIMAD UR4, UR9, 0x500, UR5 ;  /* 0x00000500090478a4 */ /* 0x004fe2000f8e0205 */
[----:B------:R-:W-:Y:S01]  /*6b20*/  R2UR UR45, R2 ;  /* 0x00000000022d72ca */ /* 0x000fe200000e0000 */
[----:B------:R-:W-:Y:S01]  /*6b30*/  UISETP.NE.U32.AND UP1, UPT, UR30, URZ, UPT ;  /* 0x000000ff1e00728c */ /* 0x000fe2000bf25070 */
[----:B------:R-:W-:Y:S01]  /*6b40*/  R2UR UR44, R0 ;  /* 0x00000000002c72ca */ /* 0x000fe200000e0000 */
[----:B------:R-:W-:Y:S01]  /*6b50*/  UIADD3 UR22, UPT, UPT, UR32, 0x2, URZ ;  /* 0x0000000220167890 */ /* 0x000fe2000fffe0ff */
        /* <DEDUP_REMOVED lines=11> */
[----:B------:R-:W-:Y:S02]  /*6c10*/  UIADD3 UR12, UPT, UPT, UR32, 0x402, URZ ;  /* 0x00000402200c7890 */ /* 0x000fe4000fffe0ff */
[----:B------:R-:W-:Y:S02]  /*6c20*/  UIADD3 UR28, UPT, UPT, UR4, 0xa0, URZ ;  /* 0x000000a0041c7890 */ /* 0x000fe4000fffe0ff */
[----:B------:R-:W-:-:S02]  /*6c30*/  UIADD3 UR10, UPT, UPT, UR32, 0x404, URZ ;  /* 0x00000404200a7890 */ /* 0x000fc4000fffe0ff */
[----:B------:R-:W-:Y:S01]  /*6c40*/  UIADD3 UR26, UPT, UPT, UR4, 0xc0, URZ ;  /* 0x000000c0041a7890 */ /* 0x000fe2000fffe0ff */
[----:B------:R-:W-:Y:S01]  /*6c50*/  UMOV UR62, 0x0 ;  /* 0x00000000003e7882 */ /* 0x000fe20000000000 */
[----:B------:R-:W-:Y:S01]  /*6c60*/  UMOV UR63, 0x8150010 ;  /* 0x08150010003f7882 */ /* 0x000fe20000000000 */
[----:B------:R-:W-:Y:S01]  /*6c70*/  UIADD3 UR6, UPT, UPT, UR32, 0x406, URZ ;  /* 0x0000040620067890 */ /* 0x000fe2000fffe0ff */
[----:B------:R-:W-:Y:S01]  /*6c80*/  UMOV UR5, 0xc0004010 ;  /* 0xc000401000057882 */ /* 0x000fe20000000000 */
[----:B------:R-:W-:Y:S01]  /*6c90*/  UIADD3 UR24, UPT, UPT, UR4, 0xe0, URZ ;  /* 0x000000e004187890 */ /* 0x000fe2000fffe0ff */
[----:B------:R1:W-:Y:S01]  /*6ca0*/  UTCHMMA gdesc[UR32], gdesc[UR4], tmem[UR47], tmem[UR62], idesc[UR63], UP1 ;  /* 0x00ff3e04200075ea */ /* 0x0003e2000880002f */
        /* <DEDUP_REMOVED lines=36> */
[----:B-1----:R-:W-:Y:S05]  /*6ef0*/  BPT.TRAP 0x1 ;  /* 0x000000040000795c */ /* 0x002fea0000300000 */
.L_x_141:
[----:B-1----:R-:W-:Y:S01]  /*6f00*/  USHF.R.U32.HI UR4, URZ, 0x4, UR20 ;  /* 0x00000004ff047899 */ /* 0x002fe20008011614 */
[----:B------:R-:W-:Y:S01]  /*6f10*/  IMAD.MOV.U32 R0, RZ, RZ, 0xa0 ;  /* 0x000000a0ff007424 */ /* 0x000fe200078e00ff */
[----:B------:R-:W-:Y:S02]  /*6f20*/  ELECT P0, URZ, PT ;  /* 0x0000000000ff782f */ /* 0x000fe40003800000 */
[----:B------:R-:W-:Y:S02]  /*6f30*/  ULOP3.LUT UR4, UR4, 0x3fff, URZ, 0xc0, !UPT ;  /* 0x00003fff04047892 */ /* 0x000fe4000f8ec0ff */
[----:B------:R-:W-:Y:S02]  /*6f40*/  UIADD3 UR12, UPT, UPT, UR20, 0x298a8, URZ ;  /* 0x000298a8140c7890 */ /* 0x000fe4000fffe0ff */
[----:B------:R-:W-:Y:S01]  /*6f50*/  ULOP3.LUT UR4, UR4, 0x1000000, URZ, 0xfc, !UPT ;  /* 0x0100000004047892 */ /* 0x000fe2000f8efcff */
[----:B------:R-:W-:Y:S01]  /*6f60*/  UMOV UR18, 0x0 ;  /* 0x0000000000127882 */ /* 0x000fe20000000000 */
[----:B------:R-:W-:Y:S01]  /*6f70*/  UMOV UR19, 0x8158010 ;  /* 0x0815801000137882 */ /* 0x000fe20000000000 */
[----:B------:R-:W-:Y:S01]  /*6f80*/  UMOV UR16, 0x0 ;  /* 0x0000000000107882 */ /* 0x000fe20000000000 */
[----:B------:R-:W-:Y:S01]  /*6f90*/  UMOV UR17, 0x8158010 ;  /* 0x0815801000117882 */ /* 0x000fe20000000000 */
[----:B------:R-:W-:-:S02]  /*6fa0*/  UMOV UR5, 0x40004040 ;  /* 0x4000404000057882 */ /* 0x000fc40000000000 */
[----:B------:R-:W-:Y:S01]  /*6fb0*/  @P0 IMAD.U32 R5, RZ, RZ, UR4 ;  /* 0x00000004ff050e24 */ /* 0x000fe2000f8e00ff */
[----:B------:R-:W-:Y:S01]  /*6fc0*/  @P0 R2UR UR8, R0 ;  /* 0x00000000000802ca */ /* 0x000fe200000e0000 */
[----:B------:R-:W-:Y:S01]  /*6fd0*/  @P0 IMAD.MOV.U32 R3, RZ, RZ, -0x3fffbff0 ;  /* 0xc0004010ff030424 */ /* 0x000fe200078e00ff */
[----:B------:R-:W-:Y:S01]  /*6fe0*/  UTCBAR [UR12], URZ ;  /* 0x000000ff0c0073e9 */ /* 0x000fe200080000ff */
[----:B------:R-:W-:Y:S01]  /*6ff0*/  @P0 IMAD.MOV.U32 R2, RZ, RZ, R5 ;  /* 0x000000ffff020224 */ /* 0x000fe200078e0005 */
[----:B------:R-:W-:Y:S02]  /*7000*/  UIADD3 UR4, UPT, UPT, UR40, 0x80, URZ ;  /* 0x0000008028047890 */ /* 0x000fe4000fffe0ff */
[----:B------:R-:W-:Y:S02]  /*7010*/  @P0 R2UR.BROADCAST UR7, R3 ;  /* 0x00000000030702ca */ /* 0x000fe400008e0000 */
[----:B------:R-:W-:Y:S02]  /*7020*/  @P0 R2UR.BROADCAST UR6, R2 ;  /* 0x00000000020602ca */ /* 0x000fe400008e0000 */
[----:B------:R-:W-:-:S11]  /*7030*/  ELECT P0, URZ, PT ;  /* 0x0000000000ff782f */ /* 0x000fd60003800000 */
[----:B------:R1:W-:Y:S02]  /*7040*/  UTCHMMA gdesc[UR40], gdesc[UR6], tmem[UR8], tmem[UR18], idesc[UR19], !UPT ;  /* 0x00ff1206280075ea */ /* 0x0003e4000f800008 */
[----:B------:R-:W-:Y:S01]  /*7050*/  @P0 VIADD R2, R5, 0x20 ;  /* 0x0000002005020836 */ /* 0x000fe20000000000 */
[----:B------:R-:W-:Y:S01]  /*7060*/  @P0 R2UR UR15, R0 ;  /* 0x00000000000f02ca */ /* 0x000fe200000e0000 */
[----:B------:R-:W-:-:S03]  /*7070*/  @P0 IMAD.MOV.U32 R3, RZ, RZ, -0x3fffbff0 ;  /* 0xc0004010ff030424 */ /* 0x000fc600078e00ff */
[----:B------:R-:W-:Y:S02]  /*7080*/  @P0 R2UR.BROADCAST UR10, R2 ;  /* 0x00000000020a02ca */ /* 0x000fe400008e0000 */
[----:B------:R-:W-:Y:S02]  /*7090*/  @P0 R2UR.BROADCAST UR11, R3 ;  /* 0x00000000030b02ca */ /* 0x000fe400008e0000 */
[----:B------:R-:W-:-:S11]  /*70a0*/  ELECT P0, URZ, PT ;  /* 0x0000000000ff782f */ /* 0x000fd60003800000 */
[----:B------:R2:W-:Y:S02]  /*70b0*/  UTCHMMA gdesc[UR4], gdesc[UR10], tmem[UR15], tmem[UR16], idesc[UR17], UPT ;  /* 0x00ff100a040075ea */ /* 0x0005e4000b80000f */
[----:B------:R-:W-:Y:S01]  /*70c0*/  @P0 VIADD R2, R5, 0x40 ;  /* 0x0000004005020836 */ /* 0x000fe20000000000 */
[----:B------:R-:W-:Y:S01]  /*70d0*/  @P0 R2UR UR14, R0 ;  /* 0x00000000000e02ca */ /* 0x000fe200000e0000 */
[----:B------:R-:W-:Y:S01]  /*70e0*/  @P0 IMAD.MOV.U32 R3, RZ, RZ, -0x3fffbff0 ;  /* 0xc0004010ff030424 */ /* 0x000fe200078e00ff */
[----:B-1----:R-:W-:Y:S02]  /*70f0*/  UIADD3 UR6, UPT, UPT, UR40, 0x100, URZ ;  /* 0x0000010028067890 */ /* 0x002fe4000fffe0ff */
[----:B------:R-:W-:Y:S01]  /*7100*/  @P0 R2UR.BROADCAST UR12, R2 ;  /* 0x00000000020c02ca */ /* 0x000fe200008e0000 */
[----:B------:R-:W-:Y:S01]  /*7110*/  UMOV UR7, 0x40004040 ;  /* 0x4000404000077882 */ /* 0x000fe20000000000 */
[----:B------:R-:W-:Y:S02]  /*7120*/  @P0 R2UR.BROADCAST UR13, R3 ;  /* 0x00000000030d02ca */ /* 0x000fe400008e0000 */
[----:B------:R-:W-:-:S11]  /*7130*/  ELECT P0, URZ, PT ;  /* 0x0000000000ff782f */ /* 0x000fd60003800000 */
[----:B------:R1:W-:Y:S02]  /*7140*/  UTCHMMA gdesc[UR6], gdesc[UR12], tmem[UR14], tmem[UR18], idesc[UR19], UPT ;  /* 0x00ff120c060075ea */ /* 0x0003e4000b80000e */
[----:B------:R-:W-:Y:S01]  /*7150*/  @P0 VIADD R2, R5, 0x60 ;  /* 0x0000006005020836 */ /* 0x000fe20000000000 */
[----:B------:R-:W-:Y:S01]  /*7160*/  @P0 R2UR UR8, R0 ;  /* 0x00000000000802ca */ /* 0x000fe200000e0000 */
[----:B------:R-:W-:Y:S01]  /*7170*/  @P0 IMAD.MOV.U32 R3, RZ, RZ, -0x3fffbff0 ;  /* 0xc0004010ff030424 */ /* 0x000fe200078e00ff */
[----:B--2---:R-:W-:Y:S02]  /*7180*/  UIADD3 UR4, UPT, UPT, UR40, 0x180, URZ ;  /* 0x0000018028047890 */ /* 0x004fe4000fffe0ff */
[----:B------:R-:W-:Y:S02]  /*7190*/  @P0 R2UR.BROADCAST UR10, R2 ;  /* 0x00000000020a02ca */ /* 0x000fe400008e0000 */
[----:B------:R-:W-:Y:S02]  /*71a0*/  @P0 R2UR.BROADCAST UR11, R3 ;  /* 0x00000000030b02ca */ /* 0x000fe400008e0000 */
[----:B------:R-:W-:-:S11]  /*71b0*/  ELECT P0, URZ, PT ;  /* 0x0000000000ff782f */ /* 0x000fd60003800000 */
[----:B------:R2:W-:Y:S02]  /*71c0*/  UTCHMMA gdesc[UR4], gdesc[UR10], tmem[UR8], tmem[UR16], idesc[UR17], UPT ;  /* 0x00ff100a040075ea */ /* 0x0005e4000b800008 */
[----:B------:R-:W-:Y:S02]  /*71d0*/  @P0 VIADD R2, R5, 0x80 ;  /* 0x0000008005020836 */ /* 0x000fe40000000000 */
[----:B------:R-:W-:Y:S01]  /*71e0*/  @P0 IMAD.MOV.U32 R3, RZ, RZ, -0x3fffbff0 ;  /* 0xc0004010ff030424 */ /* 0x000fe200078e00ff */
[----:B-1----:R-:W-:Y:S01]  /*71f0*/  @P0 R2UR UR14, R0 ;  /* 0x00000000000e02ca */ /* 0x002fe200000e0000 */
[----:B------:R-:W-:Y:S01]  /*7200*/  UIADD3 UR6, UPT, UPT, UR40, 0x200, URZ ;  /* 0x0000020028067890 */ /* 0x000fe2000fffe0ff */
[----:B------:R-:W-:Y:S02]  /*7210*/  @P0 R2UR.BROADCAST UR12, R2 ;  /* 0x00000000020c02ca */ /* 0x000fe400008e0000 */
[----:B------:R-:W-:Y:S02]  /*7220*/  @P0 R2UR.BROADCAST UR13, R3 ;  /* 0x00000000030d02ca */ /* 0x000fe400008e0000 */
[----:B------:R-:W-:-:S11]  /*7230*/  ELECT P0, URZ, PT ;  /* 0x0000000000ff782f */ /* 0x000fd60003800000 */
[----:B------:R1:W-:Y:S02]  /*7240*/  UTCHMMA gdesc[UR6], gdesc[UR12], tmem[UR14], tmem[UR18], idesc[UR19], UPT ;  /* 0x00ff120c060075ea */ /* 0x0003e4000b80000e */
[----:B------:R-:W-:Y:S02]  /*7250*/  @P0 VIADD R2, R5, 0xa0 ;  /* 0x000000a005020836 */ /* 0x000fe40000000000 */
[----:B------:R-:W-:Y:S01]  /*7260*/  @P0 IMAD.MOV.U32 R3, RZ, RZ, -0x3fffbff0 ;  /* 0xc0004010ff030424 */ /* 0x000fe200078e00ff */
[----:B--2---:R-:W-:Y:S01]  /*7270*/  @P0 R2UR UR8, R0 ;  /* 0x00000000000802ca */ /* 0x004fe200000e0000 */
[----:B------:R-:W-:Y:S01]  /*7280*/  UIADD3 UR4, UPT, UPT, UR40, 0x280, URZ ;  /* 0x0000028028047890 */ /* 0x000fe2000fffe0ff */
[----:B------:R-:W-:Y:S02]  /*7290*/  @P0 R2UR.BROADCAST UR10, R2 ;  /* 0x00000000020a02ca */ /* 0x000fe400008e0000 */
[----:B------:R-:W-:Y:S02]  /*72a0*/  @P0 R2UR.BROADCAST UR11, R3 ;  /* 0x00000000030b02ca */ /* 0x000fe400008e0000 */
[----:B------:R-:W-:-:S11]  /*72b0*/  ELECT P0, URZ, PT ;  /* 0x0000000000ff782f */ /* 0x000fd60003800000 */
[----:B------:R2:W-:Y:S02]  /*72c0*/  UTCHMMA gdesc[UR4], gdesc[UR10], tmem[UR8], tmem[UR16], idesc[UR17], UPT ;  /* 0x00ff100a040075ea */ /* 0x0005e4000b800008 */
[C---:B------:R-:W-:Y:S02]  /*72d0*/  @P0 VIADD R2, R5.reuse, 0xc0 ;  /* 0x000000c005020836 */ /* 0x040fe40000000000 */
[----:B------:R-:W-:Y:S01]  /*72e0*/  @P0 IMAD.MOV.U32 R3, RZ, RZ, -0x3fffbff0 ;  /* 0xc0004010ff030424 */ /* 0x000fe200078e00ff */
[----:B-1----:R-:W-:Y:S01]  /*72f0*/  @P0 R2UR UR14, R0 ;  /* 0x00000000000e02ca */ /* 0x002fe200000e0000 */
[----:B------:R-:W-:Y:S01]  /*7300*/  UIADD3 UR6, UPT, UPT, UR40, 0x300, URZ ;  /* 0x0000030028067890 */ /* 0x000fe2000fffe0ff */
[----:B------:R-:W-:Y:S01]  /*7310*/  @P0 R2UR.BROADCAST UR12, R2 ;  /* 0x00000000020c02ca */ /* 0x000fe200008e0000 */
[----:B------:R-:W-:Y:S01]  /*7320*/  VIADD R2, R5, 0xe0 ;  /* 0x000000e005027836 */ /* 0x000fe20000000000 */
[----:B------:R-:W-:Y:S02]  /*7330*/  @P0 R2UR.BROADCAST UR13, R3 ;  /* 0x00000000030d02ca */ /* 0x000fe400008e0000 */
[----:B------:R-:W-:-:S11]  /*7340*/  ELECT P0, URZ, PT ;  /* 0x0000000000ff782f */ /* 0x000fd60003800000 */
[----:B------:R1:W-:Y:S02]  /*7350*/  UTCHMMA gdesc[UR6], gdesc[UR12], tmem[UR14], tmem[UR18], idesc[UR19], UPT ;  /* 0x00ff120c060075ea */ /* 0x0003e4000b80000e */
[----:B------:R-:W-:Y:S01]  /*7360*/  @P0 IMAD.MOV.U32 R3, RZ, RZ, -0x3fffbff0 ;  /* 0xc0004010ff030424 */ /* 0x000fe200078e00ff */
[----:B--2---:R-:W-:Y:S01]  /*7370*/  @P0 R2UR UR8, R0 ;  /* 0x00000000000802ca */ /* 0x004fe200000e0000 */
[----:B------:R-:W-:Y:S01]  /*7380*/  UIADD3 UR4, UPT, UPT, UR40, 0x380, URZ ;  /* 0x0000038028047890 */ /* 0x000fe2000fffe0ff */
[----:B------:R-:W-:Y:S02]  /*7390*/  @P0 R2UR.BROADCAST UR10, R2 ;  /* 0x00000000020a02ca */ /* 0x000fe400008e0000 */
[----:B------:R-:W-:-:S13]  /*73a0*/  @P0 R2UR.BROADCAST UR11, R3 ;  /* 0x00000000030b02ca */ /* 0x000fda00008e0000 */
[----:B------:R1:W-:Y:S01]  /*73b0*/  UTCHMMA gdesc[UR4], gdesc[UR10], tmem[UR8], tmem[UR16], idesc[UR17], UPT ;  /* 0x00ff100a040075ea */ /* 0x0003e2000b800008 */
[----:B------:R-:W-:Y:S05]  /*73c0*/  BRA.U !UP0, `(.L_x_142) ;  /* 0x0000000108047547 */ /* 0x000fea000b800000 */
[----:B-1----:R-:W-:Y:S05]  /*73d0*/  BPT.TRAP 0x1 ;  /* 0x000000040000795c */ /* 0x002fea0000300000 */
.L_x_142:
[----:B-1----:R-:W-:Y:S01]  /*73e0*/  UIADD3 UR4, UPT, UPT, UR20, 0x29870, URZ ;  /* 0x0002987014047890 */ /* 0x002fe2000fffe0ff */
[----:B------:R-:W-:Y:S08]  /*73f0*/  BSSY.RECONVERGENT B0, `(.L_x_143) ;  /* 0x0000004000007945 */ /* 0x000ff00003800200 */
[----:B------:R1:W-:Y:S01]  /*7400*/  UTCBAR [UR4], URZ ;  /* 0x000000ff040073e9 */ /* 0x0003e200080000ff */
[----:B------:R-:W-:Y:S05]  /*7410*/  @!P2 BRA `(.L_x_144) ;  /* 0x000000000004a947 */ /* 0x000fea0003800000 */
[----:B-1----:R-:W-:Y:S05]  /*7420*/  BPT.TRAP 0x1 ;  /* 0x000000040000795c */ /* 0x002fea0000300000 */
.L_x_144:
[----:B-1----:R-:W-:Y:S05]  /*7430*/  BSYNC.RECONVERGENT B0 ;  /* 0x0000000000007941 */ /* 0x002fea0003800200 */
.L_x_143:
[----:B------:R-:W-:-:S04]  /*7440*/  ULEA UR9, UR9, UR20, 0x3 ;  /* 0x0000001409097291 */ /* 0x000fc8000f8e18ff */
[----:B------:R-:W-:-:S09]  /*7450*/  UIADD3 UR9, UPT, UPT, UR9, 0x29810, URZ ;  /* 0x0002981009097890 */ /* 0x000fd2000fffe0ff */
[----:B------:R1:W-:Y:S01]  /*7460*/  UTCBAR [UR9], URZ ;  /* 0x000000ff090073e9 */ /* 0x0003e200080000ff */
[----:B------:R-:W-:Y:S05]  /*7470*/  BRA.U !UP0, `(.L_x_145) ;  /* 0x0000000108047547 */ /* 0x000fea000b800000 */
[----:B-1----:R-:W-:Y:S05]  /*7480*/  BPT.TRAP 0x1 ;  /* 0x000000040000795c */ /* 0x002fea0000300000 */
.L_x_145:
[----:B------:R-:W-:-:S13]  /*7490*/  ELECT P0, URZ, PT ;  /* 0x0000000000ff782f */ /* 0x000fda0003800000 */
[----:B-1----:R-:W-:Y:S05]  /*74a0*/  @!P0 EXIT ;  /* 0x000000000000894d */ /* 0x002fea0003800000 */
[----:B------:R-:W-:-:S09]  /*74b0*/  UIADD3 UR4, UPT, UPT, UR20, 0x29898, URZ ;  /* 0x0002989814047890 */ /* 0x000fd2000fffe0ff */
[----:B------:R1:W-:Y:S01]  /*74c0*/  UTCBAR [UR4], URZ ;  /* 0x000000ff040073e9 */ /* 0x0003e200080000ff */
[----:B------:R-:W-:Y:S01]  /*74d0*/  NOP ;  /* 0x0000000000007918 */ /* 0x000fe20000000000 */
[----:B-1----:R-:W-:Y:S05]  /*74e0*/  EXIT ;  /* 0x000000000000794d */ /* 0x002fea0003800000 */
.L_x_48:
[----:B------:R-:W-:Y:S01]  /*74f0*/  R2UR UR4, R3 ;  /* 0x00000000030472ca */ /* 0x000fe200000e0000 */
[----:B-1----:R-:W-:-:S12]  /*7500*/  IMAD.MOV.U32 R5, RZ, RZ, -0x3 ;  /* 0xfffffffdff057424 */ /* 0x002fd800078e00ff */
[----:B------:R-:W-:-:S05]  /*7510*/  IMAD.U32 R4, RZ, RZ, UR4 ;  /* 0x00000004ff047e24 */ /* 0x000fca000f8e00ff */
[----:B------:R-:W-:-:S05]  /*7520*/  VIADDMNMX.U32 R4, R4, R5, 0x2, PT ;  /* 0x0000000204047446 */ /* 0x000fca0003800005 */
[----:B------:R-:W-:-:S06]  /*7530*/  IMAD.SHL.U32 R4, R4, 0x4, RZ ;  /* 0x0000000404047824 */ /* 0x000fcc00078e00ff */
[----:B------:R-:W1:Y:S02]  /*7540*/  LDC R4, c[0x2][R4+0xc] ;  /* 0x0080030004047b82 */ /* 0x000e640000000800 */
[----:B-1----:R-:W-:-:S04]  /*7550*/  SHF.R.S32.HI R5, RZ, 0x1f, R4 ;  /* 0x0000001fff057819 */ /* 0x002fc80000011404 */
.L_x_306:
[----:B------:R-:W-:Y:S05]  /*7560*/  BRX R4 -0x7570                                                                                                                                                                                                                                 (*"BRANCH_TARGETS .L_x_166,.L_x_146,.L_x_305"*) ;  /* 0xffffff8804a47949 */ /* 0x000fea000383ffff */
.L_x_146:
[----:B------:R-:W-:-:S08]  /*7570*/  NOP ;  /* 0x0000000000007918 */ /* 0x000fd00000000000 */
[----:B------:R-:W1:Y:S02]  /*7580*/  USETMAXREG.TRY_ALLOC.CTAPOOL UP0, 0x98 ;  /* 0x00000098000079c8 */ /* 0x000e640008000600 */
[----:B-1----:R-:W-:Y:S05]  /*7590*/  BRA.U !UP0, `(.L_x_146) ;  /* 0xfffffffd08f47547 */ /* 0x002fea000b83ffff */
[C---:B------:R-:W-:Y:S01]  /*75a0*/  IMAD.U32 R4, R2.reuse, 0x10000, RZ ;  /* 0x0001000002047824 */ /* 0x040fe200078e00ff */
[C---:B------:R-:W-:Y:S01]  /*75b0*/  LOP3.LUT R101, R2.reuse, 0x7f, RZ, 0xc0, !PT ;  /* 0x0000007f02657812 */ /* 0x040fe200078ec0ff */
[----:B------:R-:W-:Y:S01]  /*75c0*/  IMAD.SHL.U32 R103, R2, 0x20, RZ ;  /* 0x0000002002677824 */ /* 0x000fe200078e00ff */
[----:B------:R-:W-:Y:S01]  /*75d0*/  CS2R R114, SRZ ;  /* 0x0000000000727805 */ /* 0x000fe2000001ff00 */
[----:B------:R-:W1:Y:S01]  /*75e0*/  LDCU.64 UR18, c[0x0][0x348] ;  /* 0x00006900ff1277ac */ /* 0x000e620008000a00 */
[----:B------:R-:W-:Y:S02]  /*75f0*/  LOP3.LUT R2, R4, 0xe00000, RZ, 0xc0, !PT ;  /* 0x00e0000004027812 */ /* 0x000fe400078ec0ff */
[----:B------:R-:W-:Y:S01]  /*7600*/  LOP3.LUT R103, R103, 0x1fe0, RZ, 0xc0, !PT ;  /* 0x00001fe067677812 */ /* 0x000fe200078ec0ff */
[----:B------:R-:W-:Y:S01]  /*7610*/  UMOV UR17, URZ ;  /* 0x000000ff00117c82 */ /* 0x000fe20008000000 */
[C---:B------:R-:W-:Y:S01]  /*7620*/  LOP3.LUT R102, R2.reuse, 0xa0, RZ, 0xfc, !PT ;  /* 0x000000a002667812 */ /* 0x040fe200078efcff */
[----:B------:R-:W-:Y:S01]  /*7630*/  UMOV UR7, URZ ;  /* 0x000000ff00077c82 */ /* 0x000fe20008000000 */
[C---:B------:R-:W-:Y:S01]  /*7640*/  LOP3.LUT R100, R2.reuse, 0xc0, RZ, 0xfc, !PT ;  /* 0x000000c002647812 */ /* 0x040fe200078efcff */
[----:B------:R-:W-:Y:S01]  /*7650*/  UMOV UR11, URZ ;  /* 0x000000ff000b7c82 */ /* 0x000fe20008000000 */
[----:B------:R-:W-:-:S02]  /*7660*/  LOP3.LUT R2, R2, 0xe0, RZ, 0xfc, !PT ;  /* 0x000000e002027812 */ /* 0x000fc400078efcff */
.L_x_165:
[----:B------:R-:W-:-:S13]  /*7670*/  R2UR UR4, R3 ;  /* 0x00000000030472ca */ /* 0x000fda00000e0000 */
[----:B------:R-:W-:-:S09]  /*7680*/  UISETP.NE.AND UP0, UPT, UR4, 0x4, UPT ;  /* 0x000000040400788c */ /* 0x000fd2000bf05270 */
[----:B--2---:R-:W-:Y:S05]  /*7690*/  BRA.U !UP0, `(.L_x_147) ;  /* 0x0000000108047547 */ /* 0x004fea000b800000 */
[----:B-1----:R-:W-:Y:S05]  /*76a0*/  BPT.TRAP 0x1 ;  /* 0x000000040000795c */ /* 0x002fea0000300000 */
.L_x_147:
[----:B------:R-:W2:Y:S01]  /*76b0*/  S2UR UR8, SR_CgaCtaId ;  /* 0x00000000000879c3 */ /* 0x000ea20000008800 */
[----:B------:R-:W-:Y:S01]  /*76c0*/  UMOV UR16, 0x400 ;  /* 0x0000040000107882 */ /* 0x000fe20000000000 */
[----:B------:R-:W-:Y:S01]  /*76d0*/  SHF.L.U32 R5, R114, 0x1f, RZ ;  /* 0x0000001f72057819 */ /* 0x000fe200000006ff */
[----:B--2---:R-:W-:-:S09]  /*76e0*/  ULEA UR16, UR8, UR16, 0x18 ;  /* 0x0000001008107291 */ /* 0x004fd2000f8ec0ff */
[----:B------:R-:W2:Y:S02]  /*76f0*/  SYNCS.PHASECHK.TRANS64.TRYWAIT P0, [UR16+0x29870], R5 ;  /* 0x02987005ff0075a7 */ /* 0x000ea40008001110 */
[----:B--2---:R-:W-:Y:S05]  /*7700*/  @!P0 BRA `(.L_x_148) ;  /* 0x0000007c00dc8947 */ /* 0x004fea0003800000 */
.L_x_291:
[----:B------:R-:W-:Y:S02]  /*7710*/  R2UR UR6, R102 ;  /* 0x00000000660672ca */ /* 0x000fe400000e0000 */
[----:B------:R-:W-:Y:S02]  /*7720*/  R2UR UR5, R100 ;  /* 0x00000000640572ca */ /* 0x000fe400000e0000 */
[----:B------:R-:W-:-:S09]  /*7730*/  R2UR UR4, R2 ;  /* 0x00000000020472ca */ /* 0x000fd200000e0000 */
[----:B------:R-:W3:Y:S02]  /*7740*/  LDTM.x32 R68, tmem[UR6] ;  /* 0x00000006004479ee */ /* 0x000ee400082c0000 */
[----:B------:R-:W4:Y:S02]  /*7750*/  LDTM.x32 R36, tmem[UR5] ;  /* 0x00000005002479ee */ /* 0x000f2400082c0000 */
[----:B--2---:R-:W2:Y:S01]  /*7760*/  LDTM.x32 R4, tmem[UR4] ;  /* 0x00000004000479ee */ /* 0x004ea200082c0000 */
[----:B------:R-:W-:Y:S01]  /*7770*/  NOP ;  /* 0x0000000000007918 */ /* 0x000fe20000000000 */
[----:B------:R-:W-:Y:S05]  /*7780*/  BRA.U !UP0, `(.L_x_149) ;  /* 0x0000000108087547 */ /* 0x000fea000b800000 */
[----:B-1----:R-:W-:Y:S05]  /*7790*/  BPT.TRAP 0x1 ;  /* 0x000000040000795c */ /* 0x002fea0000300000 */
[----:B------:R-:W-:Y:S05]  /*77a0*/  BPT.TRAP 0x1 ;  /* 0x000000040000795c */ /* 0x000fea0000300000 */
.L_x_149:
[----:B------:R-:W-:Y:S01]  /*77b0*/  ISETP.GE.U32.AND P0, PT, R115, 0x2, PT ;  /* 0x000000027300780c */ /* 0x000fe20003f06070 */
[----:B------:R-:W-:Y:S01]  /*77c0*/  UIADD3 UR4, UPT, UPT, UR16, 0x29878, URZ ;  /* 0x0002987810047890 */ /* 0x000fe2000fffe0ff */
[----:B------:R-:W-:Y:S02]  /*77d0*/  BSSY.RECONVERGENT B0, `(.L_x_150) ;  /* 0x0000006000007945 */ /* 0x000fe40003800200 */
[----:B------:R-:W-:Y:S01]  /*77e0*/  ISETP.NE.OR P0, PT, R101, RZ, !P0 ;  /* 0x000000ff6500720c */ /* 0x000fe20004705670 */
[----:B------:R-:W-:-:S09]  /*77f0*/  UPRMT UR4, UR8, 0x654, UR4 ;  /* 0x0000065408047896 */ /* 0x000fd20008000004 */
[----:B--2---:R-:W-:Y:S03]  /*7800*/  SYNCS.ARRIVE.TRANS64.RED.A1T0 RZ, [UR4], RZ ;  /* 0x000000ffffff79a7 */ /* 0x004fe60008100404 */
[----:B------:R-:W-:Y:S05]  /*7810*/  @P0 BRA `(.L_x_151) ;  /* 0x0000000000040947 */ /* 0x000fea0003800000 */
[----:B------:R-:W-:-:S04]  /*7820*/  DEPBAR.LE SB0, 0x1 ;  /* 0x000080400000791a */ /* 0x000fc80000000000 */
.L_x_151:
[----:B-1----:R-:W-:Y:S05]  /*7830*/  BSYNC.RECONVERGENT B0 ;  /* 0x0000000000007941 */ /* 0x002fea0003800200 */
.L_x_150:
[----:B------:R-:W1:Y:S01]  /*7840*/  S2UR UR5, SR_SWINHI ;  /* 0x00000000000579c3 */ /* 0x000e620000002f00 */
[----:B------:R-:W-:-:S07]  /*7850*/  USHF.L.U32 UR4, UR7, 0xc, URZ ;  /* 0x0000000c07047899 */ /* 0x000fce00080006ff */
[----:B------:R-:W-:Y:S01]  /*7860*/  BAR.SYNC.DEFER_BLOCKING 0x2, 0x80 ;  /* 0x0082000000007b1d */ /* 0x000fe20000010000 */
[----:B------:R-:W-:Y:S01]  /*7870*/  ISETP.NE.AND P4, PT, R101, RZ, PT ;  /* 0x000000ff6500720c */ /* 0x000fe20003f85270 */
[----:B------:R-:W-:Y:S01]  /*7880*/  USHF.L.U32 UR10, UR17, 0x7, URZ ;  /* 0x00000007110a7899 */ /* 0x000fe200080006ff */
[----:B------:R-:W-:Y:S01]  /*7890*/  IMAD.U32 R104, RZ, RZ, UR4 ;  /* 0x00000004ff687e24 */ /* 0x000fe2000f8e00ff */
[----:B------:R-:W-:Y:S02]  /*78a0*/  IADD3 R106, P0, PT, R103, UR4, RZ ;  /* 0x00000004676a7c10 */ /* 0x000fe4000ff1e0ff */
[----:B------:R-:W-:Y:S02]  /*78b0*/  BSSY.RECONVERGENT B0, `(.L_x_152) ;  /* 0x0000044000007945 */ /* 0x000fe40003800200 */
[----:B------:R-:W-:Y:S01]  /*78c0*/  LEA.HI.X.SX32 R104, R104, RZ, 0x1, P0 ;  /* 0x000000ff68687211 */ /* 0x000fe200000f0eff */
[----:B------:R-:W-:Y:S01]  /*78d0*/  UMOV UR14, UR16 ;  /* 0x00000010000e7c82 */ /* 0x000fe20008000000 */
[----:B-1----:R-:W-:Y:S01]  /*78e0*/  UMOV UR15, UR5 ;  /* 0x00000005000f7c82 */ /* 0x002fe20008000000 */
[----:B------:R-:W-:-:S04]  /*78f0*/  LEA R105, P0, R106, UR14, 0x2 ;  /* 0x0000000e6a697c11 */ /* 0x000fc8000f8010ff */
[----:B------:R-:W-:Y:S02]  /*7900*/  LEA.HI.X R104, R106, UR15, R104, 0x2, P0 ;  /* 0x0000000f6a687c11 */ /* 0x000fe400080f1468 */
[C---:B------:R-:W-:Y:S02]  /*7910*/  IADD3 R106, P3, PT, R105.reuse, 0x21000, RZ ;  /* 0x00021000696a7810 */ /* 0x040fe40007f7e0ff */
[C---:B------:R-:W-:Y:S02]  /*7920*/  IADD3 R108, P2, PT, R105.reuse, 0x21010, RZ ;  /* 0x00021010696c7810 */ /* 0x040fe40007f5e0ff */
[C---:B------:R-:W-:Y:S01]  /*7930*/  IADD3 R112, P0, PT, R105.reuse, 0x21030, RZ ;  /* 0x0002103069707810 */ /* 0x040fe20007f1e0ff */
[--C-:B------:R-:W-:Y:S01]  /*7940*/  IMAD.X R123, RZ, RZ, R104.reuse, P3 ;  /* 0x000000ffff7b7224 */ /* 0x100fe200018e0668 */
[----:B------:R-:W-:Y:S01]  /*7950*/  IADD3 R110, P1, PT, R105, 0x21020, RZ ;  /* 0x00021020696e7810 */ /* 0x000fe20007f3e0ff */
[--C-:B------:R-:W-:Y:S02]  /*7960*/  IMAD.X R121, RZ, RZ, R104.reuse, P2 ;  /* 0x000000ffff797224 */ /* 0x100fe400010e0668 */
[--C-:B------:R-:W-:Y:S01]  /*7970*/  IMAD.X R117, RZ, RZ, R104.reuse, P0 ;  /* 0x000000ffff757224 */ /* 0x100fe200000e0668 */
[----:B------:R-:W-:Y:S01]  /*7980*/  SHF.R.U64 R107, R106, 0x3, R123 ;  /* 0x000000036a6b7819 */ /* 0x000fe2000000127b */
[----:B------:R-:W-:Y:S01]  /*7990*/  IMAD.X R119, RZ, RZ, R104, P1 ;  /* 0x000000ffff777224 */ /* 0x000fe200008e0668 */
[----:B------:R-:W-:-:S02]  /*79a0*/  SHF.R.U64 R109, R108, 0x3, R121 ;  /* 0x000000036c6d7819 */ /* 0x000fc40000001279 */
[----:B------:R-:W-:Y:S02]  /*79b0*/  LOP3.LUT R122, R106, 0x70, R107, 0x78, !PT ;  /* 0x000000706a7a7812 */ /* 0x000fe400078e786b */
[C---:B------:R-:W-:Y:S02]  /*79c0*/  IADD3 R106, P3, PT, R105.reuse, 0x21040, RZ ;  /* 0x00021040696a7810 */ /* 0x040fe40007f7e0ff */
[----:B------:R-:W-:Y:S01]  /*79d0*/  LOP3.LUT R120, R108, 0x70, R109, 0x78, !PT ;  /* 0x000000706c787812 */ /* 0x000fe200078e786d */
[----:B---3--:R1:W-:Y:S01]  /*79e0*/  ST.E.128 desc[UR54][R122.64], R68 ;  /* 0x000000447a007985 */ /* 0x0083e2000c101d36 */
[C---:B------:R-:W-:Y:S01]  /*79f0*/  IADD3 R107, P2, PT, R105.reuse, 0x21050, RZ ;  /* 0x00021050696b7810 */ /* 0x040fe20007f5e0ff */
[--C-:B------:R-:W-:Y:S01]  /*7a00*/  IMAD.X R127, RZ, RZ, R104.reuse, P3 ;  /* 0x000000ffff7f7224 */ /* 0x100fe200018e0668 */
[----:B------:R-:W-:Y:S01]  /*7a10*/  SHF.R.U64 R113, R112, 0x3, R117 ;  /* 0x0000000370717819 */ /* 0x000fe20000001275 */
[----:B------:R1:W-:Y:S01]  /*7a20*/  ST.E.128 desc[UR54][R120.64], R72 ;  /* 0x0000004878007985 */ /* 0x0003e2000c101d36 */
[C---:B------:R-:W-:Y:S01]  /*7a30*/  IADD3 R108, P1, PT, R105.reuse, 0x21060, RZ ;  /* 0x00021060696c7810 */ /* 0x040fe20007f3e0ff */
[----:B------:R-:W-:Y:S01]  /*7a40*/  IMAD.X R125, RZ, RZ, R104, P2 ;  /* 0x000000ffff7d7224 */ /* 0x000fe200010e0668 */
[----:B------:R-:W-:-:S02]  /*7a50*/  IADD3 R105, P0, PT, R105, 0x21070, RZ ;  /* 0x0002107069697810 */ /* 0x000fc40007f1e0ff */
[----:B------:R-:W-:Y:S01]  /*7a60*/  LOP3.LUT R116, R112, 0x70, R113, 0x78, !PT ;  /* 0x0000007070747812 */ /* 0x000fe200078e7871 */
[--C-:B------:R-:W-:Y:S01]  /*7a70*/  IMAD.X R113, RZ, RZ, R104.reuse, P1 ;  /* 0x000000ffff717224 */ /* 0x100fe200008e0668 */
[----:B------:R-:W-:Y:S01]  /*7a80*/  SHF.R.U64 R111, R110, 0x3, R119 ;  /* 0x000000036e6f7819 */ /* 0x000fe20000001277 */
[----:B------:R-:W-:Y:S01]  /*7a90*/  IMAD.X R129, RZ, RZ, R104, P0 ;  /* 0x000000ffff817224 */ /* 0x000fe200000e0668 */
[----:B------:R-:W-:Y:S02]  /*7aa0*/  SHF.R.U64 R104, R106, 0x3, R127 ;  /* 0x000000036a687819 */ /* 0x000fe4000000127f */
[----:B------:R-:W-:Y:S02]  /*7ab0*/  LOP3.LUT R118, R110, 0x70, R111, 0x78, !PT ;  /* 0x000000706e767812 */ /* 0x000fe400078e786f */
[----:B------:R-:W-:Y:S02]  /*7ac0*/  SHF.R.U64 R109, R107, 0x3, R125 ;  /* 0x000000036b6d7819 */ /* 0x000fe4000000127d */
[----:B------:R-:W-:Y:S01]  /*7ad0*/  SHF.R.U64 R110, R108, 0x3, R113 ;  /* 0x000000036c6e7819 */ /* 0x000fe20000001271 */
[----:B------:R1:W-:Y:S01]  /*7ae0*/  ST.E.128 desc[UR54][R118.64], R76 ;  /* 0x0000004c76007985 */ /* 0x0003e2000c101d36 */
[----:B------:R-:W-:-:S02]  /*7af0*/  SHF.R.U64 R111, R105, 0x3, R129 ;  /* 0x00000003696f7819 */ /* 0x000fc40000001281 */
[----:B------:R-:W-:Y:S01]  /*7b00*/  LOP3.LUT R126, R106, 0x70, R104, 0x78, !PT ;  /* 0x000000706a7e7812 */ /* 0x000fe200078e7868 */
[----:B------:R1:W-:Y:S01]  /*7b10*/  ST.E.128 desc[UR54][R116.64], R80 ;  /* 0x0000005074007985 */ /* 0x0003e2000c101d36 */
[----:B------:R-:W-:Y:S02]  /*7b20*/  LOP3.LUT R124, R107, 0x70, R109, 0x78, !PT ;  /* 0x000000706b7c7812 */ /* 0x000fe400078e786d */
[----:B------:R-:W-:Y:S01]  /*7b30*/  LOP3.LUT R112, R108, 0x70, R110, 0x78, !PT ;  /* 0x000000706c707812 */ /* 0x000fe200078e786e */
[----:B------:R1:W-:Y:S01]  /*7b40*/  ST.E.128 desc[UR54][R126.64], R84 ;  /* 0x000000547e007985 */ /* 0x0003e2000c101d36 */
[----:B------:R-:W-:-:S03]  /*7b50*/  LOP3.LUT R128, R105, 0x70, R111, 0x78, !PT ;  /* 0x0000007069807812 */ /* 0x000fc600078e786f */
[----:B------:R1:W-:Y:S04]  /*7b60*/  ST.E.128 desc[UR54][R124.64], R88 ;  /* 0x000000587c007985 */ /* 0x0003e8000c101d36 */
[----:B------:R1:W-:Y:S04]  /*7b70*/  ST.E.128 desc[UR54][R112.64], R92 ;  /* 0x0000005c70007985 */ /* 0x0003e8000c101d36 */
[----:B------:R1:W-:Y:S01]  /*7b80*/  ST.E.128 desc[UR54][R128.64], R96 ;  /* 0x0000006080007985 */ /* 0x0003e2000c101d36 */
[----:B------:R-:W-:Y:S01]  /*7b90*/  @!PT LDS RZ, [RZ] ;  /* 0x00000000fffff984 */ /* 0x000fe20000000800 */
[----:B------:R-:W-:Y:S01]  /*7ba0*/  @!PT LDS RZ, [RZ] ;  /* 0x00000000fffff984 */ /* 0x000fe20000000800 */
[----:B------:R-:W-:Y:S01]  /*7bb0*/  @!PT LDS RZ, [RZ] ;  /* 0x00000000fffff984 */ /* 0x000fe20000000800 */
[----:B------:R-:W-:Y:S01]  /*7bc0*/  @!PT LDS RZ, [RZ] ;  /* 0x00000000fffff984 */ /* 0x000fe20000000800 */
[----:B------:R2:W-:Y:S06]  /*7bd0*/  MEMBAR.ALL.CTA ;  /* 0x0000000000007992 */ /* 0x0005ec0000008000 */
[----:B--2---:R-:W2:Y:S02]  /*7be0*/  FENCE.VIEW.ASYNC.S ;  /* 0x00000000000073c6 */ /* 0x004ea40000000000 */
[----:B--2---:R-:W-:Y:S06]  /*7bf0*/  BAR.SYNC.DEFER_BLOCKING 0x2, 0x80 ;  /* 0x0082000000007b1d */ /* 0x004fec0000010000 */
[----:B------:R-:W-:Y:S05]  /*7c00*/  @P4 BRA `(.L_x_153) ;  /* 0x0000000000384947 */ /* 0x000fea0003800000 */
[----:B------:R-:W-:Y:S01]  /*7c10*/  UIADD3 UR4, UP0, UPT, UR18, 0x500, URZ ;  /* 0x0000050012047890 */ /* 0x000fe2000ff1e0ff */
[----:B------:R-:W-:Y:S01]  /*7c20*/  PLOP3.LUT P0, PT, PT, PT, PT, 0x80, 0x8 ;  /* 0x000000000008781c */ /* 0x000fe20003f0f070 */
[----:B------:R-:W-:Y:S02]  /*7c30*/  ULEA UR8, UR7, UR16, 0xe ;  /* 0x0000001007087291 */ /* 0x000fe4000f8e70ff */
[----:B------:R-:W-:Y:S02]  /*7c40*/  UIADD3.X UR5, UPT, UPT, URZ, UR19, URZ, UP0, !UPT ;  /* 0x00000013ff057290 */ /* 0x000fe400087fe4ff */
[----:B------:R-:W-:Y:S01]  /*7c50*/  UIADD3 UR8, UPT, UPT, UR8, 0x21000, URZ ;  /* 0x0002100008087890 */ /* 0x000fe2000fffe0ff */
[----:B------:R-:W-:-:S11]  /*7c60*/  UMOV UR9, URZ ;  /* 0x000000ff00097c82 */ /* 0x000fd60008000000 */
.L_x_154:
[----:B------:R-:W-:Y:S01]  /*7c70*/  @P0 ELECT P1, URZ, PT ;  /* 0x0000000000ff082f */ /* 0x000fe20003820000 */
[----:B------:R-:W-:Y:S01]  /*7c80*/  UMOV UR12, UR45 ;  /* 0x0000002d000c7c82 */ /* 0x000fe20008000000 */
[----:B------:R-:W-:Y:S02]  /*7c90*/  UMOV UR13, UR46 ;  /* 0x0000002e000d7c82 */ /* 0x000fe40008000000 */
[----:B------:R2:W-:Y:S09]  /*7ca0*/  UTMAREDG.5D.ADD [UR8], [UR4] ;  /* 0x00000008040073b6 */ /* 0x0005f20008020000 */
[----:B------:R-:W-:-:S02]  /*7cb0*/  @P1 PLOP3.LUT P0, PT, P1, PT, PT, 0x8, 0x80 ;  /* 0x000000000080181c */ /* 0x000fc40000f0e170 */
[----:B------:R-:W-:-:S11]  /*7cc0*/  PLOP3.LUT P1, PT, PT, PT, PT, 0x8, 0x80 ;  /* 0x000000000080781c */ /* 0x000fd60003f2e170 */
[----:B--2---:R-:W-:Y:S05]  /*7cd0*/  @P0 BRA.U.ANY `(.L_x_154) ;  /* 0xfffffffd00e40947 */ /* 0x004fea000393ffff */
[----:B------:R0:W-:Y:S02]  /*7ce0*/  UTMACMDFLUSH ;  /* 0x00000000000079b7 */ /* 0x0001e40000000000 */
.L_x_153:
[----:B------:R-:W-:Y:S05]  /*7cf0*/  BSYNC.RECONVERGENT B0 ;  /* 0x0000000000007941 */ /* 0x000fea0003800200 */
.L_x_152:
[----:B-1----:R-:W-:Y:S01]  /*7d00*/  VIADD R68, R115, 0xffffffff ;  /* 0xffffffff73447836 */ /* 0x002fe20000000000 */
[----:B------:R-:W-:Y:S01]  /*7d10*/  UIADD3 UR4, UPT, UPT, UR7, 0x1, URZ ;  /* 0x0000000107047890 */ /* 0x000fe2000fffe0ff */
[----:B------:R-:W-:Y:S03]  /*7d20*/  BSSY.RECONVERGENT B0, `(.L_x_155) ;  /* 0x0000007000007945 */ /* 0x000fe60003800200 */
[----:B------:R-:W-:Y:S01]  /*7d30*/  ISETP.GT.U32.AND P0, PT, R68, -0x3, PT ;  /* 0xfffffffd4400780c */ /* 0x000fe20003f04070 */
[----:B------:R-:W-:-:S03]  /*7d40*/  UISETP.NE.AND UP0, UPT, UR4, 0x2, UPT ;  /* 0x000000020400788c */ /* 0x000fc6000bf05270 */
[----:B------:R-:W-:Y:S01]  /*7d50*/  ISETP.NE.OR P0, PT, R101, RZ, P0 ;  /* 0x000000ff6500720c */ /* 0x000fe20000705670 */
[----:B------:R-:W-:-:S12]  /*7d60*/  USEL UR6, UR4, URZ, UP0 ;  /* 0x000000ff04067287 */ /* 0x000fd80008000000 */
[----:B------:R-:W-:Y:S05]  /*7d70*/  @P0 BRA `(.L_x_156) ;  /* 0x0000000000040947 */ /* 0x000fea0003800000 */
[----:B------:R-:W-:-:S04]  /*7d80*/  DEPBAR.LE SB0, 0x1 ;  /* 0x000080400000791a */ /* 0x000fc80000000000 */
.L_x_156:
[----:B------:R-:W-:Y:S05]  /*7d90*/  BSYNC.RECONVERGENT B0 ;  /* 0x0000000000007941 */ /* 0x000fea0003800200 */
.L_x_155:
[----:B------:R-:W-:Y:S01]  /*7da0*/  USHF.L.U32 UR4, UR6, 0xc, URZ ;  /* 0x0000000c06047899 */ /* 0x000fe200080006ff */
[----:B------:R-:W-:Y:S05]  /*7db0*/  BAR.SYNC.DEFER_BLOCKING 0x2, 0x80 ;  /* 0x0082000000007b1d */ /* 0x000fea0000010000 */
[----:B------:R-:W-:Y:S01]  /*7dc0*/  IMAD.U32 R68, RZ, RZ, UR4 ;  /* 0x00000004ff447e24 */ /* 0x000fe2000f8e00ff */
[----:B------:R-:W-:Y:S01]  /*7dd0*/  IADD3 R70, P0, PT, R103, UR4, RZ ;  /* 0x0000000467467c10 */ /* 0x000fe2000ff1e0ff */
[----:B------:R-:W-:Y:S03]  /*7de0*/  BSSY.RECONVERGENT B0, `(.L_x_157) ;  /* 0x0000042000007945 */ /* 0x000fe60003800200 */
[----:B------:R-:W-:-:S02]  /*7df0*/  LEA.HI.X.SX32 R68, R68, RZ, 0x1, P0 ;  /* 0x000000ff44447211 */ /* 0x000fc400000f0eff */
        /* <DEDUP_REMOVED lines=15> */
[----:B----4-:R1:W-:Y:S01]  /*7ef0*/  ST.E.128 desc[UR54][R84.64], R36 ;  /* 0x0000002454007985 */ /* 0x0103e2000c101d36 */
        /* <DEDUP_REMOVED lines=39> */
[----:B------:R-:W-:-:S11]  /*8170*/  UMOV UR9, 0x20 ;  /* 0x0000002000097882 */ /* 0x000fd60000000000 */
.L_x_159:
        /* <DEDUP_REMOVED lines=8> */
.L_x_158:
[----:B------:R-:W-:Y:S05]  /*8200*/  BSYNC.RECONVERGENT B0 ;  /* 0x0000000000007941 */ /* 0x000fea0003800200 */
.L_x_157:
[----:B------:R-:W-:Y:S01]  /*8210*/  ISETP.GT.U32.AND P0, PT, R115, -0x3, PT ;  /* 0xfffffffd7300780c */ /* 0x000fe20003f04070 */
[----:B------:R-:W-:Y:S01]  /*8220*/  UIADD3 UR4, UPT, UPT, UR6, 0x1, URZ ;  /* 0x0000000106047890 */ /* 0x000fe2000fffe0ff */
[----:B------:R-:W-:Y:S02]  /*8230*/  BSSY.RECONVERGENT B0, `(.L_x_160) ;  /* 0x0000006000007945 */ /* 0x000fe40003800200 */
[----:B------:R-:W-:Y:S01]  /*8240*/  ISETP.NE.OR P0, PT, R101, RZ, P0 ;  /* 0x000000ff6500720c */ /* 0x000fe20000705670 */
[----:B------:R-:W-:-:S04]  /*8250*/  UISETP.NE.AND UP0, UPT, UR4, 0x2, UPT ;  /* 0x000000020400788c */ /* 0x000fc8000bf05270 */
[----:B------:R-:W-:-:S08]  /*8260*/  USEL UR7, UR4, URZ, UP0 ;  /* 0x000000ff04077287 */ /* 0x000fd00008000000 */
[----:B------:R-:W-:Y:S05]  /*8270*/  @P0 BRA `(.L_x_161) ;  /* 0x0000000000040947 */ /* 0x000fea0003800000 */
[----:B------:R-:W-:-:S04]  /*8280*/  DEPBAR.LE SB0, 0x1 ;  /* 0x000080400000791a */ /* 0x000fc80000000000 */
.L_x_161:
[----:B------:R-:W-:Y:S05]  /*8290*/  BSYNC.RECONVERGENT B0 ;  /* 0x0000000000007941 */ /* 0x000fea0003800200 */
.L_x_160:
[----:B------:R-:W-:Y:S01]  /*82a0*/  USHF.L.U32 UR4, UR7, 0xc, URZ ;  /* 0x0000000c07047899 */ /* 0x000fe200080006ff */
[----:B------:R-:W-:Y:S05]  /*82b0*/  BAR.SYNC.DEFER_BLOCKING 0x2, 0x80 ;  /* 0x0082000000007b1d */ /* 0x000fea0000010000 */
[----:B-1----:R-:W-:Y:S01]  /*82c0*/  IMAD.U32 R36, RZ, RZ, UR4 ;  /* 0x00000004ff247e24 */ /* 0x002fe2000f8e00ff */
        /* <DEDUP_REMOVED lines=18> */
[----:B------:R1:W-:Y:S01]  /*83f0*/  ST.E.128 desc[UR54][R52.64], R4 ;  /* 0x0000000434007985 */ /* 0x0003e2000c101d36 */
        /* <DEDUP_REMOVED lines=40> */
.L_x_164:
        /* <DEDUP_REMOVED lines=8> */
.L_x_163:
[----:B------:R-:W-:Y:S05]  /*8700*/  BSYNC.RECONVERGENT B0 ;  /* 0x0000000000007941 */ /* 0x000fea0003800200 */
.L_x_162:
[----:B-1----:R-:W2:Y:S01]  /*8710*/  LDL.LU R4, [R1] ;  /* 0x0000000001047983 */ /* 0x002ea20000300800 */
[----:B------:R-:W-:Y:S01]  /*8720*/  R2UR UR4, R0 ;  /* 0x00000000000472ca */ /* 0x000fe200000e0000 */
[----:B------:R-:W-:Y:S01]  /*8730*/  UIADD3 UR6, UPT, UPT, UR17, 0x1, URZ ;  /* 0x0000000111067890 */ /* 0x000fe2000fffe0ff */
[----:B------:R-:W-:Y:S01]  /*8740*/  VIADD R115, R115, 0x3 ;  /* 0x0000000373737836 */ /* 0x000fe20000000000 */
[----:B------:R-:W-:Y:S01]  /*8750*/  UIADD3 UR5, UPT, UPT, UR7, 0x1, URZ ;  /* 0x0000000107057890 */ /* 0x000fe2000fffe0ff */
[----:B------:R-:W-:-:S03]  /*8760*/  LOP3.LUT R114, R114, 0x1, RZ, 0x3c, !PT ;  /* 0x0000000172727812 */ /* 0x000fc600078e3cff */
[----:B------:R-:W-:-:S04]  /*8770*/  UISETP.NE.AND UP1, UPT, UR5, 0x2, UPT ;  /* 0x000000020500788c */ /* 0x000fc8000bf25270 */
[----:B------:R-:W-:Y:S02]  /*8780*/  USEL UR7, UR5, URZ, UP1 ;  /* 0x000000ff05077287 */ /* 0x000fe40008800000 */
[----:B------:R-:W-:Y:S02]  /*8790*/  UISETP.NE.AND UP0, UPT, UR6, UR4, UPT ;  /* 0x000000040600728c */ /* 0x000fe4000bf05270 */
[----:B------:R-:W-:Y:S02]  /*87a0*/  UIADD3 UR4, UPT, UPT, UR11, 0x1, URZ ;  /* 0x000000010b047890 */ /* 0x000fe4000fffe0ff */
[----:B------:R-:W-:-:S07]  /*87b0*/  USEL UR17, UR6, URZ, UP0 ;  /* 0x000000ff06117287 */ /* 0x000fce0008000000 */
[----:B------:R-:W-:-:S07]  /*87c0*/  @UP0 UIADD3 UR4, UPT, UPT, UR11, URZ, URZ ;  /* 0x000000ff0b040290 */ /* 0x000fce000fffe0ff */
[----:B------:R-:W-:Y:S01]  /*87d0*/  UMOV UR11, UR4 ;  /* 0x00000004000b7c82 */ /* 0x000fe20008000000 */
[C---:B--2---:R-:W-:Y:S01]  /*87e0*/  ISETP.GT.U32.AND P0, PT, R4.reuse, 0x1, PT ;  /* 0x000000010400780c */ /* 0x044fe20003f04070 */
[----:B------:R-:W-:-:S05]  /*87f0*/  VIADD R4, R4, 0xffffffff ;  /* 0xffffffff04047836 */ /* 0x000fca0000000000 */
[----:B------:R2:W-:Y:S07]  /*8800*/  STL [R1], R4 ;  /* 0x0000000401007387 */ /* 0x0005ee0000100800 */
[----:B------:R-:W-:Y:S05]  /*8810*/  @P0 BRA `(.L_x_165) ;  /* 0xffffffec00940947 */ /* 0x000fea000383ffff */
[----:B------:R-:W-:-:S04]  /*8820*/  DEPBAR.LE SB0, 0x0 ;  /* 0x000080000000791a */ /* 0x000fc80000000000 */
[----:B------:R-:W-:Y:S05]  /*8830*/  EXIT ;  /* 0x000000000000794d */ /* 0x000fea0003800000 */
.L_x_305:
[----:B------:R-:W-:-:S08]  /*8840*/  NOP ;  /* 0x0000000000007918 */ /* 0x000fd00000000000 */
[----:B------:R-:W-:-:S00]  /*8850*/  USETMAXREG.DEALLOC.CTAPOOL 0x60 ;  /* 0x00000060000079c8 */ /* 0x000fc000080e0500 */
[----:B------:R-:W-:Y:S05]  /*8860*/  EXIT ;  /* 0x000000000000794d */ /* 0x000fea0003800000 */
.L_x_166:
[----:B------:R-:W-:-:S08]  /*8870*/  NOP ;  /* 0x0000000000007918 */ /* 0x000fd00000000000 */
[----:B------:R-:W1:Y:S02]  /*8880*/  USETMAXREG.TRY_ALLOC.CTAPOOL UP0, 0x80 ;  /* 0x00000080000079c8 */ /* 0x000e640008000600 */
[----:B-1----:R-:W-:Y:S05]  /*8890*/  BRA.U !UP0, `(.L_x_166) ;  /* 0xfffffffd08f47547 */ /* 0x002fea000b83ffff */
[----:B------:R-:W-:Y:S02]  /*88a0*/  IMAD.MOV.U32 R2, RZ, RZ, 0x1 ;  /* 0x00000001ff027424 */ /* 0x000fe400078e00ff */
[----:B------:R-:W-:Y:S01]  /*88b0*/  HFMA2 R0, -RZ, RZ, 0, 5.9604644775390625e-08 ;  /* 0x00000001ff007431 */ /* 0x000fe200000001ff */
[----:B------:R1:W-:Y:S01]  /*88c0*/  STL [R1+0x10], RZ ;  /* 0x000010ff01007387 */ /* 0x0003e20000100800 */
[----:B------:R-:W-:Y:S01]  /*88d0*/  USHF.L.U32 UR4, UR39, 0x2, URZ ;  /* 0x0000000227047899 */ /* 0x000fe200080006ff */
[----:B------:R-:W-:Y:S02]  /*88e0*/  CS2R R124, SRZ ;  /* 0x00000000007c7805 */ /* 0x000fe4000001ff00 */
[----:B------:R1:W-:Y:S03]  /*88f0*/  STL [R1+0xc], R2 ;  /* 0x00000c0201007387 */ /* 0x0003e60000100800 */
[----:B------:R-:W-:Y:S01]  /*8900*/  IMAD.U32 R54, RZ, RZ, UR4 ;  /* 0x00000004ff367e24 */ /* 0x000fe2000f8e00ff */
[----:B------:R1:W-:Y:S04]  /*8910*/  STL [R1+0x4], RZ ;  /* 0x000004ff01007387 */ /* 0x0003e80000100800 */
[----:B------:R1:W-:Y:S02]  /*8920*/  STL [R1+0x8], R0 ;  /* 0x0000080001007387 */ /* 0x0003e40000100800 */
.L_x_211:
[----:B-12---:R-:W-:Y:S01]  /*8930*/  IMAD.MOV.U32 R0, RZ, RZ, 0x33334444 ;  /* 0x33334444ff007424 */ /* 0x006fe200078e00ff */
[----:B------:R-:W-:Y:S05]  /*8940*/  YIELD ;  /* 0x0000000000007946 */ /* 0x000fea0003800000 */
[----:B------:R-:W-:Y:S01]  /*8950*/  SHF.R.U64 R0, R0, R54, 0x123333 ;  /* 0x0012333300007419 */ /* 0x000fe20000001236 */
[----:B------:R-:W-:Y:S03]  /*8960*/  BSSY.RECONVERGENT B0, `(.L_x_167) ;  /* 0x0000007000007945 */ /* 0x000fe60003800200 */
[----:B------:R-:W-:Y:S04]  /*8970*/  LOP3.LUT R2, R0, 0x7, RZ, 0xc0, !PT ;  /* 0x0000000700027812 */ /* 0x000fe800078ec0ff */
[----:B------:R-:W-:Y:S01]  /*8980*/  ISETP.NE.AND P0, PT, R2, 0x3, PT ;  /* 0x000000030200780c */ /* 0x000fe20003f05270 */
[----:B------:R1:W-:Y:S11]  /*8990*/  STL [R1+0x14], R2 ;  /* 0x0000140201007387 */ /* 0x0003f60000100800 */
[----:B------:R-:W-:Y:S01]  /*89a0*/  @!UPT UIADD3 URZ, UPT, UPT, URZ, URZ, URZ ;  /* 0x000000fffffff290 */ /* 0x000fe2000fffe0ff */
[----:B------:R-:W-:Y:S05]  /*89b0*/  @!P0 BRA `(.L_x_168) ;  /* 0x0000000000048947 */ /* 0x000fea0003800000 */
[----:B------:R-:W-:Y:S05]  /*89c0*/  BPT.TRAP 0x1 ;  /* 0x000000040000795c */ /* 0x000fea0000300000 */
.L_x_168:
[----:B------:R-:W-:Y:S05]  /*89d0*/  BSYNC.RECONVERGENT B0 ;  /* 0x0000000000007941 */ /* 0x000fea0003800200 */
.L_x_167:
[----:B------:R-:W2:Y:S01]  /*89e0*/  LDL R0, [R1+0x4] ;  /* 0x0000040001007983 */ /* 0x000ea20000100800 */
[----:B-1----:R-:W-:Y:S01]  /*89f0*/  MOV R2, 0x400 ;  /* 0x0000040000027802 */ /* 0x002fe20000000f00 */
[----:B------:R-:W-:Y:S01]  /*8a00*/  BSSY B0, `(.L_x_169) ;  /* 0x0000006000007945 */ /* 0x000fe20003800000 */
[----:B------:R-:W1:Y:S01]  /*8a10*/  S2R R72, SR_CgaCtaId ;  /* 0x0000000000487919 */ /* 0x000e620000008800 */
[----:B--2---:R-:W-:Y:S02]  /*8a20*/  SHF.L.U32 R0, R0, 0x1f, RZ ;  /* 0x0000001f00007819 */ /* 0x004fe400000006ff */
[----:B-1----:R-:W-:Y:S04]  /*8a30*/  LEA R2, R72, R2, 0x18 ;  /* 0x0000000248027211 */ /* 0x002fe800078ec0ff */
[----:B------:R-:W1:Y:S02]  /*8a40*/  SYNCS.PHASECHK.TRANS64.TRYWAIT P1, [R2+URZ+0x29850], R0 ;  /* 0x02985000020075a7 */ /* 0x000e6400080211ff */
[----:B-1----:R-:W-:Y:S05]  /*8a50*/  @!P1 BRA `(.L_x_170) ;  /* 0x0000006c00209947 */ /* 0x002fea0003800000 */
.L_x_292:
[----:B------:R-:W-:Y:S05]  /*8a60*/  BSYNC B0 ;  /* 0x0000000000007941 */ /* 0x000fea0003800000 */
.L_x_169:
[----:B------:R-:W-:Y:S04]  /*8a70*/  BSSY.RECONVERGENT B0, `(.L_x_171) ;  /* 0x0000003000007945 */ /* 0x000fe80003800200 */
[----:B------:R-:W-:Y:S05]  /*8a80*/  @!P0 BRA `(.L_x_172) ;  /* 0x0000000000048947 */ /* 0x000fea0003800000 */
[----:B------:R-:W-:Y:S05]  /*8a90*/  BPT.TRAP 0x1 ;  /* 0x000000040000795c */ /* 0x000fea0000300000 */
.L_x_172:
[----:B------:R-:W-:Y:S05]  /*8aa0*/  BSYNC.RECONVERGENT B0 ;  /* 0x0000000000007941 */ /* 0x000fea0003800200 */
.L_x_171:
[----:B-1----:R-:W2:Y:S01]  /*8ab0*/  LDL R0, [R1+0x8] ;  /* 0x0000080001007983 */ /* 0x002ea20000100800 */
[----:B------:R-:W-:Y:S01]  /*8ac0*/  BSSY B0, `(.L_x_173) ;  /* 0x0000004000007945 */ /* 0x000fe20003800000 */
[----:B--2---:R-:W-:Y:S04]  /*8ad0*/  SHF.L.U32 R0, R0, 0x1f, RZ ;  /* 0x0000001f00007819 */ /* 0x004fe800000006ff */
[----:B------:R-:W1:Y:S02]  /*8ae0*/  SYNCS.PHASECHK.TRANS64.TRYWAIT P1, [R2+URZ+0x29888], R0 ;  /* 0x02988800020075a7 */ /* 0x000e6400080211ff */
[----:B-1----:R-:W-:Y:S05]  /*8af0*/  @!P1 BRA `(.L_x_174) ;  /* 0x0000006c000c9947 */ /* 0x002fea0003800000 */
.L_x_293:
[----:B------:R-:W-:Y:S05]  /*8b00*/  BSYNC B0 ;  /* 0x0000000000007941 */ /* 0x000fea0003800000 */
.L_x_173:
[----:B------:R-:W-:Y:S04]  /*8b10*/  BSSY.RECONVERGENT B0, `(.L_x_175) ;  /* 0x0000003000007945 */ /* 0x000fe80003800200 */
[----:B------:R-:W-:Y:S05]  /*8b20*/  @!P0 BRA `(.L_x_176) ;  /* 0x0000000000048947 */ /* 0x000fea0003800000 */
[----:B------:R-:W-:Y:S05]  /*8b30*/  BPT.TRAP 0x1 ;  /* 0x000000040000795c */ /* 0x000fea0000300000 */
.L_x_176:
[----:B------:R-:W-:Y:S05]  /*8b40*/  BSYNC.RECONVERGENT B0 ;  /* 0x0000000000007941 */ /* 0x000fea0003800200 */
.L_x_175:
[----:B------:R-:W-:Y:S01]  /*8b50*/  SHF.L.U32 R3, R124, 0x1f, RZ ;  /* 0x0000001f7c037819 */ /* 0x000fe200000006ff */
[----:B------:R-:W2:Y:S03]  /*8b60*/  S2R R73, SR_TID.X ;  /* 0x0000000000497919 */ /* 0x000ea60000002100 */
[----:B------:R-:W3:Y:S01]  /*8b70*/  SYNCS.PHASECHK.TRANS64.TRYWAIT P0, [R2+URZ+0x29830], R3 ;  /* 0x02983003020075a7 */ /* 0x000ee200080011ff */
[----:B--2---:R-:W-:Y:S01]  /*8b80*/  SHF.R.U32.HI R75, RZ, 0x3, R73 ;  /* 0x00000003ff4b7819 */ /* 0x004fe20000011649 */
[----:B-1----:R-:W-:Y:S05]  /*8b90*/  IMAD.U32 R0, R73, 0x10000, RZ ;  /* 0x0001000049007824 */ /* 0x002fea00078e00ff */
[----:B------:R-:W-:Y:S04]  /*8ba0*/  LOP3.LUT R75, R0, 0x600010, R75, 0xc8, !PT ;  /* 0x00600010004b7812 */ /* 0x000fe800078ec84b */
[----:B------:R-:W-:Y:S01]  /*8bb0*/  LOP3.LUT R74, R75, 0x120, RZ, 0xfc, !PT ;  /* 0x000001204b4a7812 */ /* 0x000fe200078efcff */
[----:B---3--:R-:W-:Y:S06]  /*8bc0*/  @!P0 BRA `(.L_x_177) ;  /* 0x0000006800ec8947 */ /* 0x008fec0003800000 */
.L_x_294:
[----:B-1----:R-:W-:Y:S01]  /*8bd0*/  SHF.R.U32.HI R3, RZ, 0x5, R73 ;  /* 0x00000005ff037819 */ /* 0x002fe20000011649 */
[----:B------:R-:W-:Y:S05]  /*8be0*/  WARPSYNC.ALL ;  /* 0x0000000000007948 */ /* 0x000fea0003800000 */
[C---:B------:R-:W-:Y:S01]  /*8bf0*/  R2UR UR4, R74.reuse ;  /* 0x000000004a0472ca */ /* 0x040fe200000e0000 */
[----:B------:R-:W-:Y:S01]  /*8c00*/  VIADD R0, R74, 0x20 ;  /* 0x000000204a007836 */ /* 0x000fe20000000000 */
[----:B------:R-:W-:Y:S04]  /*8c10*/  LOP3.LUT R16, R3, 0x3, RZ, 0xc0, !PT ;  /* 0x0000000303107812 */ /* 0x000fe800078ec0ff */
[----:B------:R-:W-:Y:S04]  /*8c20*/  SHF.R.U32.HI R0, RZ, 0x15, R0 ;  /* 0x00000015ff007819 */ /* 0x000fe80000011600 */
[----:B------:R-:W-:Y:S03]  /*8c30*/  ISETP.NE.AND P0, PT, R16, R0, PT ;  /* 0x000000001000720c */ /* 0x000fe60003f05270 */
[----:B------:R-:W1:Y:S10]  /*8c40*/  LDTM.x16 R56, tmem[UR4] ;  /* 0x00000004003879ee */ /* 0x000e740008240000 */
[----:B-1----:R-:W-:Y:S05]  /*8c50*/  @!P0 BRA `(.L_x_178) ;  /* 0x0000000000408947 */ /* 0x002fea0003800000 */
[----:B------:R-:W1:Y:S01]  /*8c60*/  LDCU.64 UR8, c[0x4][0x80] ;  /* 0x01001000ff0877ac */ /* 0x000e620008000a00 */
[----:B------:R-:W-:Y:S01]  /*8c70*/  MOV R15, 0x0 ;  /* 0x00000000000f7802 */ /* 0x000fe20000000f00 */
[----:B------:R-:W-:Y:S02]  /*8c80*/  HFMA2 R12, -RZ, RZ, 0, 5.9604644775390625e-08 ;  /* 0x00000001ff0c7431 */ /* 0x000fe400000001ff */
[----:B------:R-:W-:Y:S02]  /*8c90*/  IMAD.MOV.U32 R8, RZ, RZ, 0x192 ;  /* 0x00000192ff087424 */ /* 0x000fe400078e00ff */
[----:B------:R-:W-:Y:S01]  /*8ca0*/  IMAD.MOV.U32 R13, RZ, RZ, RZ ;  /* 0x000000ffff0d7224 */ /* 0x000fe200078e00ff */
[----:B------:R-:W2:Y:S01]  /*8cb0*/  LDCU.64 UR6, c[0x4][0x88] ;  /* 0x01001100ff0677ac */ /* 0x000ea20008000a00 */
[----:B------:R-:W3:Y:S01]  /*8cc0*/  LDC.64 R14, c[0x4][R15] ;  /* 0x010000000f0e7b82 */ /* 0x000ee20000000a00 */
[----:B------:R-:W4:Y:S01]  /*8cd0*/  LDCU.64 UR4, c[0x4][0x8] ;  /* 0x01000100ff0477ac */ /* 0x000f220008000a00 */
[----:B-1----:R-:W-:Y:S01]  /*8ce0*/  MOV R5, UR9 ;  /* 0x0000000900057c02 */ /* 0x002fe20008000f00 */
[----:B------:R-:W-:Y:S01]  /*8cf0*/  IMAD.U32 R4, RZ, RZ, UR8 ;  /* 0x00000008ff047e24 */ /* 0x000fe2000f8e00ff */
[----:B--2---:R-:W-:Y:S01]  /*8d00*/  MOV R7, UR7 ;  /* 0x0000000700077c02 */ /* 0x004fe20008000f00 */
[----:B------:R-:W-:Y:S01]  /*8d10*/  IMAD.U32 R6, RZ, RZ, UR6 ;  /* 0x00000006ff067e24 */ /* 0x000fe2000f8e00ff */
[----:B----4-:R-:W-:Y:S01]  /*8d20*/  MOV R11, UR5 ;  /* 0x00000005000b7c02 */ /* 0x010fe20008000f00 */
[----:B------:R-:W-:Y:S02]  /*8d30*/  IMAD.U32 R10, RZ, RZ, UR4 ;  /* 0x00000004ff0a7e24 */ /* 0x000fe4000f8e00ff */
[----:B------:R-:W-:Y:S07]  /*8d40*/  LEPC R20, `(.L_x_178) ;  /* 0x000000001014794e */ /* 0x000fee0000000000 */
[----:B---3--:R-:W-:Y:S05]  /*8d50*/  CALL.ABS.NOINC R14 ;  /* 0x000000000e007343 */ /* 0x008fea0003c00000 */
.L_x_178:
[----:B------:R-:W-:Y:S05]  /*8d60*/  WARPSYNC.ALL ;  /* 0x0000000000007948 */ /* 0x000fea0003800000 */
[C---:B------:R-:W-:Y:S01]  /*8d70*/  R2UR UR4, R74.reuse ;  /* 0x000000004a0472ca */ /* 0x040fe200000e0000 */
[----:B------:R-:W-:Y:S05]  /*8d80*/  VIADD R0, R74, 0x40 ;  /* 0x000000404a007836 */ /* 0x000fea0000000000 */
[----:B------:R-:W-:Y:S04]  /*8d90*/  SHF.R.U32.HI R0, RZ, 0x15, R0 ;  /* 0x00000015ff007819 */ /* 0x000fe80000011600 */
[----:B------:R-:W-:Y:S03]  /*8da0*/  ISETP.NE.AND P0, PT, R16, R0, PT ;  /* 0x000000001000720c */ /* 0x000fe60003f05270 */
[----:B------:R-:W1:Y:S10]  /*8db0*/  LDTM.x16 R40, tmem[UR4+0x20] ;  /* 0x00002004002879ee */ /* 0x000e740008240000 */
        /* <DEDUP_REMOVED lines=17> */
.L_x_179:
[----:B------:R-:W-:Y:S05]  /*8ed0*/  WARPSYNC.ALL ;  /* 0x0000000000007948 */ /* 0x000fea0003800000 */
[C---:B------:R-:W-:Y:S01]  /*8ee0*/  R2UR UR4, R74.reuse ;  /* 0x000000004a0472ca */ /* 0x040fe200000e0000 */
[----:B------:R-:W-:Y:S01]  /*8ef0*/  VIADD R0, R74, 0x60 ;  /* 0x000000604a007836 */ /* 0x000fe20000000000 */
[----:B------:R-:W-:Y:S04]  /*8f00*/  BSSY.RECONVERGENT B6, `(.L_x_180) ;  /* 0x0000015000067945 */ /* 0x000fe80003800200 */
        /* <DEDUP_REMOVED lines=20> */
.L_x_181:
[----:B------:R-:W-:Y:S05]  /*9050*/  BSYNC.RECONVERGENT B6 ;  /* 0x0000000000067941 */ /* 0x000fea0003800200 */
.L_x_180:
[----:B------:R-:W1:Y:S01]  /*9060*/  LDC R3, c[0x0][0x448] ;  /* 0x00011200ff037b82 */ /* 0x000e620000000800 */
[----:B------:R-:W-:Y:S05]  /*9070*/  WARPSYNC.ALL ;  /* 0x0000000000007948 */ /* 0x000fea0003800000 */
[----:B------:R-:W-:Y:S02]  /*9080*/  R2UR UR4, R74 ;  /* 0x000000004a0472ca */ /* 0x000fe400000e0000 */
[----:B------:R-:W-:Y:S04]  /*9090*/  SHF.R.U32.HI R0, RZ, 0x1, R73 ;  /* 0x00000001ff007819 */ /* 0x000fe80000011649 */
[----:B------:R-:W-:Y:S04]  /*90a0*/  LOP3.LUT R0, R0, 0x40, RZ, 0xc0, !PT ;  /* 0x0000004000007812 */ /* 0x000fe800078ec0ff */
[----:B------:R-:W-:Y:S05]  /*90b0*/  IADD3 R0, PT, PT, R2, R0, RZ ;  /* 0x0000000002007210 */ /* 0x000fea0007ffe0ff */
[----:B------:R-:W2:Y:S08]  /*90c0*/  LDS.128 R4, [R0+0x29000] ;  /* 0x0290000000047984 */ /* 0x000eb00000000c00 */
[----:B------:R-:W3:Y:S08]  /*90d0*/  LDS.128 R8, [R0+0x29010] ;  /* 0x0290100000087984 */ /* 0x000ef00000000c00 */
[----:B------:R-:W4:Y:S08]  /*90e0*/  LDS.128 R12, [R0+0x29020] ;  /* 0x02902000000c7984 */ /* 0x000f300000000c00 */
[----:B------:R-:W5:Y:S08]  /*90f0*/  LDS.128 R16, [R0+0x29030] ;  /* 0x0290300000107984 */ /* 0x000f700000000c00 */
[----:B------:R-:W-:Y:S01]  /*9100*/  LDS.128 R20, [R0+0x29130] ;  /* 0x0291300000147984 */ /* 0x000fe20000000c00 */
[----:B-1----:R-:W-:Y:S04]  /*9110*/  FMUL R3, R3, 1.4426950216293334961 ;  /* 0x3fb8aa3b03037820 */ /* 0x002fe80000400000 */
[C---:B--2---:R-:W-:Y:S02]  /*9120*/  FFMA2 R4, R3.reuse.F32, R56.F32x2.HI_LO, R4.F32x2.HI_LO ;  /* 0x0000003803047249 */ /* 0x044fe40000040004 */
[----:B------:R-:W-:Y:S03]  /*9130*/  FFMA2 R6, R3.F32, R58.F32x2.HI_LO, R6.F32x2.HI_LO ;  /* 0x0000003a03067249 */ /* 0x000fe60000040006 */
[----:B------:R-:W-:Y:S02]  /*9140*/  FSETP.GEU.AND P2, PT, R4, -126, PT ;  /* 0xc2fc00000400780b */ /* 0x000fe40003f4e000 */
[----:B------:R-:W-:Y:S01]  /*9150*/  FSETP.GEU.AND P1, PT, R5, -126, PT ;  /* 0xc2fc00000500780b */ /* 0x000fe20003f2e000 */
[C---:B---3--:R-:W-:Y:S01]  /*9160*/  FFMA2 R8, R3.reuse.F32, R60.F32x2.HI_LO, R8.F32x2.HI_LO ;  /* 0x0000003c03087249 */ /* 0x048fe20000040008 */
[----:B------:R-:W-:Y:S01]  /*9170*/  FSETP.GEU.AND P6, PT, R6, -126, PT ;  /* 0xc2fc00000600780b */ /* 0x000fe20003fce000 */
[----:B------:R-:W-:Y:S01]  /*9180*/  FFMA2 R10, R3.F32, R62.F32x2.HI_LO, R10.F32x2.HI_LO ;  /* 0x0000003e030a7249 */ /* 0x000fe2000004000a */
[----:B------:R-:W-:Y:S02]  /*9190*/  FSETP.GEU.AND P5, PT, R7, -126, PT ;  /* 0xc2fc00000700780b */ /* 0x000fe40003fae000 */
[----:B------:R-:W-:Y:S02]  /*91a0*/  FSETP.GEU.AND P4, PT, R8, -126, PT ;  /* 0xc2fc00000800780b */ /* 0x000fe40003f8e000 */
[----:B------:R-:W-:Y:S01]  /*91b0*/  FSETP.GEU.AND P3, PT, R9, -126, PT ;  /* 0xc2fc00000900780b */ /* 0x000fe20003f6e000 */
[C---:B----4-:R-:W-:Y:S01]  /*91c0*/  FFMA2 R12, R3.reuse.F32, R64.F32x2.HI_LO, R12.F32x2.HI_LO ;  /* 0x00000040030c7249 */ /* 0x050fe2000004000c */
[----:B------:R-:W-:Y:S01]  /*91d0*/  FSETP.GEU.AND P0, PT, R10, -126, PT ;  /* 0xc2fc00000a00780b */ /* 0x000fe20003f0e000 */
[----:B------:R-:W-:Y:S01]  /*91e0*/  @!P2 FMUL R4, R4, 0.5 ;  /* 0x3f0000000404a820 */ /* 0x000fe20000400000 */
[----:B------:R-:W-:Y:S02]  /*91f0*/  FFMA2 R14, R3.F32, R66.F32x2.HI_LO, R14.F32x2.HI_LO ;  /* 0x00000042030e7249 */ /* 0x000fe4000004000e */
[----:B------:R-:W-:Y:S01]  /*9200*/  @!P1 FMUL R5, R5, 0.5 ;  /* 0x3f00000005059820 */ /* 0x000fe20000400000 */
[----:B------:R-:W1:Y:S01]  /*9210*/  MUFU.EX2 R56, R4 ;  /* 0x0000000400387308 */ /* 0x000e620000000800 */
[----:B------:R-:W-:Y:S01]  /*9220*/  @!P6 FMUL R6, R6, 0.5 ;  /* 0x3f0000000606e820 */ /* 0x000fe20000400000 */
[----:B------:R-:W-:Y:S01]  /*9230*/  @!P5 FMUL R7, R7, 0.5 ;  /* 0x3f0000000707d820 */ /* 0x000fe20000400000 */
[----:B-----5:R-:W-:Y:S02]  /*9240*/  FFMA2 R16, R3.F32, R68.F32x2.HI_LO, R16.F32x2.HI_LO ;  /* 0x0000004403107249 */ /* 0x020fe40000040010 */
[----:B------:R-:W-:Y:S01]  /*9250*/  @!P4 FMUL R8, R8, 0.5 ;  /* 0x3f0000000808c820 */ /* 0x000fe20000400000 */
[----:B------:R-:W-:Y:S01]  /*9260*/  @!P3 FMUL R9, R9, 0.5 ;  /* 0x3f0000000909b820 */ /* 0x000fe20000400000 */
[----:B------:R-:W-:Y:S03]  /*9270*/  FFMA2 R18, R3.F32, R70.F32x2.HI_LO, R18.F32x2.HI_LO ;  /* 0x0000004603127249 */ /* 0x000fe60000040012 */
[----:B------:R-:W2:Y:S01]  /*9280*/  MUFU.EX2 R57, R5 ;  /* 0x0000000500397308 */ /* 0x000ea20000000800 */
[----:B------:R-:W-:Y:S09]  /*9290*/  @!P0 FMUL R10, R10, 0.5 ;  /* 0x3f0000000a0a8820 */ /* 0x000ff20000400000 */
[----:B------:R-:W3:Y:S01]  /*92a0*/  MUFU.EX2 R58, R6 ;  /* 0x00000006003a7308 */ /* 0x000ee20000000800 */
[----:B-1----:R-:W-:Y:S01]  /*92b0*/  @!P2 FMUL R56, R56, R56 ;  /* 0x000000383838a220 */ /* 0x002fe20000400000 */
[----:B------:R-:W-:Y:S08]  /*92c0*/  FSETP.GEU.AND P2, PT, R11, -126, PT ;  /* 0xc2fc00000b00780b */ /* 0x000ff00003f4e000 */
[----:B------:R1:W4:Y:S01]  /*92d0*/  MUFU.EX2 R59, R7 ;  /* 0x00000007003b7308 */ /* 0x0003220000000800 */
[----:B--2---:R-:W-:Y:S01]  /*92e0*/  @!P1 FMUL R57, R57, R57 ;  /* 0x0000003939399220 */ /* 0x004fe20000400000 */
[----:B------:R-:W-:Y:S03]  /*92f0*/  FSETP.GEU.AND P1, PT, R12, -126, PT ;  /* 0xc2fc00000c00780b */ /* 0x000fe60003f2e000 */
[----:B------:R-:W-:Y:S05]  /*9300*/  @!P2 FMUL R11, R11, 0.5 ;  /* 0x3f0000000b0ba820 */ /* 0x000fea0000400000 */
[----:B------:R-:W2:Y:S01]  /*9310*/  MUFU.EX2 R60, R8 ;  /* 0x00000008003c7308 */ /* 0x000ea20000000800 */
[----:B---3--:R-:W-:Y:S01]  /*9320*/  @!P6 FMUL R58, R58, R58 ;  /* 0x0000003a3a3ae220 */ /* 0x008fe20000400000 */
[----:B------:R-:W-:Y:S03]  /*9330*/  FSETP.GEU.AND P6, PT, R13, -126, PT ;  /* 0xc2fc00000d00780b */ /* 0x000fe60003fce000 */
[----:B------:R-:W-:Y:S05]  /*9340*/  @!P1 FMUL R12, R12, 0.5 ;  /* 0x3f0000000c0c9820 */ /* 0x000fea0000400000 */
[----:B------:R-:W3:Y:S01]  /*9350*/  MUFU.EX2 R61, R9 ;  /* 0x00000009003d7308 */ /* 0x000ee20000000800 */
[----:B-1----:R-:W1:Y:S01]  /*9360*/  LDS.128 R4, [R0+0x29080] ;  /* 0x0290800000047984 */ /* 0x002e620000000c00 */
[----:B----4-:R-:W-:Y:S01]  /*9370*/  @!P5 FMUL R59, R59, R59 ;  /* 0x0000003b3b3bd220 */ /* 0x010fe20000400000 */
[----:B------:R-:W-:Y:S02]  /*9380*/  FSETP.GEU.AND P5, PT, R14, -126, PT ;  /* 0xc2fc00000e00780b */ /* 0x000fe40003fae000 */
[----:B------:R-:W-:Y:S05]  /*9390*/  @!P6 FMUL R13, R13, 0.5 ;  /* 0x3f0000000d0de820 */ /* 0x000fea0000400000 */
[----:B------:R-:W4:Y:S01]  /*93a0*/  MUFU.EX2 R62, R10 ;  /* 0x0000000a003e7308 */ /* 0x000f220000000800 */
[----:B--2---:R-:W-:Y:S01]  /*93b0*/  @!P4 FMUL R60, R60, R60 ;  /* 0x0000003c3c3cc220 */ /* 0x004fe20000400000 */
[----:B------:R-:W-:Y:S08]  /*93c0*/  FSETP.GEU.AND P4, PT, R15, -126, PT ;  /* 0xc2fc00000f00780b */ /* 0x000ff00003f8e000 */
[----:B------:R2:W5:Y:S01]  /*93d0*/  MUFU.EX2 R63, R11 ;  /* 0x0000000b003f7308 */ /* 0x0005620000000800 */
[----:B------:R-:W-:Y:S01]  /*93e0*/  @!P5 FMUL R14, R14, 0.5 ;  /* 0x3f0000000e0ed820 */ /* 0x000fe20000400000 */
[----:B---3--:R-:W-:Y:S01]  /*93f0*/  @!P3 FMUL R61, R61, R61 ;  /* 0x0000003d3d3db220 */ /* 0x008fe20000400000 */
[----:B------:R-:W-:Y:S02]  /*9400*/  FSETP.GEU.AND P3, PT, R16, -126, PT ;  /* 0xc2fc00001000780b */ /* 0x000fe40003f6e000 */
[----:B------:R-:W-:Y:S05]  /*9410*/  @!P4 FMUL R15, R15, 0.5 ;  /* 0x3f0000000f0fc820 */ /* 0x000fea0000400000 */
[----:B------:R-:W3:Y:S01]  /*9420*/  MUFU.EX2 R64, R12 ;  /* 0x0000000c00407308 */ /* 0x000ee20000000800 */
[----:B----4-:R-:W-:Y:S01]  /*9430*/  @!P0 FMUL R62, R62, R62 ;  /* 0x0000003e3e3e8220 */ /* 0x010fe20000400000 */
[----:B------:R-:W-:Y:S08]  /*9440*/  FSETP.GEU.AND P0, PT, R17, -126, PT ;  /* 0xc2fc00001100780b */ /* 0x000ff00003f0e000 */
[----:B------:R-:W4:Y:S01]  /*9450*/  MUFU.EX2 R65, R13 ;  /* 0x0000000d00417308 */ /* 0x000f220000000800 */
[----:B--2---:R-:W2:Y:S01]  /*9460*/  LDS.128 R8, [R0+0x29090] ;  /* 0x0290900000087984 */ /* 0x004ea20000000c00 */
[----:B------:R-:W-:Y:S01]  /*9470*/  @!P3 FMUL R16, R16, 0.5 ;  /* 0x3f0000001010b820 */ /* 0x000fe20000400000 */
[----:B-----5:R-:W-:Y:S01]  /*9480*/  @!P2 FMUL R63, R63, R63 ;  /* 0x0000003f3f3fa220 */ /* 0x020fe20000400000 */
[----:B------:R-:W-:Y:S01]  /*9490*/  FSETP.GEU.AND P2, PT, R18, -126, PT ;  /* 0xc2fc00001200780b */ /* 0x000fe20003f4e000 */
[----:B------:R-:W-:Y:S05]  /*94a0*/  @!P0 FMUL R17, R17, 0.5 ;  /* 0x3f00000011118820 */ /* 0x000fea0000400000 */
[----:B------:R-:W5:Y:S01]  /*94b0*/  MUFU.EX2 R66, R14 ;  /* 0x0000000e00427308 */ /* 0x000f620000000800 */
[C---:B-1----:R-:W-:Y:S02]  /*94c0*/  FFMA2 R4, R3.reuse.F32, R40.F32x2.HI_LO, R4.F32x2.HI_LO ;  /* 0x0000002803047249 */ /* 0x042fe40000040004 */
[----:B------:R-:W-:Y:S02]  /*94d0*/  FFMA2 R6, R3.F32, R42.F32x2.HI_LO, R6.F32x2.HI_LO ;  /* 0x0000002a03067249 */ /* 0x000fe40000040006 */
[----:B---3--:R-:W-:Y:S01]  /*94e0*/  @!P1 FMUL R64, R64, R64 ;  /* 0x0000004040409220 */ /* 0x008fe20000400000 */
[----:B------:R-:W-:Y:S04]  /*94f0*/  FSETP.GEU.AND P1, PT, R19, -126, PT ;  /* 0xc2fc00001300780b */ /* 0x000fe80003f2e000 */
[----:B------:R1:W3:Y:S01]  /*9500*/  MUFU.EX2 R67, R15 ;  /* 0x0000000f00437308 */ /* 0x0002e20000000800 */
[----:B------:R-:W-:Y:S01]  /*9510*/  @!P2 FMUL R18, R18, 0.5 ;  /* 0x3f0000001212a820 */ /* 0x000fe20000400000 */
[----:B----4-:R-:W-:Y:S01]  /*9520*/  @!P6 FMUL R65, R65, R65 ;  /* 0x000000414141e220 */ /* 0x010fe20000400000 */
[----:B------:R-:W-:Y:S07]  /*9530*/  FSETP.GEU.AND P6, PT, R4, -126, PT ;  /* 0xc2fc00000400780b */ /* 0x000fee0003fce000 */
[----:B------:R-:W4:Y:S01]  /*9540*/  MUFU.EX2 R68, R16 ;  /* 0x0000001000447308 */ /* 0x000f220000000800 */
[----:B-----5:R-:W-:Y:S01]  /*9550*/  @!P5 FMUL R66, R66, R66 ;  /* 0x000000424242d220 */ /* 0x020fe20000400000 */
[----:B------:R-:W-:Y:S01]  /*9560*/  FSETP.GEU.AND P5, PT, R5, -126, PT ;  /* 0xc2fc00000500780b */ /* 0x000fe20003fae000 */
[----:B------:R-:W-:Y:S07]  /*9570*/  @!P1 FMUL R19, R19, 0.5 ;  /* 0x3f00000013139820 */ /* 0x000fee0000400000 */
[----:B------:R-:W5:Y:S01]  /*9580*/  MUFU.EX2 R69, R17 ;  /* 0x0000001100457308 */ /* 0x000f620000000800 */
[----:B-1----:R-:W1:Y:S01]  /*9590*/  LDS.128 R12, [R0+0x290a0] ;  /* 0x0290a000000c7984 */ /* 0x002e620000000c00 */
[----:B------:R-:W-:Y:S01]  /*95a0*/  @!P6 FMUL R4, R4, 0.5 ;  /* 0x3f0000000404e820 */ /* 0x000fe20000400000 */
[----:B---3--:R-:W-:Y:S01]  /*95b0*/  @!P4 FMUL R67, R67, R67 ;  /* 0x000000434343c220 */ /* 0x008fe20000400000 */
[----:B------:R-:W-:Y:S01]  /*95c0*/  FSETP.GEU.AND P4, PT, R6, -126, PT ;  /* 0xc2fc00000600780b */ /* 0x000fe20003f8e000 */
[----:B------:R-:W-:Y:S05]  /*95d0*/  @!P5 FMUL R5, R5, 0.5 ;  /* 0x3f0000000505d820 */ /* 0x000fea0000400000 */
[----:B------:R-:W3:Y:S01]  /*95e0*/  MUFU.EX2 R70, R18 ;  /* 0x0000001200467308 */ /* 0x000ee20000000800 */
[C---:B--2---:R-:W-:Y:S02]  /*95f0*/  FFMA2 R8, R3.reuse.F32, R44.F32x2.HI_LO, R8.F32x2.HI_LO ;  /* 0x0000002c03087249 */ /* 0x044fe40000040008 */
[----:B------:R-:W-:Y:S02]  /*9600*/  FFMA2 R10, R3.F32, R46.F32x2.HI_LO, R10.F32x2.HI_LO ;  /* 0x0000002e030a7249 */ /* 0x000fe4000004000a */
[----:B----4-:R-:W-:Y:S01]  /*9610*/  @!P3 FMUL R68, R68, R68 ;  /* 0x000000444444b220 */ /* 0x010fe20000400000 */
[----:B------:R-:W-:Y:S04]  /*9620*/  FSETP.GEU.AND P3, PT, R7, -126, PT ;  /* 0xc2fc00000700780b */ /* 0x000fe80003f6e000 */
[----:B------:R2:W4:Y:S01]  /*9630*/  MUFU.EX2 R71, R19 ;  /* 0x0000001300477308 */ /* 0x0005220000000800 */
[----:B------:R-:W-:Y:S01]  /*9640*/  @!P4 FMUL R6, R6, 0.5 ;  /* 0x3f0000000606c820 */ /* 0x000fe20000400000 */
[----:B-----5:R-:W-:Y:S01]  /*9650*/  @!P0 FMUL R69, R69, R69 ;  /* 0x0000004545458220 */ /* 0x020fe20000400000 */
[----:B------:R-:W-:Y:S07]  /*9660*/  FSETP.GEU.AND P0, PT, R8, -126, PT ;  /* 0xc2fc00000800780b */ /* 0x000fee0003f0e000 */
[----:B------:R-:W5:Y:S01]  /*9670*/  MUFU.EX2 R76, R4 ;  /* 0x00000004004c7308 */ /* 0x000f620000000800 */
[----:B---3--:R-:W-:Y:S01]  /*9680*/  @!P2 FMUL R70, R70, R70 ;  /* 0x000000464646a220 */ /* 0x008fe20000400000 */
[----:B------:R-:W-:Y:S01]  /*9690*/  FSETP.GEU.AND P2, PT, R9, -126, PT ;  /* 0xc2fc00000900780b */ /* 0x000fe20003f4e000 */
[----:B------:R-:W-:Y:S07]  /*96a0*/  @!P3 FMUL R7, R7, 0.5 ;  /* 0x3f0000000707b820 */ /* 0x000fee0000400000 */
[----:B------:R-:W3:Y:S01]  /*96b0*/  MUFU.EX2 R77, R5 ;  /* 0x00000005004d7308 */ /* 0x000ee20000000800 */
[----:B--2---:R-:W2:Y:S01]  /*96c0*/  LDS.128 R16, [R0+0x290b0] ;  /* 0x0290b00000107984 */ /* 0x004ea20000000c00 */
[----:B------:R-:W-:Y:S01]  /*96d0*/  @!P0 FMUL R8, R8, 0.5 ;  /* 0x3f00000008088820 */ /* 0x000fe20000400000 */
[----:B----4-:R-:W-:Y:S01]  /*96e0*/  @!P1 FMUL R71, R71, R71 ;  /* 0x0000004747479220 */ /* 0x010fe20000400000 */
[----:B------:R-:W-:Y:S01]  /*96f0*/  FSETP.GEU.AND P1, PT, R10, -126, PT ;  /* 0xc2fc00000a00780b */ /* 0x000fe20003f2e000 */
[----:B------:R-:W-:Y:S05]  /*9700*/  @!P2 FMUL R9, R9, 0.5 ;  /* 0x3f0000000909a820 */ /* 0x000fea0000400000 */
[----:B------:R-:W4:Y:S01]  /*9710*/  MUFU.EX2 R78, R6 ;  /* 0x00000006004e7308 */ /* 0x000f220000000800 */
[----:B-1----:R-:W-:Y:S01]  /*9720*/  FFMA2 R12, R3.F32, R48.F32x2.HI_LO, R12.F32x2.HI_LO ;  /* 0x00000030030c7249 */ /* 0x002fe2000004000c */
[----:B------:R-:W-:Y:S01]  /*9730*/  F2FP.F16.F32.PACK_AB R48, R57, R56 ;  /* 0x000000383930723e */ /* 0x000fe200000000ff */
[----:B------:R-:W-:Y:S01]  /*9740*/  FFMA2 R14, R3.F32, R50.F32x2.HI_LO, R14.F32x2.HI_LO ;  /* 0x00000032030e7249 */ /* 0x000fe2000004000e */
[----:B------:R-:W-:Y:S01]  /*9750*/  F2FP.F16.F32.PACK_AB R49, R59, R58 ;  /* 0x0000003a3b31723e */ /* 0x000fe200000000ff */
[----:B-----5:R-:W-:Y:S01]  /*9760*/  @!P6 FMUL R76, R76, R76 ;  /* 0x0000004c4c4ce220 */ /* 0x020fe20000400000 */
[----:B------:R-:W-:Y:S04]  /*9770*/  FSETP.GEU.AND P6, PT, R11, -126, PT ;  /* 0xc2fc00000b00780b */ /* 0x000fe80003fce000 */
[----:B------:R1:W5:Y:S01]  /*9780*/  MUFU.EX2 R79, R7 ;  /* 0x00000007004f7308 */ /* 0x0003620000000800 */
[----:B------:R-:W-:Y:S01]  /*9790*/  @!P1 FMUL R10, R10, 0.5 ;  /* 0x3f0000000a0a9820 */ /* 0x000fe20000400000 */
[----:B---3--:R-:W-:Y:S01]  /*97a0*/  @!P5 FMUL R77, R77, R77 ;  /* 0x0000004d4d4dd220 */ /* 0x008fe20000400000 */
[----:B------:R-:W-:Y:S02]  /*97b0*/  FSETP.GEU.AND P5, PT, R12, -126, PT ;  /* 0xc2fc00000c00780b */ /* 0x000fe40003fae000 */
[----:B------:R-:W-:Y:S02]  /*97c0*/  F2FP.F16.F32.PACK_AB R50, R61, R60 ;  /* 0x0000003c3d32723e */ /* 0x000fe400000000ff */
[----:B------:R-:W-:Y:S03]  /*97d0*/  F2FP.F16.F32.PACK_AB R51, R63, R62 ;  /* 0x0000003e3f33723e */ /* 0x000fe600000000ff */
[----:B------:R-:W3:Y:S01]  /*97e0*/  MUFU.EX2 R82, R8 ;  /* 0x0000000800527308 */ /* 0x000ee20000000800 */
[----:B----4-:R-:W-:Y:S01]  /*97f0*/  @!P4 FMUL R78, R78, R78 ;  /* 0x0000004e4e4ec220 */ /* 0x010fe20000400000 */
[----:B------:R-:W-:Y:S01]  /*9800*/  FSETP.GEU.AND P4, PT, R13, -126, PT ;  /* 0xc2fc00000d00780b */ /* 0x000fe20003f8e000 */
[----:B------:R-:W-:Y:S01]  /*9810*/  @!P6 FMUL R11, R11, 0.5 ;  /* 0x3f0000000b0be820 */ /* 0x000fe20000400000 */
[----:B------:R-:W-:Y:S06]  /*9820*/  F2FP.F16.F32.PACK_AB R40, R77, R76 ;  /* 0x0000004c4d28723e */ /* 0x000fec00000000ff */
[----:B------:R-:W4:Y:S01]  /*9830*/  MUFU.EX2 R83, R9 ;  /* 0x0000000900537308 */ /* 0x000f220000000800 */
[----:B-1----:R-:W1:Y:S01]  /*9840*/  LDS.128 R4, [R0+0x29100] ;  /* 0x0291000000047984 */ /* 0x002e620000000c00 */
[----:B------:R-:W-:Y:S01]  /*9850*/  @!P5 FMUL R12, R12, 0.5 ;  /* 0x3f0000000c0cd820 */ /* 0x000fe20000400000 */
[----:B-----5:R-:W-:Y:S01]  /*9860*/  @!P3 FMUL R79, R79, R79 ;  /* 0x0000004f4f4fb220 */ /* 0x020fe20000400000 */
[----:B------:R-:W-:Y:S01]  /*9870*/  FSETP.GEU.AND P3, PT, R14, -126, PT ;  /* 0xc2fc00000e00780b */ /* 0x000fe20003f6e000 */
[----:B------:R-:W-:Y:S05]  /*9880*/  @!P4 FMUL R13, R13, 0.5 ;  /* 0x3f0000000d0dc820 */ /* 0x000fea0000400000 */
[----:B------:R-:W5:Y:S01]  /*9890*/  MUFU.EX2 R86, R10 ;  /* 0x0000000a00567308 */ /* 0x000f620000000800 */
[----:B--2---:R-:W-:Y:S01]  /*98a0*/  FFMA2 R16, R3.F32, R52.F32x2.HI_LO, R16.F32x2.HI_LO ;  /* 0x0000003403107249 */ /* 0x004fe20000040010 */
[----:B------:R-:W-:Y:S01]  /*98b0*/  F2FP.F16.F32.PACK_AB R52, R65, R64 ;  /* 0x000000404134723e */ /* 0x000fe200000000ff */
[----:B------:R-:W-:Y:S01]  /*98c0*/  FFMA2 R18, R3.F32, R54.F32x2.HI_LO, R18.F32x2.HI_LO ;  /* 0x0000003603127249 */ /* 0x000fe20000040012 */
[----:B------:R-:W-:Y:S01]  /*98d0*/  F2FP.F16.F32.PACK_AB R53, R67, R66 ;  /* 0x000000424335723e */ /* 0x000fe200000000ff */
[----:B---3--:R-:W-:Y:S01]  /*98e0*/  @!P0 FMUL R82, R82, R82 ;  /* 0x0000005252528220 */ /* 0x008fe20000400000 */
[----:B------:R-:W-:Y:S04]  /*98f0*/  FSETP.GEU.AND P0, PT, R15, -126, PT ;  /* 0xc2fc00000f00780b */ /* 0x000fe80003f0e000 */
[----:B------:R2:W3:Y:S01]  /*9900*/  MUFU.EX2 R87, R11 ;  /* 0x0000000b00577308 */ /* 0x0004e20000000800 */
[----:B------:R-:W-:Y:S01]  /*9910*/  @!P3 FMUL R14, R14, 0.5 ;  /* 0x3f0000000e0eb820 */ /* 0x000fe20000400000 */
[----:B----4-:R-:W-:Y:S01]  /*9920*/  @!P2 FMUL R83, R83, R83 ;  /* 0x000000535353a220 */ /* 0x010fe20000400000 */
[----:B------:R-:W-:Y:S02]  /*9930*/  FSETP.GEU.AND P2, PT, R16, -126, PT ;  /* 0xc2fc00001000780b */ /* 0x000fe40003f4e000 */
[----:B------:R-:W-:Y:S02]  /*9940*/  F2FP.F16.F32.PACK_AB R54, R69, R68 ;  /* 0x000000444536723e */ /* 0x000fe400000000ff */
[----:B------:R-:W-:Y:S03]  /*9950*/  F2FP.F16.F32.PACK_AB R55, R71, R70 ;  /* 0x000000464737723e */ /* 0x000fe600000000ff */
[----:B------:R-:W4:Y:S01]  /*9960*/  MUFU.EX2 R80, R12 ;  /* 0x0000000c00507308 */ /* 0x000f220000000800 */
[----:B-----5:R-:W-:Y:S01]  /*9970*/  @!P1 FMUL R86, R86, R86 ;  /* 0x0000005656569220 */ /* 0x020fe20000400000 */
[----:B------:R-:W-:Y:S01]  /*9980*/  FSETP.GEU.AND P1, PT, R17, -126, PT ;  /* 0xc2fc00001100780b */ /* 0x000fe20003f2e000 */
[----:B------:R-:W-:Y:S01]  /*9990*/  @!P0 FMUL R15, R15, 0.5 ;  /* 0x3f0000000f0f8820 */ /* 0x000fe20000400000 */
[----:B------:R-:W-:Y:S02]  /*99a0*/  F2FP.F16.F32.PACK_AB R41, R79, R78 ;  /* 0x0000004e4f29723e */ /* 0x000fe400000000ff */
[----:B------:R-:W-:Y:S04]  /*99b0*/  F2FP.F16.F32.PACK_AB R42, R83, R82 ;  /* 0x00000052532a723e */ /* 0x000fe800000000ff */
[----:B------:R-:W5:Y:S01]  /*99c0*/  MUFU.EX2 R81, R13 ;  /* 0x0000000d00517308 */ /* 0x000f620000000800 */
[----:B--2---:R-:W2:Y:S01]  /*99d0*/  LDS.128 R8, [R0+0x29110] ;  /* 0x0291100000087984 */ /* 0x004ea20000000c00 */
[----:B------:R-:W-:Y:S01]  /*99e0*/  @!P2 FMUL R16, R16, 0.5 ;  /* 0x3f0000001010a820 */ /* 0x000fe20000400000 */
[----:B---3--:R-:W-:Y:S01]  /*99f0*/  @!P6 FMUL R87, R87, R87 ;  /* 0x000000575757e220 */ /* 0x008fe20000400000 */
[----:B------:R-:W-:Y:S01]  /*9a00*/  FSETP.GEU.AND P6, PT, R18, -126, PT ;  /* 0xc2fc00001200780b */ /* 0x000fe20003fce000 */
[----:B------:R-:W-:Y:S05]  /*9a10*/  @!P1 FMUL R17, R17, 0.5 ;  /* 0x3f00000011119820 */ /* 0x000fea0000400000 */
[----:B------:R-:W3:Y:S01]  /*9a20*/  MUFU.EX2 R84, R14 ;  /* 0x0000000e00547308 */ /* 0x000ee20000000800 */
[----:B-1----:R-:W-:Y:S01]  /*9a30*/  FFMA2 R4, R3.F32, R24.F32x2.HI_LO, R4.F32x2.HI_LO ;  /* 0x0000001803047249 */ /* 0x002fe20000040004 */
[----:B------:R-:W-:Y:S01]  /*9a40*/  F2FP.F16.F32.PACK_AB R43, R87, R86 ;  /* 0x00000056572b723e */ /* 0x000fe200000000ff */
[----:B------:R-:W-:Y:S02]  /*9a50*/  FFMA2 R6, R3.F32, R26.F32x2.HI_LO, R6.F32x2.HI_LO ;  /* 0x0000001a03067249 */ /* 0x000fe40000040006 */
[----:B------:R-:W-:Y:S01]  /*9a60*/  LDS.128 R24, [R0+0x29180] ;  /* 0x0291800000187984 */ /* 0x000fe20000000c00 */
[----:B----4-:R-:W-:Y:S01]  /*9a70*/  @!P5 FMUL R80, R80, R80 ;  /* 0x000000505050d220 */ /* 0x010fe20000400000 */
[----:B------:R-:W-:Y:S03]  /*9a80*/  FSETP.GEU.AND P5, PT, R19, -126, PT ;  /* 0xc2fc00001300780b */ /* 0x000fe60003fae000 */
[----:B------:R1:W4:Y:S01]  /*9a90*/  MUFU.EX2 R85, R15 ;  /* 0x0000000f00557308 */ /* 0x0003220000000800 */
[----:B------:R-:W-:Y:S01]  /*9aa0*/  @!P6 FMUL R18, R18, 0.5 ;  /* 0x3f0000001212e820 */ /* 0x000fe20000400000 */
[----:B-----5:R-:W-:Y:S01]  /*9ab0*/  @!P4 FMUL R81, R81, R81 ;  /* 0x000000515151c220 */ /* 0x020fe20000400000 */
[----:B------:R-:W-:Y:S04]  /*9ac0*/  FSETP.GEU.AND P4, PT, R4, -126, PT ;  /* 0xc2fc00000400780b */ /* 0x000fe80003f8e000 */
[----:B------:R-:W-:Y:S03]  /*9ad0*/  F2FP.F16.F32.PACK_AB R44, R81, R80 ;  /* 0x00000050512c723e */ /* 0x000fe600000000ff */
[----:B------:R-:W5:Y:S01]  /*9ae0*/  MUFU.EX2 R88, R16 ;  /* 0x0000001000587308 */ /* 0x000f620000000800 */
[----:B---3--:R-:W-:Y:S01]  /*9af0*/  @!P3 FMUL R84, R84, R84 ;  /* 0x000000545454b220 */ /* 0x008fe20000400000 */
[----:B------:R-:W-:Y:S01]  /*9b00*/  FSETP.GEU.AND P3, PT, R5, -126, PT ;  /* 0xc2fc00000500780b */ /* 0x000fe20003f6e000 */
[----:B------:R-:W-:Y:S07]  /*9b10*/  @!P5 FMUL R19, R19, 0.5 ;  /* 0x3f0000001313d820 */ /* 0x000fee0000400000 */
[----:B------:R-:W3:Y:S01]  /*9b20*/  MUFU.EX2 R89, R17 ;  /* 0x0000001100597308 */ /* 0x000ee20000000800 */
[----:B-1----:R-:W1:Y:S01]  /*9b30*/  LDS.128 R12, [R0+0x29120] ;  /* 0x02912000000c7984 */ /* 0x002e620000000c00 */
[----:B------:R-:W-:Y:S01]  /*9b40*/  @!P4 FMUL R4, R4, 0.5 ;  /* 0x3f0000000404c820 */ /* 0x000fe20000400000 */
[----:B----4-:R-:W-:Y:S01]  /*9b50*/  @!P0 FMUL R85, R85, R85 ;  /* 0x0000005555558220 */ /* 0x010fe20000400000 */
[----:B------:R-:W-:Y:S01]  /*9b60*/  FSETP.GEU.AND P0, PT, R6, -126, PT ;  /* 0xc2fc00000600780b */ /* 0x000fe20003f0e000 */
[----:B------:R-:W-:Y:S05]  /*9b70*/  @!P3 FMUL R5, R5, 0.5 ;  /* 0x3f0000000505b820 */ /* 0x000fea0000400000 */
[----:B------:R-:W4:Y:S01]  /*9b80*/  MUFU.EX2 R90, R18 ;  /* 0x00000012005a7308 */ /* 0x000f220000000800 */
[----:B--2---:R-:W-:Y:S01]  /*9b90*/  FFMA2 R8, R3.F32, R28.F32x2.HI_LO, R8.F32x2.HI_LO ;  /* 0x0000001c03087249 */ /* 0x004fe20000040008 */
[----:B------:R-:W-:Y:S01]  /*9ba0*/  F2FP.F16.F32.PACK_AB R45, R85, R84 ;  /* 0x00000054552d723e */ /* 0x000fe200000000ff */
[----:B------:R-:W-:Y:S02]  /*9bb0*/  FFMA2 R10, R3.F32, R30.F32x2.HI_LO, R10.F32x2.HI_LO ;  /* 0x0000001e030a7249 */ /* 0x000fe4000004000a */
[----:B------:R-:W2:Y:S01]  /*9bc0*/  LDS.128 R28, [R0+0x29190] ;  /* 0x02919000001c7984 */ /* 0x000ea20000000c00 */
[----:B-----5:R-:W-:Y:S01]  /*9bd0*/  @!P2 FMUL R88, R88, R88 ;  /* 0x000000585858a220 */ /* 0x020fe20000400000 */
[----:B------:R-:W-:Y:S03]  /*9be0*/  FSETP.GEU.AND P2, PT, R7, -126, PT ;  /* 0xc2fc00000700780b */ /* 0x000fe60003f4e000 */
[----:B------:R-:W5:Y:S01]  /*9bf0*/  MUFU.EX2 R91, R19 ;  /* 0x00000013005b7308 */ /* 0x000f620000000800 */
[----:B------:R-:W-:Y:S01]  /*9c00*/  @!P0 FMUL R6, R6, 0.5 ;  /* 0x3f00000006068820 */ /* 0x000fe20000400000 */
[----:B---3--:R-:W-:Y:S01]  /*9c10*/  @!P1 FMUL R89, R89, R89 ;  /* 0x0000005959599220 */ /* 0x008fe20000400000 */
[----:B------:R-:W-:Y:S04]  /*9c20*/  FSETP.GEU.AND P1, PT, R8, -126, PT ;  /* 0xc2fc00000800780b */ /* 0x000fe80003f2e000 */
[----:B------:R-:W-:Y:S03]  /*9c30*/  F2FP.F16.F32.PACK_AB R46, R89, R88 ;  /* 0x00000058592e723e */ /* 0x000fe600000000ff */
[----:B------:R-:W3:Y:S01]  /*9c40*/  MUFU.EX2 R92, R4 ;  /* 0x00000004005c7308 */ /* 0x000ee20000000800 */
[----:B----4-:R-:W-:Y:S01]  /*9c50*/  @!P6 FMUL R90, R90, R90 ;  /* 0x0000005a5a5ae220 */ /* 0x010fe20000400000 */
[----:B------:R-:W-:Y:S01]  /*9c60*/  FSETP.GEU.AND P6, PT, R9, -126, PT ;  /* 0xc2fc00000900780b */ /* 0x000fe20003fce000 */
[----:B------:R-:W-:Y:S07]  /*9c70*/  @!P2 FMUL R7, R7, 0.5 ;  /* 0x3f0000000707a820 */ /* 0x000fee0000400000 */
[----:B------:R-:W4:Y:S01]  /*9c80*/  MUFU.EX2 R93, R5 ;  /* 0x00000005005d7308 */ /* 0x000f220000000800 */
[----:B------:R-:W-:Y:S01]  /*9c90*/  @!P1 FMUL R8, R8, 0.5 ;  /* 0x3f00000008089820 */ /* 0x000fe20000400000 */
[----:B-----5:R-:W-:Y:S01]  /*9ca0*/  @!P5 FMUL R91, R91, R91 ;  /* 0x0000005b5b5bd220 */ /* 0x020fe20000400000 */
[----:B------:R-:W-:Y:S02]  /*9cb0*/  FSETP.GEU.AND P5, PT, R10, -126, PT ;  /* 0xc2fc00000a00780b */ /* 0x000fe40003fae000 */
[----:B------:R-:W-:Y:S05]  /*9cc0*/  @!P6 FMUL R9, R9, 0.5 ;  /* 0x3f0000000909e820 */ /* 0x000fea0000400000 */
[----:B------:R-:W5:Y:S01]  /*9cd0*/  MUFU.EX2 R94, R6 ;  /* 0x00000006005e7308 */ /* 0x000f620000000800 */
[----:B-1----:R-:W-:Y:S01]  /*9ce0*/  FFMA2 R12, R3.F32, R32.F32x2.HI_LO, R12.F32x2.HI_LO ;  /* 0x00000020030c7249 */ /* 0x002fe2000004000c */
[----:B------:R-:W-:Y:S01]  /*9cf0*/  F2FP.F16.F32.PACK_AB R47, R91, R90 ;  /* 0x0000005a5b2f723e */ /* 0x000fe200000000ff */
[----:B------:R-:W-:Y:S02]  /*9d00*/  FFMA2 R34, R3.F32, R34.F32x2.HI_LO, R14.F32x2.HI_LO ;  /* 0x0000002203227249 */ /* 0x000fe4000004000e */
[----:B---3--:R-:W-:Y:S01]  /*9d10*/  @!P4 FMUL R92, R92, R92 ;  /* 0x0000005c5c5cc220 */ /* 0x008fe20000400000 */
[----:B------:R-:W-:Y:S01]  /*9d20*/  FSETP.GEU.AND P4, PT, R11, -126, PT ;  /* 0xc2fc00000b00780b */ /* 0x000fe20003f8e000 */
[C---:B------:R-:W-:Y:S03]  /*9d30*/  FFMA2 R20, R3.reuse.F32, R36.F32x2.HI_LO, R20.F32x2.HI_LO ;  /* 0x0000002403147249 */ /* 0x040fe60000040014 */
[----:B------:R-:W1:Y:S01]  /*9d40*/  MUFU.EX2 R95, R7 ;  /* 0x00000007005f7308 */ /* 0x000e620000000800 */
[----:B------:R-:W-:Y:S01]  /*9d50*/  @!P5 FMUL R10, R10, 0.5 ;  /* 0x3f0000000a0ad820 */ /* 0x000fe20000400000 */
[----:B------:R-:W-:Y:S02]  /*9d60*/  FFMA2 R22, R3.F32, R38.F32x2.HI_LO, R22.F32x2.HI_LO ;  /* 0x0000002603167249 */ /* 0x000fe40000040016 */
[----:B----4-:R-:W-:Y:S01]  /*9d70*/  @!P3 FMUL R93, R93, R93 ;  /* 0x0000005d5d5db220 */ /* 0x010fe20000400000 */
[----:B------:R-:W-:Y:S05]  /*9d80*/  FSETP.GEU.AND P3, PT, R12, -126, PT ;  /* 0xc2fc00000c00780b */ /* 0x000fea0003f6e000 */
[----:B------:R-:W3:Y:S01]  /*9d90*/  MUFU.EX2 R98, R8 ;  /* 0x0000000800627308 */ /* 0x000ee20000000800 */
[----:B-----5:R-:W-:Y:S01]  /*9da0*/  @!P0 FMUL R94, R94, R94 ;  /* 0x0000005e5e5e8220 */ /* 0x020fe20000400000 */
[----:B------:R-:W-:Y:S01]  /*9db0*/  FSETP.GEU.AND P0, PT, R13, -126, PT ;  /* 0xc2fc00000d00780b */ /* 0x000fe20003f0e000 */
[----:B------:R-:W-:Y:S01]  /*9dc0*/  @!P4 FMUL R11, R11, 0.5 ;  /* 0x3f0000000b0bc820 */ /* 0x000fe20000400000 */
[----:B------:R-:W-:Y:S06]  /*9dd0*/  F2FP.F16.F32.PACK_AB R32, R93, R92 ;  /* 0x0000005c5d20723e */ /* 0x000fec00000000ff */
[----:B------:R-:W4:Y:S01]  /*9de0*/  MUFU.EX2 R99, R9 ;  /* 0x0000000900637308 */ /* 0x000f220000000800 */
[----:B-1----:R-:W-:Y:S01]  /*9df0*/  @!P2 FMUL R95, R95, R95 ;  /* 0x0000005f5f5fa220 */ /* 0x002fe20000400000 */
[----:B------:R-:W-:Y:S01]  /*9e00*/  @!P3 FMUL R12, R12, 0.5 ;  /* 0x3f0000000c0cb820 */ /* 0x000fe20000400000 */
[----:B------:R-:W-:Y:S03]  /*9e10*/  FSETP.GEU.AND P2, PT, R34, -126, PT ;  /* 0xc2fc00002200780b */ /* 0x000fe60003f4e000 */
[----:B------:R-:W-:Y:S01]  /*9e20*/  F2FP.F16.F32.PACK_AB R33, R95, R94 ;  /* 0x0000005e5f21723e */ /* 0x000fe200000000ff */
[----:B------:R-:W-:Y:S03]  /*9e30*/  @!P0 FMUL R13, R13, 0.5 ;  /* 0x3f0000000d0d8820 */ /* 0x000fe60000400000 */
[----:B------:R-:W1:Y:S01]  /*9e40*/  MUFU.EX2 R102, R10 ;  /* 0x0000000a00667308 */ /* 0x000e620000000800 */
[----:B---3--:R-:W-:Y:S01]  /*9e50*/  @!P1 FMUL R98, R98, R98 ;  /* 0x0000006262629220 */ /* 0x008fe20000400000 */
[----:B------:R-:W-:Y:S08]  /*9e60*/  FSETP.GEU.AND P1, PT, R35, -126, PT ;  /* 0xc2fc00002300780b */ /* 0x000ff00003f2e000 */
[----:B------:R-:W3:Y:S01]  /*9e70*/  MUFU.EX2 R103, R11 ;  /* 0x0000000b00677308 */ /* 0x000ee20000000800 */
[----:B------:R-:W-:Y:S01]  /*9e80*/  @!P2 FMUL R34, R34, 0.5 ;  /* 0x3f0000002222a820 */ /* 0x000fe20000400000 */
[----:B----4-:R-:W-:Y:S01]  /*9e90*/  @!P6 FMUL R99, R99, R99 ;  /* 0x000000636363e220 */ /* 0x010fe20000400000 */
[----:B------:R-:W-:Y:S02]  /*9ea0*/  FSETP.GEU.AND P6, PT, R20, -126, PT ;  /* 0xc2fc00001400780b */ /* 0x000fe40003fce000 */
[----:B------:R-:W-:Y:S05]  /*9eb0*/  @!P1 FMUL R35, R35, 0.5 ;  /* 0x3f00000023239820 */ /* 0x000fea0000400000 */
[----:B------:R-:W4:Y:S01]  /*9ec0*/  MUFU.EX2 R96, R12 ;  /* 0x0000000c00607308 */ /* 0x000f220000000800 */
[----:B-1----:R-:W-:Y:S01]  /*9ed0*/  @!P5 FMUL R102, R102, R102 ;  /* 0x000000666666d220 */ /* 0x002fe20000400000 */
[----:B------:R-:W-:Y:S08]  /*9ee0*/  FSETP.GEU.AND P5, PT, R21, -126, PT ;  /* 0xc2fc00001500780b */ /* 0x000ff00003fae000 */
[----:B------:R1:W5:Y:S01]  /*9ef0*/  MUFU.EX2 R97, R13 ;  /* 0x0000000d00617308 */ /* 0x0003620000000800 */
[----:B---3--:R-:W-:Y:S01]  /*9f00*/  @!P4 FMUL R103, R103, R103 ;  /* 0x000000676767c220 */ /* 0x008fe20000400000 */
[----:B------:R-:W-:Y:S01]  /*9f10*/  FSETP.GEU.AND P4, PT, R22, -126, PT ;  /* 0xc2fc00001600780b */ /* 0x000fe20003f8e000 */
[----:B------:R-:W-:Y:S02]  /*9f20*/  @!P6 FMUL R20, R20, 0.5 ;  /* 0x3f0000001414e820 */ /* 0x000fe40000400000 */
[----:B------:R-:W-:Y:S05]  /*9f30*/  @!P5 FMUL R21, R21, 0.5 ;  /* 0x3f0000001515d820 */ /* 0x000fea0000400000 */
[----:B------:R-:W3:Y:S01]  /*9f40*/  MUFU.EX2 R100, R34 ;  /* 0x0000002200647308 */ /* 0x000ee20000000800 */
[----:B----4-:R-:W-:Y:S01]  /*9f50*/  @!P3 FMUL R96, R96, R96 ;  /* 0x000000606060b220 */ /* 0x010fe20000400000 */
[----:B------:R-:W-:Y:S03]  /*9f60*/  FSETP.GEU.AND P3, PT, R23, -126, PT ;  /* 0xc2fc00001700780b */ /* 0x000fe60003f6e000 */
[----:B------:R-:W-:Y:S05]  /*9f70*/  @!P4 FMUL R22, R22, 0.5 ;  /* 0x3f0000001616c820 */ /* 0x000fea0000400000 */
[----:B------:R-:W4:Y:S01]  /*9f80*/  MUFU.EX2 R101, R35 ;  /* 0x0000002300657308 */ /* 0x000f220000000800 */
[----:B-1----:R-:W1:Y:S01]  /*9f90*/  LDTM.x16 R4, tmem[UR4+0x60] ;  /* 0x00006004000479ee */ /* 0x002e620008240000 */
[----:B-----5:R-:W-:Y:S03]  /*9fa0*/  @!P0 FMUL R97, R97, R97 ;  /* 0x0000006161618220 */ /* 0x020fe60000400000 */
[----:B------:R-:W-:Y:S05]  /*9fb0*/  @!P3 FMUL R23, R23, 0.5 ;  /* 0x3f0000001717b820 */ /* 0x000fea0000400000 */
[----:B------:R-:W5:Y:S01]  /*9fc0*/  MUFU.EX2 R104, R20 ;  /* 0x0000001400687308 */ /* 0x000f620000000800 */
[----:B---3--:R-:W-:Y:S01]  /*9fd0*/  @!P2 FMUL R100, R100, R100 ;  /* 0x000000646464a220 */ /* 0x008fe20000400000 */
[----:B------:R-:W-:Y:S02]  /*9fe0*/  F2FP.F16.F32.PACK_AB R34, R99, R98 ;  /* 0x000000626322723e */ /* 0x000fe400000000ff */
[----:B------:R-:W-:Y:S06]  /*9ff0*/  F2FP.F16.F32.PACK_AB R36, R97, R96 ;  /* 0x000000606124723e */ /* 0x000fec00000000ff */
[----:B------:R-:W3:Y:S01]  /*a000*/  MUFU.EX2 R105, R21 ;  /* 0x0000001500697308 */ /* 0x000ee20000000800 */
[----:B----4-:R-:W-:Y:S01]  /*a010*/  @!P1 FMUL R101, R101, R101 ;  /* 0x0000006565659220 */ /* 0x010fe20000400000 */
[----:B------:R-:W-:Y:S04]  /*a020*/  F2FP.F16.F32.PACK_AB R35, R103, R102 ;  /* 0x000000666723723e */ /* 0x000fe800000000ff */
[----:B------:R-:W-:Y:S04]  /*a030*/  F2FP.F16.F32.PACK_AB R37, R101, R100 ;  /* 0x000000646525723e */ /* 0x000fe800000000ff */
[----:B------:R-:W4:Y:S01]  /*a040*/  MUFU.EX2 R106, R22 ;  /* 0x00000016006a7308 */ /* 0x000f220000000800 */
[C---:B-1----:R-:W-:Y:S02]  /*a050*/  FFMA2 R24, R3.reuse.F32, R4.F32x2.HI_LO, R24.F32x2.HI_LO ;  /* 0x0000000403187249 */ /* 0x042fe40000040018 */
[C---:B------:R-:W-:Y:S02]  /*a060*/  FFMA2 R26, R3.reuse.F32, R6.F32x2.HI_LO, R26.F32x2.HI_LO ;  /* 0x00000006031a7249 */ /* 0x040fe4000004001a */
[----:B------:R-:W1:Y:S01]  /*a070*/  LDS.128 R4, [R0+0x291a0] ;  /* 0x0291a00000047984 */ /* 0x000e620000000c00 */
[----:B--2---:R-:W-:Y:S01]  /*a080*/  FFMA2 R28, R3.F32, R8.F32x2.HI_LO, R28.F32x2.HI_LO ;  /* 0x00000008031c7249 */ /* 0x004fe2000004001c */
[----:B------:R-:W-:Y:S03]  /*a090*/  FSETP.GEU.AND P2, PT, R25, -126, PT ;  /* 0xc2fc00001900780b */ /* 0x000fe60003f4e000 */
[----:B------:R-:W2:Y:S01]  /*a0a0*/  MUFU.EX2 R107, R23 ;  /* 0x00000017006b7308 */ /* 0x000ea20000000800 */
[----:B------:R-:W-:Y:S01]  /*a0b0*/  FFMA2 R30, R3.F32, R10.F32x2.HI_LO, R30.F32x2.HI_LO ;  /* 0x0000000a031e7249 */ /* 0x000fe2000004001e */
[----:B------:R-:W-:Y:S01]  /*a0c0*/  FSETP.GEU.AND P1, PT, R26, -126, PT ;  /* 0xc2fc00001a00780b */ /* 0x000fe20003f2e000 */
[----:B-----5:R-:W-:Y:S01]  /*a0d0*/  @!P6 FMUL R104, R104, R104 ;  /* 0x000000686868e220 */ /* 0x020fe20000400000 */
[----:B------:R-:W-:Y:S01]  /*a0e0*/  FSETP.GEU.AND P0, PT, R24, -126, PT ;  /* 0xc2fc00001800780b */ /* 0x000fe20003f0e000 */
[----:B------:R5:W1:Y:S01]  /*a0f0*/  LDS.128 R8, [R0+0x291b0] ;  /* 0x0291b00000087984 */ /* 0x000a620000000c00 */
[----:B------:R-:W-:Y:S01]  /*a100*/  NOP ;  /* 0x0000000000007918 */ /* 0x000fe20000000000 */
[----:B---3--:R-:W-:Y:S01]  /*a110*/  @!P5 FMUL R105, R105, R105 ;  /* 0x000000696969d220 */ /* 0x008fe20000400000 */
[----:B------:R-:W-:Y:S01]  /*a120*/  FSETP.GEU.AND P6, PT, R27, -126, PT ;  /* 0xc2fc00001b00780b */ /* 0x000fe20003fce000 */
[----:B----4-:R-:W-:Y:S01]  /*a130*/  @!P4 FMUL R106, R106, R106 ;  /* 0x0000006a6a6ac220 */ /* 0x010fe20000400000 */
[----:B------:R-:W-:Y:S01]  /*a140*/  FSETP.GEU.AND P5, PT, R28, -126, PT ;  /* 0xc2fc00001c00780b */ /* 0x000fe20003fae000 */
[----:B------:R-:W-:Y:S01]  /*a150*/  @!P2 FMUL R25, R25, 0.5 ;  /* 0x3f0000001919a820 */ /* 0x000fe20000400000 */
[----:B------:R-:W-:Y:S01]  /*a160*/  BAR.SYNC.DEFER_BLOCKING 0x3, 0x100 ;  /* 0x00c4000000007b1d */ /* 0x000fe20000010000 */
[----:B------:R-:W-:Y:S02]  /*a170*/  FSETP.GEU.AND P4, PT, R29, -126, PT ;  /* 0xc2fc00001d00780b */ /* 0x000fe40003f8e000 */
[----:B------:R-:W-:Y:S01]  /*a180*/  @!P1 FMUL R26, R26, 0.5 ;  /* 0x3f0000001a1a9820 */ /* 0x000fe20000400000 */
[----:B------:R-:W-:Y:S01]  /*a190*/  F2FP.F16.F32.PACK_AB R38, R105, R104 ;  /* 0x000000686926723e */ /* 0x000fe200000000ff */
[----:B--2---:R-:W-:Y:S01]  /*a1a0*/  @!P3 FMUL R107, R107, R107 ;  /* 0x0000006b6b6bb220 */ /* 0x004fe20000400000 */
[----:B------:R-:W-:Y:S01]  /*a1b0*/  FSETP.GEU.AND P3, PT, R30, -126, PT ;  /* 0xc2fc00001e00780b */ /* 0x000fe20003f6e000 */
[----:B------:R-:W2:Y:S01]  /*a1c0*/  MUFU.EX2 R109, R25 ;  /* 0x00000019006d7308 */ /* 0x000ea20000000800 */
[----:B------:R-:W-:Y:S01]  /*a1d0*/  @!P0 FMUL R24, R24, 0.5 ;  /* 0x3f00000018188820 */ /* 0x000fe20000400000 */
[----:B------:R-:W-:Y:S01]  /*a1e0*/  @!P6 FMUL R27, R27, 0.5 ;  /* 0x3f0000001b1be820 */ /* 0x000fe20000400000 */
[----:B------:R-:W3:Y:S01]  /*a1f0*/  S2R R22, SR_TID.X ;  /* 0x0000000000167919 */ /* 0x000ee20000002100 */
[----:B------:R-:W-:Y:S01]  /*a200*/  @!P5 FMUL R28, R28, 0.5 ;  /* 0x3f0000001c1cd820 */ /* 0x000fe20000400000 */
[----:B------:R-:W-:Y:S05]  /*a210*/  F2FP.F16.F32.PACK_AB R39, R107, R106 ;  /* 0x0000006a6b27723e */ /* 0x000fea00000000ff */
[----:B------:R-:W4:Y:S01]  /*a220*/  MUFU.EX2 R110, R26 ;  /* 0x0000001a006e7308 */ /* 0x000f220000000800 */
[----:B------:R-:W-:Y:S01]  /*a230*/  @!P4 FMUL R29, R29, 0.5 ;  /* 0x3f0000001d1dc820 */ /* 0x000fe20000400000 */
[----:B-----5:R-:W-:Y:S01]  /*a240*/  SHF.R.U32.HI R0, RZ, 0x4, R73 ;  /* 0x00000004ff007819 */ /* 0x020fe20000011649 */
[----:B------:R-:W-:Y:S03]  /*a250*/  @!P3 FMUL R30, R30, 0.5 ;  /* 0x3f0000001e1eb820 */ /* 0x000fe60000400000 */
[----:B------:R-:W-:Y:S04]  /*a260*/  LOP3.LUT R0, R0, 0x8, RZ, 0xc0, !PT ;  /* 0x0000000800007812 */ /* 0x000fe800078ec0ff */
[----:B------:R-:W5:Y:S01]  /*a270*/  MUFU.EX2 R108, R24 ;  /* 0x00000018006c7308 */ /* 0x000f620000000800 */
[----:B--2---:R-:W-:Y:S01]  /*a280*/  @!P2 FMUL R109, R109, R109 ;  /* 0x0000006d6d6da220 */ /* 0x004fe20000400000 */
[C---:B-1----:R-:W-:Y:S02]  /*a290*/  FFMA2 R4, R3.reuse.F32, R12.F32x2.HI_LO, R4.F32x2.HI_LO ;  /* 0x0000000c03047249 */ /* 0x042fe40000040004 */
[----:B------:R-:W-:Y:S03]  /*a2a0*/  FFMA2 R6, R3.F32, R14.F32x2.HI_LO, R6.F32x2.HI_LO ;  /* 0x0000000e03067249 */ /* 0x000fe60000040006 */
[----:B------:R-:W-:Y:S03]  /*a2b0*/  FSETP.GEU.AND P2, PT, R4, -126, PT ;  /* 0xc2fc00000400780b */ /* 0x000fe60003f4e000 */
[----:B------:R-:W1:Y:S01]  /*a2c0*/  MUFU.EX2 R111, R27 ;  /* 0x0000001b006f7308 */ /* 0x000e620000000800 */
[----:B----4-:R-:W-:Y:S01]  /*a2d0*/  @!P1 FMUL R110, R110, R110 ;  /* 0x0000006e6e6e9220 */ /* 0x010fe20000400000 */
[----:B------:R-:W-:Y:S01]  /*a2e0*/  FSETP.GEU.AND P1, PT, R5, -126, PT ;  /* 0xc2fc00000500780b */ /* 0x000fe20003f2e000 */
[C---:B------:R-:W-:Y:S01]  /*a2f0*/  FFMA2 R8, R3.reuse.F32, R16.F32x2.HI_LO, R8.F32x2.HI_LO ;  /* 0x0000001003087249 */ /* 0x040fe20000040008 */
[----:B------:R-:W-:Y:S01]  /*a300*/  IADD3 R16, PT, PT, R74, -R0, RZ ;  /* 0x800000004a107210 */ /* 0x000fe20007ffe0ff */
[----:B------:R-:W-:Y:S05]  /*a310*/  FFMA2 R10, R3.F32, R18.F32x2.HI_LO, R10.F32x2.HI_LO ;  /* 0x00000012030a7249 */ /* 0x000fea000004000a */
[----:B------:R-:W2:Y:S01]  /*a320*/  MUFU.EX2 R112, R28 ;  /* 0x0000001c00707308 */ /* 0x000ea20000000800 */
[----:B-----5:R-:W-:Y:S01]  /*a330*/  @!P0 FMUL R108, R108, R108 ;  /* 0x0000006c6c6c8220 */ /* 0x020fe20000400000 */
[----:B------:R-:W-:Y:S01]  /*a340*/  FSETP.GEU.AND P0, PT, R31, -126, PT ;  /* 0xc2fc00001f00780b */ /* 0x000fe20003f0e000 */
[----:B------:R-:W-:Y:S01]  /*a350*/  @!P2 FMUL R4, R4, 0.5 ;  /* 0x3f0000000404a820 */ /* 0x000fe20000400000 */
[----:B---3--:R-:W-:Y:S01]  /*a360*/  SHF.R.U32.HI R22, RZ, 0x5, R22 ;  /* 0x00000005ff167819 */ /* 0x008fe20000011616 */
[----:B------:R-:W-:Y:S05]  /*a370*/  @!P1 FMUL R5, R5, 0.5 ;  /* 0x3f00000005059820 */ /* 0x000fea0000400000 */
[----:B------:R-:W3:Y:S01]  /*a380*/  MUFU.EX2 R113, R29 ;  /* 0x0000001d00717308 */ /* 0x000ee20000000800 */
[----:B-1----:R-:W-:Y:S01]  /*a390*/  @!P6 FMUL R111, R111, R111 ;  /* 0x0000006f6f6fe220 */ /* 0x002fe20000400000 */
[----:B------:R-:W-:Y:S02]  /*a3a0*/  FSETP.GEU.AND P6, PT, R6, -126, PT ;  /* 0xc2fc00000600780b */ /* 0x000fe40003fce000 */
[----:B------:R-:W-:Y:S02]  /*a3b0*/  SHF.R.U32.HI R0, RZ, 0x15, R16 ;  /* 0x00000015ff007819 */ /* 0x000fe40000011610 */
[----:B------:R-:W-:Y:S01]  /*a3c0*/  LOP3.LUT R22, R22, 0x3, RZ, 0xc0, !PT ;  /* 0x0000000316167812 */ /* 0x000fe200078ec0ff */
[----:B------:R-:W-:Y:S03]  /*a3d0*/  @!P0 FMUL R31, R31, 0.5 ;  /* 0x3f0000001f1f8820 */ /* 0x000fe60000400000 */
[----:B------:R-:W1:Y:S01]  /*a3e0*/  MUFU.EX2 R114, R30 ;  /* 0x0000001e00727308 */ /* 0x000e620000000800 */
[----:B--2---:R-:W-:Y:S01]  /*a3f0*/  @!P5 FMUL R112, R112, R112 ;  /* 0x000000707070d220 */ /* 0x004fe20000400000 */
[----:B------:R-:W-:Y:S02]  /*a400*/  FSETP.GEU.AND P5, PT, R7, -126, PT ;  /* 0xc2fc00000700780b */ /* 0x000fe40003fae000 */
[----:B------:R-:W-:Y:S02]  /*a410*/  F2FP.F16.F32.PACK_AB R24, R109, R108 ;  /* 0x0000006c6d18723e */ /* 0x000fe400000000ff */
[----:B------:R-:W-:Y:S01]  /*a420*/  F2FP.F16.F32.PACK_AB R25, R111, R110 ;  /* 0x0000006e6f19723e */ /* 0x000fe200000000ff */
[----:B------:R-:W-:Y:S03]  /*a430*/  @!P6 FMUL R6, R6, 0.5 ;  /* 0x3f0000000606e820 */ /* 0x000fe60000400000 */
[----:B------:R-:W2:Y:S01]  /*a440*/  MUFU.EX2 R116, R4 ;  /* 0x0000000400747308 */ /* 0x000ea20000000800 */
[----:B---3--:R-:W-:Y:S01]  /*a450*/  @!P4 FMUL R113, R113, R113 ;  /* 0x000000717171c220 */ /* 0x008fe20000400000 */
[----:B------:R-:W-:Y:S04]  /*a460*/  FSETP.GEU.AND P4, PT, R8, -126, PT ;  /* 0xc2fc00000800780b */ /* 0x000fe80003f8e000 */
[----:B------:R-:W-:Y:S01]  /*a470*/  F2FP.F16.F32.PACK_AB R26, R113, R112 ;  /* 0x00000070711a723e */ /* 0x000fe200000000ff */
[----:B------:R-:W-:Y:S03]  /*a480*/  @!P5 FMUL R7, R7, 0.5 ;  /* 0x3f0000000707d820 */ /* 0x000fe60000400000 */
[----:B------:R-:W3:Y:S01]  /*a490*/  MUFU.EX2 R117, R5 ;  /* 0x0000000500757308 */ /* 0x000ee20000000800 */
[----:B-1----:R-:W-:Y:S01]  /*a4a0*/  @!P3 FMUL R114, R114, R114 ;  /* 0x000000727272b220 */ /* 0x002fe20000400000 */
[C---:B------:R-:W-:Y:S03]  /*a4b0*/  FSETP.GEU.AND P3, PT, R9.reuse, -126, PT ;  /* 0xc2fc00000900780b */ /* 0x040fe60003f6e000 */
[----:B------:R-:W-:Y:S05]  /*a4c0*/  @!P4 FMUL R8, R8, 0.5 ;  /* 0x3f0000000808c820 */ /* 0x000fea0000400000 */
[----:B------:R-:W1:Y:S01]  /*a4d0*/  MUFU.EX2 R115, R31 ;  /* 0x0000001f00737308 */ /* 0x000e620000000800 */
[----:B--2---:R-:W-:Y:S01]  /*a4e0*/  @!P2 FMUL R116, R116, R116 ;  /* 0x000000747474a220 */ /* 0x004fe20000400000 */
[C---:B------:R-:W-:Y:S03]  /*a4f0*/  FSETP.GEU.AND P2, PT, R10.reuse, -126, PT ;  /* 0xc2fc00000a00780b */ /* 0x040fe60003f4e000 */
[----:B------:R-:W-:Y:S05]  /*a500*/  @!P3 FMUL R9, R9, 0.5 ;  /* 0x3f0000000909b820 */ /* 0x000fea0000400000 */
[----:B------:R-:W2:Y:S01]  /*a510*/  MUFU.EX2 R118, R6 ;  /* 0x0000000600767308 */ /* 0x000ea20000000800 */
[----:B---3--:R-:W-:Y:S01]  /*a520*/  @!P1 FMUL R117, R117, R117 ;  /* 0x0000007575759220 */ /* 0x008fe20000400000 */
[----:B------:R-:W-:Y:S04]  /*a530*/  FSETP.GEU.AND P1, PT, R11, -126, PT ;  /* 0xc2fc00000b00780b */ /* 0x000fe80003f2e000 */
[----:B------:R-:W-:Y:S01]  /*a540*/  F2FP.F16.F32.PACK_AB R28, R117, R116 ;  /* 0x00000074751c723e */ /* 0x000fe200000000ff */
[----:B------:R-:W-:Y:S03]  /*a550*/  @!P2 FMUL R10, R10, 0.5 ;  /* 0x3f0000000a0aa820 */ /* 0x000fe60000400000 */
[----:B------:R-:W3:Y:S01]  /*a560*/  MUFU.EX2 R119, R7 ;  /* 0x0000000700777308 */ /* 0x000ee20000000800 */
[----:B-1----:R-:W-:Y:S01]  /*a570*/  @!P0 FMUL R115, R115, R115 ;  /* 0x0000007373738220 */ /* 0x002fe20000400000 */
[----:B------:R-:W-:Y:S04]  /*a580*/  ISETP.NE.AND P0, PT, R22, R0, PT ;  /* 0x000000001600720c */ /* 0x000fe80003f05270 */
[----:B------:R-:W-:Y:S01]  /*a590*/  F2FP.F16.F32.PACK_AB R27, R115, R114 ;  /* 0x00000072731b723e */ /* 0x000fe200000000ff */
[----:B------:R-:W-:Y:S03]  /*a5a0*/  @!P1 FMUL R11, R11, 0.5 ;  /* 0x3f0000000b0b9820 */ /* 0x000fe60000400000 */
[----:B------:R-:W1:Y:S01]  /*a5b0*/  MUFU.EX2 R120, R8 ;  /* 0x0000000800787308 */ /* 0x000e620000000800 */
[----:B--2---:R-:W-:Y:S09]  /*a5c0*/  @!P6 FMUL R118, R118, R118 ;  /* 0x000000767676e220 */ /* 0x004ff20000400000 */
[----:B------:R-:W2:Y:S01]  /*a5d0*/  MUFU.EX2 R121, R9 ;  /* 0x0000000900797308 */ /* 0x000ea20000000800 */
[----:B---3--:R-:W-:Y:S05]  /*a5e0*/  @!P5 FMUL R119, R119, R119 ;  /* 0x000000777777d220 */ /* 0x008fea0000400000 */
[----:B------:R-:W-:Y:S04]  /*a5f0*/  F2FP.F16.F32.PACK_AB R29, R119, R118 ;  /* 0x00000076771d723e */ /* 0x000fe800000000ff */
[----:B------:R-:W3:Y:S01]  /*a600*/  MUFU.EX2 R122, R10 ;  /* 0x0000000a007a7308 */ /* 0x000ee20000000800 */
[----:B-1----:R-:W-:Y:S09]  /*a610*/  @!P4 FMUL R120, R120, R120 ;  /* 0x000000787878c220 */ /* 0x002ff20000400000 */
[----:B------:R-:W1:Y:S01]  /*a620*/  MUFU.EX2 R123, R11 ;  /* 0x0000000b007b7308 */ /* 0x000e620000000800 */
[----:B--2---:R-:W-:Y:S05]  /*a630*/  @!P3 FMUL R121, R121, R121 ;  /* 0x000000797979b220 */ /* 0x004fea0000400000 */
[----:B------:R-:W-:Y:S01]  /*a640*/  F2FP.F16.F32.PACK_AB R30, R121, R120 ;  /* 0x00000078791e723e */ /* 0x000fe200000000ff */
[----:B---3--:R-:W-:Y:S01]  /*a650*/  @!P2 FMUL R122, R122, R122 ;  /* 0x0000007a7a7aa220 */ /* 0x008fe20000400000 */
[----:B-1----:R-:W-:Y:S05]  /*a660*/  @!P1 FMUL R123, R123, R123 ;  /* 0x0000007b7b7b9220 */ /* 0x002fea0000400000 */
[----:B------:R-:W-:Y:S01]  /*a670*/  F2FP.F16.F32.PACK_AB R31, R123, R122 ;  /* 0x0000007a7b1f723e */ /* 0x000fe200000000ff */
[----:B------:R-:W-:Y:S06]  /*a680*/  @!P0 BRA `(.L_x_182) ;  /* 0x0000000000408947 */ /* 0x000fec0003800000 */
        /* <DEDUP_REMOVED lines=16> */
.L_x_182:
[----:B------:R-:W-:Y:S05]  /*a790*/  WARPSYNC.ALL ;  /* 0x0000000000007948 */ /* 0x000fea0003800000 */
[C---:B------:R-:W-:Y:S01]  /*a7a0*/  R2UR UR4, R16.reuse ;  /* 0x00000000100472ca */ /* 0x040fe200000e0000 */
[----:B------:R-:W-:Y:S05]  /*a7b0*/  VIADD R0, R16, 0x10 ;  /* 0x0000001010007836 */ /* 0x000fea0000000000 */
[----:B------:R-:W-:Y:S04]  /*a7c0*/  SHF.R.U32.HI R0, RZ, 0x15, R0 ;  /* 0x00000015ff007819 */ /* 0x000fe80000011600 */
[----:B------:R-:W-:Y:S03]  /*a7d0*/  ISETP.NE.AND P0, PT, R22, R0, PT ;  /* 0x000000001600720c */ /* 0x000fe60003f05270 */
[----:B------:R1:W-:Y:S10]  /*a7e0*/  STTM.x8 tmem[UR4], R48 ;  /* 0x00000030000079ed */ /* 0x0003f400081c0004 */
[----:B------:R-:W-:Y:S05]  /*a7f0*/  @!P0 BRA `(.L_x_183) ;  /* 0x0000000000408947 */ /* 0x000fea0003800000 */
[----:B------:R-:W2:Y:S01]  /*a800*/  LDCU.64 UR8, c[0x4][0x80] ;  /* 0x01001000ff0877ac */ /* 0x000ea20008000a00 */
[----:B------:R-:W-:Y:S01]  /*a810*/  MOV R15, 0x0 ;  /* 0x00000000000f7802 */ /* 0x000fe20000000f00 */
[----:B------:R-:W-:Y:S02]  /*a820*/  HFMA2 R12, -RZ, RZ, 0, 5.9604644775390625e-08 ;  /* 0x00000001ff0c7431 */ /* 0x000fe400000001ff */
[----:B------:R-:W-:Y:S02]  /*a830*/  IMAD.MOV.U32 R8, RZ, RZ, 0x1be ;  /* 0x000001beff087424 */ /* 0x000fe400078e00ff */
[----:B------:R-:W-:Y:S01]  /*a840*/  IMAD.MOV.U32 R13, RZ, RZ, RZ ;  /* 0x000000ffff0d7224 */ /* 0x000fe200078e00ff */
[----:B------:R-:W3:Y:S01]  /*a850*/  LDCU.64 UR6, c[0x4][0x88] ;  /* 0x01001100ff0677ac */ /* 0x000ee20008000a00 */
[----:B------:R-:W4:Y:S01]  /*a860*/  LDC.64 R14, c[0x4][R15] ;  /* 0x010000000f0e7b82 */ /* 0x000f220000000a00 */
[----:B------:R-:W5:Y:S01]  /*a870*/  LDCU.64 UR4, c[0x4][0x10] ;  /* 0x01000200ff0477ac */ /* 0x000f620008000a00 */
[----:B--2---:R-:W-:Y:S01]  /*a880*/  MOV R5, UR9 ;  /* 0x0000000900057c02 */ /* 0x004fe20008000f00 */
[----:B------:R-:W-:Y:S01]  /*a890*/  IMAD.U32 R4, RZ, RZ, UR8 ;  /* 0x00000008ff047e24 */ /* 0x000fe2000f8e00ff */
[----:B---3--:R-:W-:Y:S01]  /*a8a0*/  MOV R7, UR7 ;  /* 0x0000000700077c02 */ /* 0x008fe20008000f00 */
[----:B------:R-:W-:Y:S01]  /*a8b0*/  IMAD.U32 R6, RZ, RZ, UR6 ;  /* 0x00000006ff067e24 */ /* 0x000fe2000f8e00ff */
[----:B-----5:R-:W-:Y:S01]  /*a8c0*/  MOV R11, UR5 ;  /* 0x00000005000b7c02 */ /* 0x020fe20008000f00 */
[----:B------:R-:W-:Y:S02]  /*a8d0*/  IMAD.U32 R10, RZ, RZ, UR4 ;  /* 0x00000004ff0a7e24 */ /* 0x000fe4000f8e00ff */
[----:B------:R-:W-:Y:S07]  /*a8e0*/  LEPC R20, `(.L_x_183) ;  /* 0x000000001014794e */ /* 0x000fee0000000000 */
[----:B-1--4-:R-:W-:Y:S05]  /*a8f0*/  CALL.ABS.NOINC R14 ;  /* 0x000000000e007343 */ /* 0x012fea0003c00000 */
.L_x_183:
[----:B------:R-:W-:Y:S05]  /*a900*/  WARPSYNC.ALL ;  /* 0x0000000000007948 */ /* 0x000fea0003800000 */
[C---:B------:R-:W-:Y:S01]  /*a910*/  R2UR UR4, R16.reuse ;  /* 0x00000000100472ca */ /* 0x040fe200000e0000 */
[----:B------:R-:W-:Y:S05]  /*a920*/  VIADD R0, R16, 0x20 ;  /* 0x0000002010007836 */ /* 0x000fea0000000000 */
[----:B------:R-:W-:Y:S04]  /*a930*/  SHF.R.U32.HI R0, RZ, 0x15, R0 ;  /* 0x00000015ff007819 */ /* 0x000fe80000011600 */
[----:B------:R-:W-:Y:S03]  /*a940*/  ISETP.NE.AND P0, PT, R22, R0, PT ;  /* 0x000000001600720c */ /* 0x000fe60003f05270 */
[----:B------:R2:W-:Y:S10]  /*a950*/  STTM.x8 tmem[UR4+0x10], R40 ;  /* 0x00001028000079ed */ /* 0x0005f400081c0004 */
[----:B------:R-:W-:Y:S05]  /*a960*/  @!P0 BRA `(.L_x_184) ;  /* 0x0000000000408947 */ /* 0x000fea0003800000 */
[----:B------:R-:W3:Y:S01]  /*a970*/  LDCU.64 UR8, c[0x4][0x80] ;  /* 0x01001000ff0877ac */ /* 0x000ee20008000a00 */
[----:B------:R-:W-:Y:S01]  /*a980*/  MOV R15, 0x0 ;  /* 0x00000000000f7802 */ /* 0x000fe20000000f00 */
[----:B------:R-:W-:Y:S02]  /*a990*/  HFMA2 R12, -RZ, RZ, 0, 5.9604644775390625e-08 ;  /* 0x00000001ff0c7431 */ /* 0x000fe400000001ff */
[----:B------:R-:W-:Y:S02]  /*a9a0*/  IMAD.MOV.U32 R8, RZ, RZ, 0x1be ;  /* 0x000001beff087424 */ /* 0x000fe400078e00ff */
[----:B------:R-:W-:Y:S01]  /*a9b0*/  IMAD.MOV.U32 R13, RZ, RZ, RZ ;  /* 0x000000ffff0d7224 */ /* 0x000fe200078e00ff */
[----:B------:R-:W4:Y:S01]  /*a9c0*/  LDCU.64 UR6, c[0x4][0x88] ;  /* 0x01001100ff0677ac */ /* 0x000f220008000a00 */
[----:B------:R-:W1:Y:S01]  /*a9d0*/  LDC.64 R14, c[0x4][R15] ;  /* 0x010000000f0e7b82 */ /* 0x000e620000000a00 */
[----:B------:R-:W5:Y:S01]  /*a9e0*/  LDCU.64 UR4, c[0x4][0x10] ;  /* 0x01000200ff0477ac */ /* 0x000f620008000a00 */
[----:B---3--:R-:W-:Y:S01]  /*a9f0*/  MOV R5, UR9 ;  /* 0x0000000900057c02 */ /* 0x008fe20008000f00 */
[----:B------:R-:W-:Y:S01]  /*aa00*/  IMAD.U32 R4, RZ, RZ, UR8 ;  /* 0x00000008ff047e24 */ /* 0x000fe2000f8e00ff */
[----:B----4-:R-:W-:Y:S01]  /*aa10*/  MOV R7, UR7 ;  /* 0x0000000700077c02 */ /* 0x010fe20008000f00 */
[----:B------:R-:W-:Y:S01]  /*aa20*/  IMAD.U32 R6, RZ, RZ, UR6 ;  /* 0x00000006ff067e24 */ /* 0x000fe2000f8e00ff */
[----:B-----5:R-:W-:Y:S01]  /*aa30*/  MOV R11, UR5 ;  /* 0x00000005000b7c02 */ /* 0x020fe20008000f00 */
[----:B------:R-:W-:Y:S02]  /*aa40*/  IMAD.U32 R10, RZ, RZ, UR4 ;  /* 0x00000004ff0a7e24 */ /* 0x000fe4000f8e00ff */
[----:B------:R-:W-:Y:S07]  /*aa50*/  LEPC R20, `(.L_x_184) ;  /* 0x000000001014794e */ /* 0x000fee0000000000 */
[----:B-12---:R-:W-:Y:S05]  /*aa60*/  CALL.ABS.NOINC R14 ;  /* 0x000000000e007343 */ /* 0x006fea0003c00000 */
.L_x_184:
[----:B------:R-:W-:Y:S05]  /*aa70*/  WARPSYNC.ALL ;  /* 0x0000000000007948 */ /* 0x000fea0003800000 */
[C---:B------:R-:W-:Y:S01]  /*aa80*/  R2UR UR4, R16.reuse ;  /* 0x00000000100472ca */ /* 0x040fe200000e0000 */
[----:B------:R-:W-:Y:S05]  /*aa90*/  VIADD R0, R16, 0x30 ;  /* 0x0000003010007836 */ /* 0x000fea0000000000 */
[----:B------:R-:W-:Y:S04]  /*aaa0*/  SHF.R.U32.HI R0, RZ, 0x15, R0 ;  /* 0x00000015ff007819 */ /* 0x000fe80000011600 */
[----:B------:R-:W-:Y:S03]  /*aab0*/  ISETP.NE.AND P0, PT, R22, R0, PT ;  /* 0x000000001600720c */ /* 0x000fe60003f05270 */
[----:B------:R3:W-:Y:S10]  /*aac0*/  STTM.x8 tmem[UR4+0x20], R32 ;  /* 0x00002020000079ed */ /* 0x0007f400081c0004 */
[----:B------:R-:W-:Y:S05]  /*aad0*/  @!P0 BRA `(.L_x_185) ;  /* 0x0000000000408947 */ /* 0x000fea0003800000 */
[----:B------:R-:W4:Y:S01]  /*aae0*/  LDCU.64 UR8, c[0x4][0x80] ;  /* 0x01001000ff0877ac */ /* 0x000f220008000a00 */
[----:B------:R-:W-:Y:S01]  /*aaf0*/  MOV R15, 0x0 ;  /* 0x00000000000f7802 */ /* 0x000fe20000000f00 */
[----:B------:R-:W-:Y:S02]  /*ab00*/  HFMA2 R12, -RZ, RZ, 0, 5.9604644775390625e-08 ;  /* 0x00000001ff0c7431 */ /* 0x000fe400000001ff */
[----:B------:R-:W-:Y:S02]  /*ab10*/  IMAD.MOV.U32 R8, RZ, RZ, 0x1be ;  /* 0x000001beff087424 */ /* 0x000fe400078e00ff */
[----:B------:R-:W-:Y:S01]  /*ab20*/  IMAD.MOV.U32 R13, RZ, RZ, RZ ;  /* 0x000000ffff0d7224 */ /* 0x000fe200078e00ff */
[----:B------:R-:W5:Y:S01]  /*ab30*/  LDCU.64 UR6, c[0x4][0x88] ;  /* 0x01001100ff0677ac */ /* 0x000f620008000a00 */
[----:B------:R-:W1:Y:S01]  /*ab40*/  LDC.64 R14, c[0x4][R15] ;  /* 0x010000000f0e7b82 */ /* 0x000e620000000a00 */
[----:B------:R-:W2:Y:S01]  /*ab50*/  LDCU.64 UR4, c[0x4][0x10] ;  /* 0x01000200ff0477ac */ /* 0x000ea20008000a00 */
[----:B----4-:R-:W-:Y:S01]  /*ab60*/  MOV R5, UR9 ;  /* 0x0000000900057c02 */ /* 0x010fe20008000f00 */
[----:B------:R-:W-:Y:S01]  /*ab70*/  IMAD.U32 R4, RZ, RZ, UR8 ;  /* 0x00000008ff047e24 */ /* 0x000fe2000f8e00ff */
[----:B-----5:R-:W-:Y:S01]  /*ab80*/  MOV R7, UR7 ;  /* 0x0000000700077c02 */ /* 0x020fe20008000f00 */
[----:B------:R-:W-:Y:S01]  /*ab90*/  IMAD.U32 R6, RZ, RZ, UR6 ;  /* 0x00000006ff067e24 */ /* 0x000fe2000f8e00ff */
[----:B--2---:R-:W-:Y:S01]  /*aba0*/  MOV R11, UR5 ;  /* 0x00000005000b7c02 */ /* 0x004fe20008000f00 */
[----:B------:R-:W-:Y:S02]  /*abb0*/  IMAD.U32 R10, RZ, RZ, UR4 ;  /* 0x00000004ff0a7e24 */ /* 0x000fe4000f8e00ff */
[----:B------:R-:W-:Y:S07]  /*abc0*/  LEPC R20, `(.L_x_185) ;  /* 0x000000001014794e */ /* 0x000fee0000000000 */
[----:B-1-3--:R-:W-:Y:S05]  /*abd0*/  CALL.ABS.NOINC R14 ;  /* 0x000000000e007343 */ /* 0x00afea0003c00000 */
.L_x_185:
[----:B------:R-:W4:Y:S01]  /*abe0*/  LDL.LU R17, [R1+0x14] ;  /* 0x0000140001117983 */ /* 0x000f220000300800 */
[----:B------:R-:W-:Y:S05]  /*abf0*/  WARPSYNC.ALL ;  /* 0x0000000000007948 */ /* 0x000fea0003800000 */
[----:B------:R-:W-:Y:S01]  /*ac00*/  R2UR UR4, R16 ;  /* 0x00000000100472ca */ /* 0x000fe200000e0000 */
[----:B------:R-:W-:Y:S11]  /*ac10*/  BSSY.RECONVERGENT B0, `(.L_x_186) ;  /* 0x0000008000007945 */ /* 0x000ff60003800200 */
[----:B------:R-:W-:Y:S01]  /*ac20*/  @!UPT UIADD3 URZ, UPT, UPT, URZ, URZ, URZ ;  /* 0x000000fffffff290 */ /* 0x000fe2000fffe0ff */
[----:B------:R1:W-:Y:S01]  /*ac30*/  STTM.x8 tmem[UR4+0x30], R24 ;  /* 0x00003018000079ed */ /* 0x0003e200081c0004 */
[----:B------:R-:W1:Y:S01]  /*ac40*/  FENCE.VIEW.ASYNC.T ;  /* 0x00000000000073c6 */ /* 0x000e620000000200 */
[----:B----4-:R-:W-:Y:S11]  /*ac50*/  ISETP.NE.AND P0, PT, R17, 0x3, PT ;  /* 0x000000031100780c */ /* 0x010ff60003f05270 */
[----:B------:R-:W-:Y:S02]  /*ac60*/  @!UPT UIADD3 URZ, UPT, UPT, URZ, URZ, URZ ;  /* 0x000000fffffff290 */ /* 0x000fe4000fffe0ff */
[----:B-1----:R-:W-:Y:S05]  /*ac70*/  @!P0 BRA `(.L_x_187) ;  /* 0x0000000000048947 */ /* 0x002fea0003800000 */
[----:B------:R-:W-:Y:S05]  /*ac80*/  BPT.TRAP 0x1 ;  /* 0x000000040000795c */ /* 0x000fea0000300000 */
.L_x_187:
[----:B------:R-:W-:Y:S05]  /*ac90*/  BSYNC.RECONVERGENT B0 ;  /* 0x0000000000007941 */ /* 0x000fea0003800200 */
.L_x_186:
[----:B------:R1:W-:Y:S01]  /*aca0*/  SYNCS.ARRIVE.TRANS64.A1T0 RZ, [R2+URZ+0x29880], RZ ;  /* 0x029880ff02ff79a7 */ /* 0x0003e200081000ff */
[----:B------:R-:W-:Y:S04]  /*acb0*/  BSSY.RECONVERGENT B0, `(.L_x_188) ;  /* 0x0000004000007945 */ /* 0x000fe80003800200 */
[----:B------:R-:W-:Y:S05]  /*acc0*/  @!P0 BRA `(.L_x_189) ;  /* 0x0000000000088947 */ /* 0x000fea0003800000 */
[----:B------:R-:W-:Y:S05]  /*acd0*/  BPT.TRAP 0x1 ;  /* 0x000000040000795c */ /* 0x000fea0000300000 */
[----:B------:R-:W-:Y:S05]  /*ace0*/  BPT.TRAP 0x1 ;  /* 0x000000040000795c */ /* 0x000fea0000300000 */
.L_x_189:
[----:B------:R-:W-:Y:S05]  /*acf0*/  BSYNC.RECONVERGENT B0 ;  /* 0x0000000000007941 */ /* 0x000fea0003800200 */
.L_x_188:
[----:B------:R-:W-:Y:S01]  /*ad00*/  IADD3 R0, PT, PT, R2, 0x29858, RZ ;  /* 0x0002985802007810 */ /* 0x000fe20007ffe0ff */
[----:B------:R-:W-:Y:S03]  /*ad10*/  BSSY.RECONVERGENT B0, `(.L_x_190) ;  /* 0x0000005000007945 */ /* 0x000fe60003800200 */
[----:B------:R-:W-:Y:S04]  /*ad20*/  PRMT R0, R72, 0x654, R0 ;  /* 0x0000065448007816 */ /* 0x000fe80000000000 */
[----:B------:R4:W-:Y:S01]  /*ad30*/  SYNCS.ARRIVE.TRANS64.RED.A1T0 RZ, [R0+URZ], RZ ;  /* 0x000000ff00ff79a7 */ /* 0x0009e200081004ff */
[----:B------:R-:W-:Y:S05]  /*ad40*/  @!P0 BRA `(.L_x_191) ;  /* 0x0000000000048947 */ /* 0x000fea0003800000 */
[----:B------:R-:W-:Y:S05]  /*ad50*/  BPT.TRAP 0x1 ;  /* 0x000000040000795c */ /* 0x000fea0000300000 */
.L_x_191:
[----:B------:R-:W-:Y:S05]  /*ad60*/  BSYNC.RECONVERGENT B0 ;  /* 0x0000000000007941 */ /* 0x000fea0003800200 */
.L_x_190:
[----:B----4-:R-:W-:Y:S01]  /*ad70*/  IADD3 R0, PT, PT, R2, 0x29838, RZ ;  /* 0x0002983802007810 */ /* 0x010fe20007ffe0ff */
[----:B------:R-:W-:Y:S03]  /*ad80*/  BSSY.RECONVERGENT B0, `(.L_x_192) ;  /* 0x0000005000007945 */ /* 0x000fe60003800200 */
[----:B------:R-:W-:Y:S04]  /*ad90*/  PRMT R0, R72, 0x654, R0 ;  /* 0x0000065448007816 */ /* 0x000fe80000000000 */
[----:B------:R4:W-:Y:S01]  /*ada0*/  SYNCS.ARRIVE.TRANS64.RED.A1T0 RZ, [R0+URZ], RZ ;  /* 0x000000ff00ff79a7 */ /* 0x0009e200081004ff */
[----:B------:R-:W-:Y:S05]  /*adb0*/  @!P0 BRA `(.L_x_193) ;  /* 0x0000000000048947 */ /* 0x000fea0003800000 */
[----:B------:R-:W-:Y:S05]  /*adc0*/  BPT.TRAP 0x1 ;  /* 0x000000040000795c */ /* 0x000fea0000300000 */
.L_x_193:
[----:B------:R-:W-:Y:S05]  /*add0*/  BSYNC.RECONVERGENT B0 ;  /* 0x0000000000007941 */ /* 0x000fea0003800200 */
.L_x_192:
[----:B----4-:R-:W-:Y:S01]  /*ade0*/  SHF.L.U32 R0, R125, 0x1f, RZ ;  /* 0x0000001f7d007819 */ /* 0x010fe200000006ff */
[----:B------:R-:W-:Y:S03]  /*adf0*/  BSSY B0, `(.L_x_194) ;  /* 0x0000003000007945 */ /* 0x000fe60003800000 */
[----:B------:R-:W4:Y:S02]  /*ae00*/  SYNCS.PHASECHK.TRANS64.TRYWAIT P1, [R2+URZ+0x29840], R0 ;  /* 0x02984000020075a7 */ /* 0x000f2400080211ff */
[----:B----4-:R-:W-:Y:S05]  /*ae10*/  @!P1 BRA `(.L_x_195) ;  /* 0x00000048006c9947 */ /* 0x010fea0003800000 */
.L_x_295:
[----:B------:R-:W-:Y:S05]  /*ae20*/  BSYNC B0 ;  /* 0x0000000000007941 */ /* 0x000fea0003800000 */
.L_x_194:
[----:B------:R-:W-:Y:S04]  /*ae30*/  BSSY.RECONVERGENT B0, `(.L_x_196) ;  /* 0x0000003000007945 */ /* 0x000fe80003800200 */
[----:B------:R-:W-:Y:S05]  /*ae40*/  @!P0 BRA `(.L_x_197) ;  /* 0x0000000000048947 */ /* 0x000fea0003800000 */
[----:B------:R-:W-:Y:S05]  /*ae50*/  BPT.TRAP 0x1 ;  /* 0x000000040000795c */ /* 0x000fea0000300000 */
.L_x_197:
[----:B------:R-:W-:Y:S05]  /*ae60*/  BSYNC.RECONVERGENT B0 ;  /* 0x0000000000007941 */ /* 0x000fea0003800200 */
.L_x_196:
[----:B----4-:R-:W4:Y:S01]  /*ae70*/  LDL R0, [R1+0x10] ;  /* 0x0000100001007983 */ /* 0x010f220000100800 */
[----:B------:R-:W-:Y:S01]  /*ae80*/  BSSY B0, `(.L_x_198) ;  /* 0x0000004000007945 */ /* 0x000fe20003800000 */
[----:B----4-:R-:W-:Y:S04]  /*ae90*/  SHF.L.U32 R0, R0, 0x1f, RZ ;  /* 0x0000001f00007819 */ /* 0x010fe800000006ff */
[----:B------:R-:W4:Y:S02]  /*aea0*/  SYNCS.PHASECHK.TRANS64.TRYWAIT P1, [R2+URZ+0x29860], R0 ;  /* 0x02986000020075a7 */ /* 0x000f2400080211ff */
[----:B----4-:R-:W-:Y:S05]  /*aeb0*/  @!P1 BRA `(.L_x_199) ;  /* 0x0000004800589947 */ /* 0x010fea0003800000 */
.L_x_296:
[----:B------:R-:W-:Y:S05]  /*aec0*/  BSYNC B0 ;  /* 0x0000000000007941 */ /* 0x000fea0003800000 */
.L_x_198:
[----:B------:R-:W-:Y:S04]  /*aed0*/  BSSY.RECONVERGENT B0, `(.L_x_200) ;  /* 0x0000003000007945 */ /* 0x000fe80003800200 */
[----:B------:R-:W-:Y:S05]  /*aee0*/  @!P0 BRA `(.L_x_201) ;  /* 0x0000000000048947 */ /* 0x000fea0003800000 */
[----:B------:R-:W-:Y:S05]  /*aef0*/  BPT.TRAP 0x1 ;  /* 0x000000040000795c */ /* 0x000fea0000300000 */
.L_x_201:
[----:B------:R-:W-:Y:S05]  /*af00*/  BSYNC.RECONVERGENT B0 ;  /* 0x0000000000007941 */ /* 0x000fea0003800200 */
.L_x_200:
[----:B----4-:R-:W4:Y:S01]  /*af10*/  LDL R0, [R1+0xc] ;  /* 0x00000c0001007983 */ /* 0x010f220000100800 */
[----:B------:R-:W-:Y:S01]  /*af20*/  VIADD R3, R74, 0xffffff80 ;  /* 0xffffff804a037836 */ /* 0x000fe20000000000 */
[----:B------:R-:W-:Y:S01]  /*af30*/  BSSY B0, `(.L_x_202) ;  /* 0x000000a000007945 */ /* 0x000fe20003800000 */
[----:B------:R-:W5:Y:S03]  /*af40*/  S2R R4, SR_TID.X ;  /* 0x0000000000047919 */ /* 0x000f660000002100 */
[----:B------:R-:W-:Y:S02]  /*af50*/  SHF.R.U32.HI R3, RZ, 0x15, R3 ;  /* 0x00000015ff037819 */ /* 0x000fe40000011603 */
[----:B----4-:R-:W-:Y:S02]  /*af60*/  SHF.L.U32 R0, R0, 0x1f, RZ ;  /* 0x0000001f00007819 */ /* 0x010fe400000006ff */
[----:B-----5:R-:W-:Y:S02]  /*af70*/  SHF.R.U32.HI R4, RZ, 0x5, R4 ;  /* 0x00000005ff047819 */ /* 0x020fe40000011604 */
[----:B------:R-:W4:Y:S02]  /*af80*/  SYNCS.PHASECHK.TRANS64.TRYWAIT P1, [R2+URZ+0x29898], R0 ;  /* 0x02989800020075a7 */ /* 0x000f2400080211ff */
[----:B------:R-:W-:Y:S04]  /*af90*/  LOP3.LUT R4, R4, 0x3, RZ, 0xc0, !PT ;  /* 0x0000000304047812 */ /* 0x000fe800078ec0ff */
[----:B------:R-:W-:Y:S01]  /*afa0*/  ISETP.NE.AND P0, PT, R4, R3, PT ;  /* 0x000000030400720c */ /* 0x000fe20003f05270 */
[----:B------:R-:W-:Y:S01]  /*afb0*/  @!UPT UIADD3 URZ, UPT, UPT, URZ, URZ, URZ ;  /* 0x000000fffffff290 */ /* 0x000fe2000fffe0ff */
[----:B----4-:R-:W-:Y:S11]  /*afc0*/  @!P1 BRA `(.L_x_203) ;  /* 0x0000004800289947 */ /* 0x010ff60003800000 */
.L_x_297:
[----:B------:R-:W-:Y:S05]  /*afd0*/  BSYNC B0 ;  /* 0x0000000000007941 */ /* 0x000fea0003800000 */
.L_x_202:
[----:B------:R-:W-:Y:S05]  /*afe0*/  @!P0 BRA `(.L_x_204) ;  /* 0x0000000000408947 */ /* 0x000fea0003800000 */
[----:B------:R-:W5:Y:S01]  /*aff0*/  LDCU.64 UR8, c[0x4][0x80] ;  /* 0x01001000ff0877ac */ /* 0x000f620008000a00 */
[----:B------:R-:W-:Y:S01]  /*b000*/  MOV R3, 0x0 ;  /* 0x0000000000037802 */ /* 0x000fe20000000f00 */
[----:B------:R-:W-:Y:S02]  /*b010*/  HFMA2 R12, -RZ, RZ, 0, 5.9604644775390625e-08 ;  /* 0x00000001ff0c7431 */ /* 0x000fe400000001ff */
[----:B------:R-:W-:Y:S02]  /*b020*/  IMAD.MOV.U32 R8, RZ, RZ, 0x192 ;  /* 0x00000192ff087424 */ /* 0x000fe400078e00ff */
[----:B------:R-:W-:Y:S01]  /*b030*/  IMAD.MOV.U32 R13, RZ, RZ, RZ ;  /* 0x000000ffff0d7224 */ /* 0x000fe200078e00ff */
[----:B------:R-:W2:Y:S01]  /*b040*/  LDCU.64 UR6, c[0x4][0x88] ;  /* 0x01001100ff0677ac */ /* 0x000ea20008000a00 */
[----:B-1--4-:R-:W1:Y:S01]  /*b050*/  LDC.64 R2, c[0x4][R3] ;  /* 0x0100000003027b82 */ /* 0x012e620000000a00 */
[----:B------:R-:W4:Y:S01]  /*b060*/  LDCU.64 UR4, c[0x4][0x8] ;  /* 0x01000100ff0477ac */ /* 0x000f220008000a00 */
[----:B-----5:R-:W-:Y:S01]  /*b070*/  MOV R5, UR9 ;  /* 0x0000000900057c02 */ /* 0x020fe20008000f00 */
[----:B------:R-:W-:Y:S01]  /*b080*/  IMAD.U32 R4, RZ, RZ, UR8 ;  /* 0x00000008ff047e24 */ /* 0x000fe2000f8e00ff */
[----:B--2---:R-:W-:Y:S01]  /*b090*/  MOV R7, UR7 ;  /* 0x0000000700077c02 */ /* 0x004fe20008000f00 */
[----:B------:R-:W-:Y:S01]  /*b0a0*/  IMAD.U32 R6, RZ, RZ, UR6 ;  /* 0x00000006ff067e24 */ /* 0x000fe2000f8e00ff */
[----:B----4-:R-:W-:Y:S01]  /*b0b0*/  MOV R11, UR5 ;  /* 0x00000005000b7c02 */ /* 0x010fe20008000f00 */
[----:B------:R-:W-:Y:S02]  /*b0c0*/  IMAD.U32 R10, RZ, RZ, UR4 ;  /* 0x00000004ff0a7e24 */ /* 0x000fe4000f8e00ff */
[----:B------:R-:W-:Y:S07]  /*b0d0*/  LEPC R20, `(.L_x_204) ;  /* 0x000000001014794e */ /* 0x000fee0000000000 */
[----:B-1-3--:R-:W-:Y:S05]  /*b0e0*/  CALL.ABS.NOINC R2 ;  /* 0x0000000002007343 */ /* 0x00afea0003c00000 */
.L_x_204:
[----:B------:R-:W5:Y:S01]  /*b0f0*/  S2R R16, SR_TID.X ;  /* 0x0000000000107919 */ /* 0x000f620000002100 */
[----:B------:R-:W-:Y:S05]  /*b100*/  WARPSYNC.ALL ;  /* 0x0000000000007948 */ /* 0x000fea0003800000 */
[C---:B------:R-:W-:Y:S01]  /*b110*/  R2UR UR4, R74.reuse ;  /* 0x000000004a0472ca */ /* 0x040fe200000e0000 */
[----:B----4-:R-:W-:Y:S05]  /*b120*/  VIADD R0, R74, 0xffffffa0 ;  /* 0xffffffa04a007836 */ /* 0x010fea0000000000 */
[----:B------:R-:W-:Y:S07]  /*b130*/  SHF.R.U32.HI R0, RZ, 0x15, R0 ;  /* 0x00000015ff007819 */ /* 0x000fee0000011600 */
[----:B--2---:R-:W2:Y:S01]  /*b140*/  LDTM.x16 R40, tmem[UR4+-0x80] ;  /* 0xffff8004002879ee */ /* 0x004ea2000824ff00 */
[----:B-----5:R-:W-:Y:S04]  /*b150*/  SHF.R.U32.HI R16, RZ, 0x5, R16 ;  /* 0x00000005ff107819 */ /* 0x020fe80000011610 */
[----:B------:R-:W-:Y:S04]  /*b160*/  LOP3.LUT R16, R16, 0x3, RZ, 0xc0, !PT ;  /* 0x0000000310107812 */ /* 0x000fe800078ec0ff */
[----:B------:R-:W-:Y:S11]  /*b170*/  ISETP.NE.AND P0, PT, R16, R0, PT ;  /* 0x000000001000720c */ /* 0x000ff60003f05270 */
[----:B------:R-:W-:Y:S02]  /*b180*/  @!UPT UIADD3 URZ, UPT, UPT, URZ, URZ, URZ ;  /* 0x000000fffffff290 */ /* 0x000fe4000fffe0ff */
[----:B--2---:R-:W-:Y:S05]  /*b190*/  @!P0 BRA `(.L_x_205) ;  /* 0x0000000000408947 */ /* 0x004fea0003800000 */
[----:B------:R-:W2:Y:S01]  /*b1a0*/  LDCU.64 UR8, c[0x4][0x80] ;  /* 0x01001000ff0877ac */ /* 0x000ea20008000a00 */
[----:B------:R-:W-:Y:S01]  /*b1b0*/  MOV R3, 0x0 ;  /* 0x0000000000037802 */ /* 0x000fe20000000f00 */
[----:B------:R-:W-:Y:S02]  /*b1c0*/  HFMA2 R12, -RZ, RZ, 0, 5.9604644775390625e-08 ;  /* 0x00000001ff0c7431 */ /* 0x000fe400000001ff */
[----:B------:R-:W-:Y:S02]  /*b1d0*/  IMAD.MOV.U32 R8, RZ, RZ, 0x192 ;  /* 0x00000192ff087424 */ /* 0x000fe400078e00ff */
[----:B------:R-:W-:Y:S01]  /*b1e0*/  IMAD.MOV.U32 R13, RZ, RZ, RZ ;  /* 0x000000ffff0d7224 */ /* 0x000fe200078e00ff */
[----:B------:R-:W4:Y:S01]  /*b1f0*/  LDCU.64 UR6, c[0x4][0x88] ;  /* 0x01001100ff0677ac */ /* 0x000f220008000a00 */
[----:B-1----:R-:W1:Y:S01]  /*b200*/  LDC.64 R2, c[0x4][R3] ;  /* 0x0100000003027b82 */ /* 0x002e620000000a00 */
[----:B------:R-:W5:Y:S01]  /*b210*/  LDCU.64 UR4, c[0x4][0x8] ;  /* 0x01000100ff0477ac */ /* 0x000f620008000a00 */
[----:B--2---:R-:W-:Y:S01]  /*b220*/  MOV R5, UR9 ;  /* 0x0000000900057c02 */ /* 0x004fe20008000f00 */
[----:B------:R-:W-:Y:S01]  /*b230*/  IMAD.U32 R4, RZ, RZ, UR8 ;  /* 0x00000008ff047e24 */ /* 0x000fe2000f8e00ff */
[----:B----4-:R-:W-:Y:S01]  /*b240*/  MOV R7, UR7 ;  /* 0x0000000700077c02 */ /* 0x010fe20008000f00 */
[----:B------:R-:W-:Y:S01]  /*b250*/  IMAD.U32 R6, RZ, RZ, UR6 ;  /* 0x00000006ff067e24 */ /* 0x000fe2000f8e00ff */
[----:B-----5:R-:W-:Y:S01]  /*b260*/  MOV R11, UR5 ;  /* 0x00000005000b7c02 */ /* 0x020fe20008000f00 */
[----:B------:R-:W-:Y:S02]  /*b270*/  IMAD.U32 R10, RZ, RZ, UR4 ;  /* 0x00000004ff0a7e24 */ /* 0x000fe4000f8e00ff */
[----:B------:R-:W-:Y:S07]  /*b280*/  LEPC R20, `(.L_x_205) ;  /* 0x000000001014794e */ /* 0x000fee0000000000 */
[----:B-1-3--:R-:W-:Y:S05]  /*b290*/  CALL.ABS.NOINC R2 ;  /* 0x0000000002007343 */ /* 0x00afea0003c00000 */
.L_x_205:
[----:B------:R-:W-:Y:S05]  /*b2a0*/  WARPSYNC.ALL ;  /* 0x0000000000007948 */ /* 0x000fea0003800000 */
[C---:B------:R-:W-:Y:S01]  /*b2b0*/  R2UR UR4, R74.reuse ;  /* 0x000000004a0472ca */ /* 0x040fe200000e0000 */
[----:B------:R-:W-:Y:S05]  /*b2c0*/  VIADD R0, R74, 0xffffffc0 ;  /* 0xffffffc04a007836 */ /* 0x000fea0000000000 */
[----:B------:R-:W-:Y:S04]  /*b2d0*/  SHF.R.U32.HI R0, RZ, 0x15, R0 ;  /* 0x00000015ff007819 */ /* 0x000fe80000011600 */
[----:B------:R-:W-:Y:S03]  /*b2e0*/  ISETP.NE.AND P0, PT, R16, R0, PT ;  /* 0x000000001000720c */ /* 0x000fe60003f05270 */
[----:B---3--:R-:W2:Y:S10]  /*b2f0*/  LDTM.x16 R24, tmem[UR4+-0x60] ;  /* 0xffffa004001879ee */ /* 0x008eb4000824ff00 */
[----:B--2---:R-:W-:Y:S05]  /*b300*/  @!P0 BRA `(.L_x_206) ;  /* 0x0000000000408947 */ /* 0x004fea0003800000 */
[----:B------:R-:W2:Y:S01]  /*b310*/  LDCU.64 UR8, c[0x4][0x80] ;  /* 0x01001000ff0877ac */ /* 0x000ea20008000a00 */
[----:B------:R-:W-:Y:S01]  /*b320*/  MOV R3, 0x0 ;  /* 0x0000000000037802 */ /* 0x000fe20000000f00 */
[----:B------:R-:W-:Y:S02]  /*b330*/  HFMA2 R12, -RZ, RZ, 0, 5.9604644775390625e-08 ;  /* 0x00000001ff0c7431 */ /* 0x000fe400000001ff */
[----:B------:R-:W-:Y:S02]  /*b340*/  IMAD.MOV.U32 R8, RZ, RZ, 0x192 ;  /* 0x00000192ff087424 */ /* 0x000fe400078e00ff */
[----:B------:R-:W-:Y:S01]  /*b350*/  IMAD.MOV.U32 R13, RZ, RZ, RZ ;  /* 0x000000ffff0d7224 */ /* 0x000fe200078e00ff */
[----:B------:R-:W3:Y:S01]  /*b360*/  LDCU.64 UR6, c[0x4][0x88] ;  /* 0x01001100ff0677ac */ /* 0x000ee20008000a00 */
[----:B-1----:R-:W1:Y:S01]  /*b370*/  LDC.64 R2, c[0x4][R3] ;  /* 0x0100000003027b82 */ /* 0x002e620000000a00 */
[----:B------:R-:W4:Y:S01]  /*b380*/  LDCU.64 UR4, c[0x4][0x8] ;  /* 0x01000100ff0477ac */ /* 0x000f220008000a00 */
[----:B--2---:R-:W-:Y:S01]  /*b390*/  MOV R5, UR9 ;  /* 0x0000000900057c02 */ /* 0x004fe20008000f00 */
[----:B------:R-:W-:Y:S01]  /*b3a0*/  IMAD.U32 R4, RZ, RZ, UR8 ;  /* 0x00000008ff047e24 */ /* 0x000fe2000f8e00ff */
[----:B---3--:R-:W-:Y:S01]  /*b3b0*/  MOV R7, UR7 ;  /* 0x0000000700077c02 */ /* 0x008fe20008000f00 */
[----:B------:R-:W-:Y:S01]  /*b3c0*/  IMAD.U32 R6, RZ, RZ, UR6 ;  /* 0x00000006ff067e24 */ /* 0x000fe2000f8e00ff */
[----:B----4-:R-:W-:Y:S01]  /*b3d0*/  MOV R11, UR5 ;  /* 0x00000005000b7c02 */ /* 0x010fe20008000f00 */
[----:B------:R-:W-:Y:S02]  /*b3e0*/  IMAD.U32 R10, RZ, RZ, UR4 ;  /* 0x00000004ff0a7e24 */ /* 0x000fe4000f8e00ff */
[----:B------:R-:W-:Y:S07]  /*b3f0*/  LEPC R20, `(.L_x_206) ;  /* 0x000000001014794e */ /* 0x000fee0000000000 */
[----:B-1----:R-:W-:Y:S05]  /*b400*/  CALL.ABS.NOINC R2 ;  /* 0x0000000002007343 */ /* 0x002fea0003c00000 */
.L_x_206:
[----:B------:R-:W-:Y:S01]  /*b410*/  LOP3.LUT R75, R75, 0xe0, RZ, 0xfc, !PT ;  /* 0x000000e04b4b7812 */ /* 0x000fe200078efcff */
[----:B------:R-:W-:Y:S05]  /*b420*/  WARPSYNC.ALL ;  /* 0x0000000000007948 */ /* 0x000fea0003800000 */
[----:B------:R-:W-:Y:S01]  /*b430*/  R2UR UR5, R75 ;  /* 0x000000004b0572ca */ /* 0x000fe200000e0000 */
[----:B------:R-:W2:Y:S01]  /*b440*/  S2R R72, SR_TID.X ;  /* 0x0000000000487919 */ /* 0x000ea20000002100 */
[----:B------:R-:W3:Y:S01]  /*b450*/  S2UR UR38, SR_CgaCtaId ;  /* 0x00000000002679c3 */ /* 0x000ee20000008800 */
[----:B------:R-:W-:Y:S01]  /*b460*/  UMOV UR4, 0x400 ;  /* 0x0000040000047882 */ /* 0x000fe20000000000 */
[----:B--2---:R-:W-:Y:S01]  /*b470*/  SHF.R.U32.HI R73, RZ, 0x1, R72 ;  /* 0x00000001ff497819 */ /* 0x004fe20000011648 */
[----:B---3--:R-:W-:Y:S03]  /*b480*/  ULEA UR36, UR38, UR4, 0x18 ;  /* 0x0000000426247291 */ /* 0x008fe6000f8ec0ff */
[----:B------:R-:W-:Y:S06]  /*b490*/  LOP3.LUT R73, R73, 0x40, RZ, 0xc0, !PT ;  /* 0x0000004049497812 */ /* 0x000fec00078ec0ff */
[----:B------:R-:W1:Y:S08]  /*b4a0*/  LDS.128 R12, [R73+UR36+0x29200] ;  /* 0x02920024490c7984 */ /* 0x000e700008000c00 */
[----:B------:R-:W2:Y:S08]  /*b4b0*/  LDS.128 R16, [R73+UR36+0x29210] ;  /* 0x0292102449107984 */ /* 0x000eb00008000c00 */
[----:B------:R-:W3:Y:S08]  /*b4c0*/  LDS.128 R8, [R73+UR36+0x29220] ;  /* 0x0292202449087984 */ /* 0x000ef00008000c00 */
[----:B------:R-:W4:Y:S08]  /*b4d0*/  LDS.128 R4, [R73+UR36+0x29230] ;  /* 0x0292302449047984 */ /* 0x000f300008000c00 */
[----:B------:R-:W5:Y:S01]  /*b4e0*/  LDS.128 R20, [R73+UR36+0x29280] ;  /* 0x0292802449147984 */ /* 0x000f620008000c00 */
[----:B-1----:R-:W-:Y:S01]  /*b4f0*/  FADD2 R2, R40.F32x2.HI_LO, R12.F32x2.HI_LO ;  /* 0x0000000c2802724b */ /* 0x002fe20000000000 */
[----:B------:R-:W-:Y:S01]  /*b500*/  SHF.R.U32.HI R40, RZ, 0x3, R72 ;  /* 0x00000003ff287819 */ /* 0x000fe20000011648 */
[----:B------:R-:W-:Y:S02]  /*b510*/  FADD2 R12, R42.F32x2.HI_LO, R14.F32x2.HI_LO ;  /* 0x0000000e2a0c724b */ /* 0x000fe40000000000 */
[----:B------:R-:W-:Y:S02]  /*b520*/  IMAD.U32 R41, R72, 0x10000, RZ ;  /* 0x0001000048297824 */ /* 0x000fe400078e00ff */
[----:B------:R-:W-:Y:S02]  /*b530*/  FMUL2 R2, R2.F32x2.HI_LO, R56.F32x2.HI_LO ;  /* 0x000000380202724a */ /* 0x000fe40000000000 */
[----:B------:R-:W-:Y:S01]  /*b540*/  FMUL2 R12, R12.F32x2.HI_LO, R58.F32x2.HI_LO ;  /* 0x0000003a0c0c724a */ /* 0x000fe20000000000 */
[----:B------:R-:W-:Y:S01]  /*b550*/  LOP3.LUT R0, R41, 0x600010, R40, 0xc8, !PT ;  /* 0x0060001029007812 */ /* 0x000fe200078ec828 */
[----:B--2---:R-:W-:Y:S01]  /*b560*/  FADD2 R14, R44.F32x2.HI_LO, R16.F32x2.HI_LO ;  /* 0x000000102c0e724b */ /* 0x004fe20000000000 */
[----:B------:R-:W-:Y:S02]  /*b570*/  F2FP.F16.F32.PACK_AB R2, R3, R2 ;  /* 0x000000020302723e */ /* 0x000fe400000000ff */
[----:B------:R-:W-:Y:S01]  /*b580*/  LOP3.LUT R0, R0, 0x100, RZ, 0xfc, !PT ;  /* 0x0000010000007812 */ /* 0x000fe200078efcff */
[----:B------:R-:W-:Y:S01]  /*b590*/  FMUL2 R14, R14.F32x2.HI_LO, R60.F32x2.HI_LO ;  /* 0x0000003c0e0e724a */ /* 0x000fe20000000000 */
[----:B------:R-:W-:Y:S02]  /*b5a0*/  PRMT R42, R2, 0x7632, R42 ;  /* 0x00007632022a7816 */ /* 0x000fe4000000002a */
[----:B------:R-:W-:Y:S01]  /*b5b0*/  R2UR UR4, R0 ;  /* 0x00000000000472ca */ /* 0x000fe200000e0000 */
[----:B---3--:R-:W-:Y:S01]  /*b5c0*/  FADD2 R48, R48.F32x2.HI_LO, R8.F32x2.HI_LO ;  /* 0x000000083030724b */ /* 0x008fe20000000000 */
[----:B------:R-:W-:Y:S01]  /*b5d0*/  F2FP.F16.F32.PACK_AB R0, R13, R12 ;  /* 0x0000000c0d00723e */ /* 0x000fe200000000ff */
[----:B------:R-:W-:Y:S02]  /*b5e0*/  FADD2 R12, R46.F32x2.HI_LO, R18.F32x2.HI_LO ;  /* 0x000000122e0c724b */ /* 0x000fe40000000000 */
[----:B------:R-:W1:Y:S01]  /*b5f0*/  LDS.128 R16, [R73+UR36+0x29290] ;  /* 0x0292902449107984 */ /* 0x000e620008000c00 */
[----:B------:R-:W-:Y:S01]  /*b600*/  PRMT R43, R0, 0x7632, R43 ;  /* 0x00007632002b7816 */ /* 0x000fe2000000002b */
[----:B------:R-:W-:Y:S01]  /*b610*/  FADD2 R50, R50.F32x2.HI_LO, R10.F32x2.HI_LO ;  /* 0x0000000a3232724b */ /* 0x000fe20000000000 */
[----:B------:R-:W-:Y:S01]  /*b620*/  PRMT R56, R0, 0x7610, R56 ;  /* 0x0000761000387816 */ /* 0x000fe20000000038 */
[----:B----4-:R-:W-:Y:S01]  /*b630*/  FADD2 R52, R52.F32x2.HI_LO, R4.F32x2.HI_LO ;  /* 0x000000043434724b */ /* 0x010fe20000000000 */
[----:B------:R-:W-:Y:S01]  /*b640*/  F2FP.F16.F32.PACK_AB R0, R15, R14 ;  /* 0x0000000e0f00723e */ /* 0x000fe200000000ff */
[----:B------:R-:W-:Y:S02]  /*b650*/  FADD2 R54, R54.F32x2.HI_LO, R6.F32x2.HI_LO ;  /* 0x000000063636724b */ /* 0x000fe40000000000 */
[----:B------:R-:W2:Y:S01]  /*b660*/  LDS.128 R8, [R73+UR36+0x292a0] ;  /* 0x0292a02449087984 */ /* 0x000ea20008000c00 */
[----:B------:R-:W-:Y:S01]  /*b670*/  PRMT R57, R0, 0x7632, R57 ;  /* 0x0000763200397816 */ /* 0x000fe20000000039 */
[----:B------:R-:W-:Y:S01]  /*b680*/  FMUL2 R52, R52.F32x2.HI_LO, R68.F32x2.HI_LO ;  /* 0x000000443434724a */ /* 0x000fe20000000000 */
[----:B------:R-:W-:Y:S01]  /*b690*/  PRMT R58, R0, 0x7610, R58 ;  /* 0x00007610003a7816 */ /* 0x000fe2000000003a */
[----:B------:R-:W-:Y:S02]  /*b6a0*/  FMUL2 R54, R54.F32x2.HI_LO, R70.F32x2.HI_LO ;  /* 0x000000463636724a */ /* 0x000fe40000000000 */
[----:B------:R-:W-:Y:S01]  /*b6b0*/  FMUL2 R12, R12.F32x2.HI_LO, R62.F32x2.HI_LO ;  /* 0x0000003e0c0c724a */ /* 0x000fe20000000000 */
[----:B------:R-:W-:Y:S01]  /*b6c0*/  F2FP.F16.F32.PACK_AB R52, R53, R52 ;  /* 0x000000343534723e */ /* 0x000fe200000000ff */
[----:B------:R-:W3:Y:S01]  /*b6d0*/  LDS.128 R4, [R73+UR36+0x292b0] ;  /* 0x0292b02449047984 */ /* 0x000ee20008000c00 */
[----:B------:R-:W-:Y:S01]  /*b6e0*/  F2FP.F16.F32.PACK_AB R54, R55, R54 ;  /* 0x000000363736723e */ /* 0x000fe200000000ff */
[----:B-----5:R-:W-:Y:S01]  /*b6f0*/  FADD2 R26, R26.F32x2.HI_LO, R22.F32x2.HI_LO ;  /* 0x000000161a1a724b */ /* 0x020fe20000000000 */
[----:B------:R-:W-:Y:S01]  /*b700*/  PRMT R61, R52, 0x7632, R61 ;  /* 0x00007632343d7816 */ /* 0x000fe2000000003d */
[----:B------:R-:W-:Y:S01]  /*b710*/  FADD2 R24, R24.F32x2.HI_LO, R20.F32x2.HI_LO ;  /* 0x000000141818724b */ /* 0x000fe20000000000 */
[----:B------:R-:W-:Y:S01]  /*b720*/  PRMT R62, R52, 0x7610, R62 ;  /* 0x00007610343e7816 */ /* 0x000fe2000000003e */
[----:B------:R-:W-:Y:S01]  /*b730*/  FMUL2 R26, R26.F32x2.HI_LO, R78.F32x2.HI_LO ;  /* 0x0000004e1a1a724a */ /* 0x000fe20000000000 */
[----:B------:R-:W-:Y:S01]  /*b740*/  PRMT R63, R54, 0x7632, R63 ;  /* 0x00007632363f7816 */ /* 0x000fe2000000003f */
[----:B------:R-:W-:Y:S01]  /*b750*/  LDS.128 R44, [R73+UR36+0x29300] ;  /* 0x02930024492c7984 */ /* 0x000fe20008000c00 */
[----:B------:R-:W-:Y:S01]  /*b760*/  F2FP.F16.F32.PACK_AB R12, R13, R12 ;  /* 0x0000000c0d0c723e */ /* 0x000fe200000000ff */
[----:B------:R-:W-:Y:S02]  /*b770*/  FMUL2 R24, R24.F32x2.HI_LO, R76.F32x2.HI_LO ;  /* 0x0000004c1818724a */ /* 0x000fe40000000000 */
[----:B------:R-:W-:Y:S01]  /*b780*/  FMUL2 R48, R48.F32x2.HI_LO, R64.F32x2.HI_LO ;  /* 0x000000403030724a */ /* 0x000fe20000000000 */
[----:B------:R-:W-:Y:S01]  /*b790*/  PRMT R64, R54, 0x7610, R64 ;  /* 0x0000761036407816 */ /* 0x000fe20000000040 */
[----:B------:R-:W-:Y:S01]  /*b7a0*/  FMUL2 R50, R50.F32x2.HI_LO, R66.F32x2.HI_LO ;  /* 0x000000423232724a */ /* 0x000fe20000000000 */
[----:B------:R-:W-:Y:S01]  /*b7b0*/  F2FP.F16.F32.PACK_AB R24, R25, R24 ;  /* 0x000000181918723e */ /* 0x000fe200000000ff */
[----:B------:R-:W4:Y:S01]  /*b7c0*/  LDS.128 R52, [R73+UR36+0x29310] ;  /* 0x0293102449347984 */ /* 0x000f220008000c00 */
[----:B------:R-:W-:Y:S02]  /*b7d0*/  F2FP.F16.F32.PACK_AB R0, R49, R48 ;  /* 0x000000303100723e */ /* 0x000fe400000000ff */
[----:B------:R-:W-:Y:S02]  /*b7e0*/  PRMT R59, R12, 0x7632, R59 ;  /* 0x000076320c3b7816 */ /* 0x000fe4000000003b */
[C---:B------:R-:W-:Y:S02]  /*b7f0*/  PRMT R48, R0.reuse, 0x7632, R48 ;  /* 0x0000763200307816 */ /* 0x040fe40000000030 */
[----:B------:R-:W-:Y:S01]  /*b800*/  PRMT R49, R0, 0x7610, R49 ;  /* 0x0000761000317816 */ /* 0x000fe20000000031 */
[----:B-1----:R-:W-:Y:S01]  /*b810*/  FADD2 R28, R28.F32x2.HI_LO, R16.F32x2.HI_LO ;  /* 0x000000101c1c724b */ /* 0x002fe20000000000 */
[----:B------:R-:W-:Y:S01]  /*b820*/  F2FP.F16.F32.PACK_AB R0, R27, R26 ;  /* 0x0000001a1b00723e */ /* 0x000fe200000000ff */
[----:B------:R-:W-:Y:S01]  /*b830*/  FADD2 R30, R30.F32x2.HI_LO, R18.F32x2.HI_LO ;  /* 0x000000121e1e724b */ /* 0x000fe20000000000 */
[----:B------:R-:W-:Y:S01]  /*b840*/  PRMT R60, R12, 0x7610, R60 ;  /* 0x000076100c3c7816 */ /* 0x000fe2000000003c */
[----:B------:R-:W-:Y:S01]  /*b850*/  FMUL2 R28, R28.F32x2.HI_LO, R82.F32x2.HI_LO ;  /* 0x000000521c1c724a */ /* 0x000fe20000000000 */
[----:B------:R-:W-:Y:S01]  /*b860*/  PRMT R67, R0, 0x7632, R67 ;  /* 0x0000763200437816 */ /* 0x000fe20000000043 */
[----:B------:R-:W-:Y:S01]  /*b870*/  FMUL2 R30, R30.F32x2.HI_LO, R86.F32x2.HI_LO ;  /* 0x000000561e1e724a */ /* 0x000fe20000000000 */
[----:B------:R-:W-:Y:S01]  /*b880*/  PRMT R68, R0, 0x7610, R68 ;  /* 0x0000761000447816 */ /* 0x000fe20000000044 */
[----:B--2---:R-:W-:Y:S01]  /*b890*/  FADD2 R32, R32.F32x2.HI_LO, R8.F32x2.HI_LO ;  /* 0x000000082020724b */ /* 0x004fe20000000000 */
[----:B------:R-:W-:Y:S01]  /*b8a0*/  F2FP.F16.F32.PACK_AB R0, R29, R28 ;  /* 0x0000001c1d00723e */ /* 0x000fe200000000ff */
[----:B------:R-:W-:Y:S01]  /*b8b0*/  FADD2 R34, R34.F32x2.HI_LO, R10.F32x2.HI_LO ;  /* 0x0000000a2222724b */ /* 0x000fe20000000000 */
[----:B------:R-:W-:Y:S01]  /*b8c0*/  F2FP.F16.F32.PACK_AB R3, R31, R30 ;  /* 0x0000001e1f03723e */ /* 0x000fe200000000ff */
[----:B------:R-:W-:Y:S01]  /*b8d0*/  FMUL2 R32, R32.F32x2.HI_LO, R80.F32x2.HI_LO ;  /* 0x000000502020724a */ /* 0x000fe20000000000 */
[C---:B------:R-:W-:Y:S01]  /*b8e0*/  PRMT R65, R24.reuse, 0x7632, R65 ;  /* 0x0000763218417816 */ /* 0x040fe20000000041 */
[----:B------:R-:W1:Y:S01]  /*b8f0*/  LDS.128 R28, [R73+UR36+0x29320] ;  /* 0x02932024491c7984 */ /* 0x000e620008000c00 */
[----:B------:R-:W-:Y:S01]  /*b900*/  PRMT R66, R24, 0x7610, R66 ;  /* 0x0000761018427816 */ /* 0x000fe20000000042 */
[----:B------:R-:W-:Y:S01]  /*b910*/  FMUL2 R34, R34.F32x2.HI_LO, R84.F32x2.HI_LO ;  /* 0x000000542222724a */ /* 0x000fe20000000000 */
[----:B------:R-:W-:Y:S01]  /*b920*/  PRMT R69, R0, 0x7632, R69 ;  /* 0x0000763200457816 */ /* 0x000fe20000000045 */
[----:B---3--:R-:W-:Y:S01]  /*b930*/  FADD2 R36, R36.F32x2.HI_LO, R4.F32x2.HI_LO ;  /* 0x000000042424724b */ /* 0x008fe20000000000 */
[----:B------:R-:W-:Y:S01]  /*b940*/  PRMT R70, R0, 0x7610, R70 ;  /* 0x0000761000467816 */ /* 0x000fe20000000046 */
[----:B------:R-:W-:Y:S01]  /*b950*/  FADD2 R38, R38.F32x2.HI_LO, R6.F32x2.HI_LO ;  /* 0x000000062626724b */ /* 0x000fe20000000000 */
[C---:B------:R-:W-:Y:S01]  /*b960*/  PRMT R71, R3.reuse, 0x7632, R71 ;  /* 0x0000763203477816 */ /* 0x040fe20000000047 */
[----:B------:R-:W4:Y:S01]  /*b970*/  LDTM.x16 R12, tmem[UR5] ;  /* 0x00000005000c79ee */ /* 0x000f220008240000 */
[----:B------:R-:W-:Y:S01]  /*b980*/  PRMT R74, R3, 0x7610, R74 ;  /* 0x00007610034a7816 */ /* 0x000fe2000000004a */
[----:B------:R-:W-:Y:S01]  /*b990*/  FMUL2 R36, R36.F32x2.HI_LO, R88.F32x2.HI_LO ;  /* 0x000000582424724a */ /* 0x000fe20000000000 */
[----:B------:R-:W-:Y:S01]  /*b9a0*/  F2FP.F16.F32.PACK_AB R0, R33, R32 ;  /* 0x000000202100723e */ /* 0x000fe200000000ff */
[----:B------:R-:W-:Y:S01]  /*b9b0*/  FMUL2 R38, R38.F32x2.HI_LO, R90.F32x2.HI_LO ;  /* 0x0000005a2626724a */ /* 0x000fe20000000000 */
[----:B------:R-:W-:Y:S01]  /*b9c0*/  F2FP.F16.F32.PACK_AB R3, R35, R34 ;  /* 0x000000222303723e */ /* 0x000fe200000000ff */
[----:B------:R-:W-:Y:S01]  /*b9d0*/  UMOV UR5, 0x33334444 ;  /* 0x3333444400057882 */ /* 0x000fe20000000000 */
[C---:B------:R-:W-:Y:S01]  /*b9e0*/  PRMT R75, R0.reuse, 0x7632, R75 ;  /* 0x00007632004b7816 */ /* 0x040fe2000000004b */
[----:B------:R-:W2:Y:S01]  /*b9f0*/  LDS.128 R32, [R73+UR36+0x29330] ;  /* 0x0293302449207984 */ /* 0x000ea20008000c00 */
[----:B------:R-:W-:Y:S02]  /*ba00*/  PRMT R76, R0, 0x7610, R76 ;  /* 0x00007610004c7816 */ /* 0x000fe4000000004c */
[C---:B------:R-:W-:Y:S02]  /*ba10*/  PRMT R77, R3.reuse, 0x7632, R77 ;  /* 0x00007632034d7816 */ /* 0x040fe4000000004d */
[----:B------:R-:W-:Y:S02]  /*ba20*/  PRMT R78, R3, 0x7610, R78 ;  /* 0x00007610034e7816 */ /* 0x000fe4000000004e */
[----:B------:R-:W-:Y:S02]  /*ba30*/  F2FP.F16.F32.PACK_AB R0, R37, R36 ;  /* 0x000000242500723e */ /* 0x000fe400000000ff */
[----:B------:R-:W-:Y:S02]  /*ba40*/  F2FP.F16.F32.PACK_AB R3, R39, R38 ;  /* 0x000000262703723e */ /* 0x000fe400000000ff */
[C---:B------:R-:W-:Y:S01]  /*ba50*/  PRMT R79, R0.reuse, 0x7632, R79 ;  /* 0x00007632004f7816 */ /* 0x040fe2000000004f */
[----:B------:R-:W-:Y:S01]  /*ba60*/  LDS.128 R36, [R73+UR36+0x29380] ;  /* 0x0293802449247984 */ /* 0x000fe20008000c00 */
[----:B------:R-:W-:Y:S02]  /*ba70*/  PRMT R80, R0, 0x7610, R80 ;  /* 0x0000761000507816 */ /* 0x000fe40000000050 */
[----:B------:R-:W-:Y:S01]  /*ba80*/  PRMT R81, R3, 0x7632, R81 ;  /* 0x0000763203517816 */ /* 0x000fe20000000051 */
[----:B----4-:R-:W-:Y:S01]  /*ba90*/  FADD2 R16, R16.F32x2.HI_LO, R52.F32x2.HI_LO ;  /* 0x000000341010724b */ /* 0x010fe20000000000 */
[----:B------:R-:W-:Y:S01]  /*baa0*/  PRMT R82, R3, 0x7610, R82 ;  /* 0x0000761003527816 */ /* 0x000fe20000000052 */
[----:B------:R-:W-:Y:S01]  /*bab0*/  FADD2 R18, R18.F32x2.HI_LO, R54.F32x2.HI_LO ;  /* 0x000000361212724b */ /* 0x000fe20000000000 */
[----:B------:R-:W-:Y:S01]  /*bac0*/  F2FP.F16.F32.PACK_AB R50, R51, R50 ;  /* 0x000000323332723e */ /* 0x000fe200000000ff */
[----:B------:R-:W3:Y:S01]  /*bad0*/  LDS.128 R52, [R73+UR36+0x29390] ;  /* 0x0293902449347984 */ /* 0x000ee20008000c00 */
[----:B------:R-:W-:Y:S02]  /*bae0*/  FADD2 R12, R12.F32x2.HI_LO, R44.F32x2.HI_LO ;  /* 0x0000002c0c0c724b */ /* 0x000fe40000000000 */
[----:B------:R-:W-:Y:S01]  /*baf0*/  PRMT R51, R50, 0x7632, R51 ;  /* 0x0000763232337816 */ /* 0x000fe20000000033 */
[----:B------:R-:W-:Y:S02]  /*bb00*/  FMUL2 R44, R16.F32x2.HI_LO, R98.F32x2.HI_LO ;  /* 0x00000062102c724a */ /* 0x000fe40000000000 */
[----:B------:R-:W-:Y:S02]  /*bb10*/  FMUL2 R12, R12.F32x2.HI_LO, R92.F32x2.HI_LO ;  /* 0x0000005c0c0c724a */ /* 0x000fe40000000000 */
[----:B-1----:R-:W-:Y:S02]  /*bb20*/  FADD2 R20, R20.F32x2.HI_LO, R28.F32x2.HI_LO ;  /* 0x0000001c1414724b */ /* 0x002fe40000000000 */
[----:B------:R-:W-:Y:S01]  /*bb30*/  FADD2 R22, R22.F32x2.HI_LO, R30.F32x2.HI_LO ;  /* 0x0000001e1616724b */ /* 0x000fe20000000000 */
[----:B------:R-:W-:Y:S01]  /*bb40*/  F2FP.F16.F32.PACK_AB R3, R13, R12 ;  /* 0x0000000c0d03723e */ /* 0x000fe200000000ff */
[----:B------:R-:W1:Y:S01]  /*bb50*/  LDS.128 R28, [R73+UR36+0x293a0] ;  /* 0x0293a024491c7984 */ /* 0x000e620008000c00 */
[----:B------:R-:W-:Y:S02]  /*bb60*/  FADD2 R14, R14.F32x2.HI_LO, R46.F32x2.HI_LO ;  /* 0x0000002e0e0e724b */ /* 0x000fe40000000000 */
[----:B------:R-:W-:Y:S01]  /*bb70*/  PRMT R83, R3, 0x7632, R83 ;  /* 0x0000763203537816 */ /* 0x000fe20000000053 */
[----:B------:R-:W-:Y:S01]  /*bb80*/  FMUL2 R46, R18.F32x2.HI_LO, R102.F32x2.HI_LO ;  /* 0x00000066122e724a */ /* 0x000fe20000000000 */
[----:B------:R-:W-:Y:S01]  /*bb90*/  PRMT R84, R3, 0x7610, R84 ;  /* 0x0000761003547816 */ /* 0x000fe20000000054 */
[----:B------:R-:W-:Y:S02]  /*bba0*/  FMUL2 R14, R14.F32x2.HI_LO, R94.F32x2.HI_LO ;  /* 0x0000005e0e0e724a */ /* 0x000fe40000000000 */
[----:B--2---:R-:W-:Y:S01]  /*bbb0*/  FADD2 R24, R24.F32x2.HI_LO, R32.F32x2.HI_LO ;  /* 0x000000201818724b */ /* 0x004fe20000000000 */
[----:B------:R-:W-:Y:S01]  /*bbc0*/  F2FP.F16.F32.PACK_AB R3, R47, R46 ;  /* 0x0000002e2f03723e */ /* 0x000fe200000000ff */
[----:B------:R-:W-:Y:S01]  /*bbd0*/  FMUL2 R20, R20.F32x2.HI_LO, R96.F32x2.HI_LO ;  /* 0x000000601414724a */ /* 0x000fe20000000000 */
[----:B------:R-:W-:Y:S01]  /*bbe0*/  F2FP.F16.F32.PACK_AB R0, R15, R14 ;  /* 0x0000000e0f00723e */ /* 0x000fe200000000ff */
[----:B------:R-:W-:Y:S01]  /*bbf0*/  FMUL2 R22, R22.F32x2.HI_LO, R100.F32x2.HI_LO ;  /* 0x000000641616724a */ /* 0x000fe20000000000 */
[----:B------:R-:W-:Y:S01]  /*bc00*/  PRMT R46, R3, 0x7632, R46 ;  /* 0x00007632032e7816 */ /* 0x000fe2000000002e */
[----:B------:R-:W3:Y:S01]  /*bc10*/  LDTM.x16 R4, tmem[UR4] ;  /* 0x00000004000479ee */ /* 0x000ee20008240000 */
[C---:B------:R-:W-:Y:S01]  /*bc20*/  PRMT R85, R0.reuse, 0x7632, R85 ;  /* 0x0000763200557816 */ /* 0x040fe20000000055 */
[----:B------:R-:W-:Y:S01]  /*bc30*/  USHF.L.U32 UR4, UR39, 0x2, URZ ;  /* 0x0000000227047899 */ /* 0x000fe200080006ff */
[----:B------:R-:W-:Y:S02]  /*bc40*/  PRMT R86, R0, 0x7610, R86 ;  /* 0x0000761000567816 */ /* 0x000fe40000000056 */
[----:B------:R-:W-:Y:S02]  /*bc50*/  F2FP.F16.F32.PACK_AB R0, R45, R44 ;  /* 0x0000002c2d00723e */ /* 0x000fe400000000ff */
[----:B------:R-:W-:Y:S02]  /*bc60*/  PRMT R47, R3, 0x7610, R47 ;  /* 0x00007610032f7816 */ /* 0x000fe4000000002f */
[C---:B------:R-:W-:Y:S02]  /*bc70*/  PRMT R44, R0.reuse, 0x7632, R44 ;  /* 0x00007632002c7816 */ /* 0x040fe4000000002c */
[----:B------:R-:W-:Y:S02]  /*bc80*/  PRMT R45, R0, 0x7610, R45 ;  /* 0x00007610002d7816 */ /* 0x000fe4000000002d */
[----:B------:R-:W-:Y:S01]  /*bc90*/  F2FP.F16.F32.PACK_AB R0, R21, R20 ;  /* 0x000000141500723e */ /* 0x000fe200000000ff */
[----:B------:R-:W-:Y:S01]  /*bca0*/  FADD2 R20, R26.F32x2.HI_LO, R34.F32x2.HI_LO ;  /* 0x000000221a14724b */ /* 0x000fe20000000000 */
[----:B------:R-:W-:Y:S01]  /*bcb0*/  F2FP.F16.F32.PACK_AB R3, R23, R22 ;  /* 0x000000161703723e */ /* 0x000fe200000000ff */
[----:B------:R-:W-:Y:S01]  /*bcc0*/  FMUL2 R22, R24.F32x2.HI_LO, R104.F32x2.HI_LO ;  /* 0x000000681816724a */ /* 0x000fe20000000000 */
[C---:B------:R-:W-:Y:S01]  /*bcd0*/  PRMT R32, R0.reuse, 0x7632, R32 ;  /* 0x0000763200207816 */ /* 0x040fe20000000020 */
[----:B------:R-:W2:Y:S01]  /*bce0*/  LDS.128 R24, [R73+UR36+0x293b0] ;  /* 0x0293b02449187984 */ /* 0x000ea20008000c00 */
[----:B------:R-:W-:Y:S01]  /*bcf0*/  PRMT R33, R0, 0x7610, R33 ;  /* 0x0000761000217816 */ /* 0x000fe20000000021 */
[----:B------:R-:W-:Y:S01]  /*bd00*/  NOP ;  /* 0x0000000000007918 */ /* 0x000fe20000000000 */
[----:B------:R-:W-:Y:S01]  /*bd10*/  F2FP.F16.F32.PACK_AB R22, R23, R22 ;  /* 0x000000161716723e */ /* 0x000fe200000000ff */
[----:B------:R-:W-:Y:S01]  /*bd20*/  FMUL2 R20, R20.F32x2.HI_LO, R106.F32x2.HI_LO ;  /* 0x0000006a1414724a */ /* 0x000fe20000000000 */
[----:B------:R-:W-:Y:S01]  /*bd30*/  PRMT R34, R3, 0x7632, R34 ;  /* 0x0000763203227816 */ /* 0x000fe20000000022 */
[----:B---3--:R-:W-:Y:S01]  /*bd40*/  FADD2 R10, R10.F32x2.HI_LO, R54.F32x2.HI_LO ;  /* 0x000000360a0a724b */ /* 0x008fe20000000000 */
[----:B------:R-:W-:Y:S01]  /*bd50*/  PRMT R35, R3, 0x7610, R35 ;  /* 0x0000761003237816 */ /* 0x000fe20000000023 */
[----:B------:R-:W-:Y:S01]  /*bd60*/  IMAD.U32 R54, RZ, RZ, UR4 ;  /* 0x00000004ff367e24 */ /* 0x000fe2000f8e00ff */
[----:B------:R-:W-:Y:S01]  /*bd70*/  F2FP.F16.F32.PACK_AB R20, R21, R20 ;  /* 0x000000141514723e */ /* 0x000fe200000000ff */
[----:B------:R-:W-:Y:S01]  /*bd80*/  FADD2 R4, R4.F32x2.HI_LO, R36.F32x2.HI_LO ;  /* 0x000000240404724b */ /* 0x000fe20000000000 */
[----:B------:R-:W-:Y:S01]  /*bd90*/  PRMT R23, R22, 0x7632, R23 ;  /* 0x0000763216177816 */ /* 0x000fe20000000017 */
[----:B------:R-:W-:Y:S01]  /*bda0*/  FADD2 R6, R6.F32x2.HI_LO, R38.F32x2.HI_LO ;  /* 0x000000260606724b */ /* 0x000fe20000000000 */
[----:B------:R-:W-:Y:S01]  /*bdb0*/  R2UR UR4, R54 ;  /* 0x00000000360472ca */ /* 0x000fe200000e0000 */
[----:B------:R-:W-:Y:S01]  /*bdc0*/  FADD2 R8, R8.F32x2.HI_LO, R52.F32x2.HI_LO ;  /* 0x000000340808724b */ /* 0x000fe20000000000 */
[----:B------:R-:W-:Y:S01]  /*bdd0*/  PRMT R36, R20, 0x7632, R36 ;  /* 0x0000763214247816 */ /* 0x000fe20000000024 */
[----:B-1----:R-:W-:Y:S01]  /*bde0*/  FADD2 R12, R12.F32x2.HI_LO, R28.F32x2.HI_LO ;  /* 0x0000001c0c0c724b */ /* 0x002fe20000000000 */
[----:B------:R-:W-:Y:S01]  /*bdf0*/  PRMT R37, R20, 0x7610, R37 ;  /* 0x0000761014257816 */ /* 0x000fe20000000025 */
[----:B------:R-:W-:Y:S02]  /*be00*/  FADD2 R14, R14.F32x2.HI_LO, R30.F32x2.HI_LO ;  /* 0x0000001e0e0e724b */ /* 0x000fe40000000000 */
[----:B------:R-:W-:Y:S02]  /*be10*/  FMUL2 R4, R4.F32x2.HI_LO, R108.F32x2.HI_LO ;  /* 0x0000006c0404724a */ /* 0x000fe40000000000 */
[----:B------:R-:W-:Y:S02]  /*be20*/  FMUL2 R6, R6.F32x2.HI_LO, R110.F32x2.HI_LO ;  /* 0x0000006e0606724a */ /* 0x000fe40000000000 */
[----:B------:R-:W-:Y:S01]  /*be30*/  FMUL2 R8, R8.F32x2.HI_LO, R112.F32x2.HI_LO ;  /* 0x000000700808724a */ /* 0x000fe20000000000 */
[----:B------:R-:W-:Y:S01]  /*be40*/  F2FP.F16.F32.PACK_AB R4, R5, R4 ;  /* 0x000000040504723e */ /* 0x000fe200000000ff */
[----:B------:R-:W-:Y:S01]  /*be50*/  USHF.R.U64 UR4, UR5, UR4, 0x123333 ;  /* 0x0012333305047499 */ /* 0x000fe20008001204 */
[----:B------:R-:W-:Y:S01]  /*be60*/  F2FP.F16.F32.PACK_AB R6, R7, R6 ;  /* 0x000000060706723e */ /* 0x000fe200000000ff */
[----:B------:R-:W-:Y:S01]  /*be70*/  FMUL2 R10, R10.F32x2.HI_LO, R114.F32x2.HI_LO ;  /* 0x000000720a0a724a */ /* 0x000fe20000000000 */
[----:B------:R-:W-:Y:S01]  /*be80*/  F2FP.F16.F32.PACK_AB R8, R9, R8 ;  /* 0x000000080908723e */ /* 0x000fe200000000ff */
[----:B------:R-:W-:Y:S01]  /*be90*/  ULOP3.LUT UR37, UR4, 0x7, URZ, 0xc0, !UPT ;  /* 0x0000000704257892 */ /* 0x000fe2000f8ec0ff */
[----:B------:R-:W-:Y:S01]  /*bea0*/  PRMT R38, R4, 0x7632, R38 ;  /* 0x0000763204267816 */ /* 0x000fe20000000026 */
[----:B------:R-:W-:Y:S01]  /*beb0*/  FMUL2 R12, R12.F32x2.HI_LO, R116.F32x2.HI_LO ;  /* 0x000000740c0c724a */ /* 0x000fe20000000000 */
[----:B------:R-:W-:Y:S01]  /*bec0*/  F2FP.F16.F32.PACK_AB R10, R11, R10 ;  /* 0x0000000a0b0a723e */ /* 0x000fe200000000ff */
[----:B------:R-:W-:Y:S01]  /*bed0*/  UISETP.NE.AND UP0, UPT, UR37, 0x3, UPT ;  /* 0x000000032500788c */ /* 0x000fe2000bf05270 */
[----:B------:R-:W-:Y:S01]  /*bee0*/  PRMT R39, R4, 0x7610, R39 ;  /* 0x0000761004277816 */ /* 0x000fe20000000027 */
[----:B------:R-:W-:Y:S01]  /*bef0*/  FMUL2 R14, R14.F32x2.HI_LO, R118.F32x2.HI_LO ;  /* 0x000000760e0e724a */ /* 0x000fe20000000000 */
[----:B------:R-:W-:Y:S02]  /*bf00*/  F2FP.F16.F32.PACK_AB R12, R13, R12 ;  /* 0x0000000c0d0c723e */ /* 0x000fe400000000ff */
[----:B------:R-:W-:Y:S01]  /*bf10*/  PRMT R52, R6, 0x7632, R52 ;  /* 0x0000763206347816 */ /* 0x000fe20000000034 */
[----:B--2---:R-:W-:Y:S01]  /*bf20*/  FADD2 R16, R16.F32x2.HI_LO, R24.F32x2.HI_LO ;  /* 0x000000181010724b */ /* 0x004fe20000000000 */
[----:B------:R-:W-:Y:S01]  /*bf30*/  F2FP.F16.F32.PACK_AB R14, R15, R14 ;  /* 0x0000000e0f0e723e */ /* 0x000fe200000000ff */
[----:B------:R-:W-:Y:S01]  /*bf40*/  FADD2 R18, R18.F32x2.HI_LO, R26.F32x2.HI_LO ;  /* 0x0000001a1212724b */ /* 0x000fe20000000000 */
[----:B------:R-:W-:Y:S01]  /*bf50*/  PRMT R53, R6, 0x7610, R53 ;  /* 0x0000761006357816 */ /* 0x000fe20000000035 */
[----:B------:R-:W-:Y:S01]  /*bf60*/  FMUL2 R16, R16.F32x2.HI_LO, R120.F32x2.HI_LO ;  /* 0x000000781010724a */ /* 0x000fe20000000000 */
[----:B------:R-:W-:Y:S01]  /*bf70*/  PRMT R28, R8, 0x7632, R28 ;  /* 0x00007632081c7816 */ /* 0x000fe2000000001c */
[----:B------:R-:W-:Y:S01]  /*bf80*/  FMUL2 R18, R18.F32x2.HI_LO, R122.F32x2.HI_LO ;  /* 0x0000007a1212724a */ /* 0x000fe20000000000 */
[----:B------:R-:W-:Y:S02]  /*bf90*/  PRMT R29, R8, 0x7610, R29 ;  /* 0x00007610081d7816 */ /* 0x000fe4000000001d */
[----:B------:R-:W-:Y:S02]  /*bfa0*/  F2FP.F16.F32.PACK_AB R16, R17, R16 ;  /* 0x000000101110723e */ /* 0x000fe400000000ff */
[----:B------:R-:W-:Y:S02]  /*bfb0*/  F2FP.F16.F32.PACK_AB R18, R19, R18 ;  /* 0x000000121312723e */ /* 0x000fe400000000ff */
[C---:B------:R-:W-:Y:S02]  /*bfc0*/  PRMT R30, R10.reuse, 0x7632, R30 ;  /* 0x000076320a1e7816 */ /* 0x040fe4000000001e */
[----:B------:R-:W-:Y:S02]  /*bfd0*/  PRMT R31, R10, 0x7610, R31 ;  /* 0x000076100a1f7816 */ /* 0x000fe4000000001f */
[C---:B------:R-:W-:Y:S02]  /*bfe0*/  PRMT R24, R12.reuse, 0x7632, R24 ;  /* 0x000076320c187816 */ /* 0x040fe40000000018 */
[----:B------:R-:W-:Y:S02]  /*bff0*/  PRMT R25, R12, 0x7610, R25 ;  /* 0x000076100c197816 */ /* 0x000fe40000000019 */
[C---:B------:R-:W-:Y:S02]  /*c000*/  PRMT R17, R14.reuse, 0x7632, R17 ;  /* 0x000076320e117816 */ /* 0x040fe40000000011 */
[----:B------:R-:W-:Y:S02]  /*c010*/  PRMT R26, R14, 0x7610, R26 ;  /* 0x000076100e1a7816 */ /* 0x000fe4000000001a */
[----:B------:R-:W-:Y:S02]  /*c020*/  PRMT R19, R16, 0x7632, R19 ;  /* 0x0000763210137816 */ /* 0x000fe40000000013 */
[----:B------:R-:W-:Y:S01]  /*c030*/  PRMT R27, R18, 0x7632, R27 ;  /* 0x00007632121b7816 */ /* 0x000fe2000000001b */
[----:B------:R-:W-:Y:S06]  /*c040*/  BRA.U !UP0, `(.L_x_207) ;  /* 0x0000000108087547 */ /* 0x000fec000b800000 */
[----:B------:R-:W-:Y:S05]  /*c050*/  BPT.TRAP 0x1 ;  /* 0x000000040000795c */ /* 0x000fea0000300000 */
[----:B------:R-:W-:Y:S05]  /*c060*/  BPT.TRAP 0x1 ;  /* 0x000000040000795c */ /* 0x000fea0000300000 */
.L_x_207:
[----:B------:R-:W-:Y:S04]  /*c070*/  UIADD3 UR4, UPT, UPT, UR36, 0x29868, URZ ;  /* 0x0002986824047890 */ /* 0x000fe8000fffe0ff */
[----:B------:R-:W-:Y:S09]  /*c080*/  UPRMT UR4, UR38, 0x654, UR4 ;  /* 0x0000065426047896 */ /* 0x000ff20008000004 */
[----:B------:R-:W-:Y:S01]  /*c090*/  SYNCS.ARRIVE.TRANS64.RED.A1T0 RZ, [UR4], RZ ;  /* 0x000000ffffff79a7 */ /* 0x000fe20008100404 */
[----:B------:R-:W-:Y:S04]  /*c0a0*/  UIADD3 UR4, UPT, UPT, UR36, 0x19000, URZ ;  /* 0x0001900024047890 */ /* 0x000fe8000fffe0ff */
[----:B------:R-:W-:Y:S09]  /*c0b0*/  ULOP3.LUT UP0, URZ, UR4, 0x3f0, URZ, 0xc0, !UPT ;  /* 0x000003f004ff7892 */ /* 0x000ff2000f80c0ff */
[----:B------:R-:W-:Y:S05]  /*c0c0*/  BRA.U !UP0, `(.L_x_208) ;  /* 0x0000000108407547 */ /* 0x000fea000b800000 */
        /* <DEDUP_REMOVED lines=16> */
.L_x_208:
[C---:B------:R-:W-:Y:S01]  /*c1d0*/  LOP3.LUT P0, RZ, R72.reuse, 0x2, RZ, 0xc0, !PT ;  /* 0x0000000248ff7812 */ /* 0x040fe2000780c0ff */
[C---:B------:R-:W-:Y:S01]  /*c1e0*/  IMAD.SHL.U32 R3, R72.reuse, 0x40, RZ ;  /* 0x0000004048037824 */ /* 0x040fe200078e00ff */
[----:B------:R-:W-:Y:S01]  /*c1f0*/  SHF.R.U32.HI R5, RZ, 0x7, R72 ;  /* 0x00000007ff057819 */ /* 0x000fe20000011648 */
[----:B------:R-:W-:Y:S01]  /*c200*/  IMAD.SHL.U32 R0, R72, 0x8, RZ ;  /* 0x0000000848007824 */ /* 0x000fe200078e00ff */
[----:B------:R-:W-:Y:S01]  /*c210*/  LOP3.LUT R42, R42, 0xffff, RZ, 0xc0, !PT ;  /* 0x0000ffff2a2a7812 */ /* 0x000fe200078ec0ff */
[----:B------:R-:W-:Y:S01]  /*c220*/  IMAD.U32 R81, R81, 0x10000, RZ ;  /* 0x0001000051517824 */ /* 0x000fe200078e00ff */
[----:B------:R-:W-:Y:S01]  /*c230*/  LOP3.LUT R4, R3, 0x1c0, RZ, 0xc0, !PT ;  /* 0x000001c003047812 */ /* 0x000fe200078ec0ff */
[----:B------:R-:W-:Y:S01]  /*c240*/  IMAD.U32 R52, R52, 0x10000, RZ ;  /* 0x0001000034347824 */ /* 0x000fe200078e00ff */
[----:B------:R-:W-:Y:S01]  /*c250*/  LOP3.LUT R57, R57, 0xffff, RZ, 0xc0, !PT ;  /* 0x0000ffff39397812 */ /* 0x000fe200078ec0ff */
[----:B------:R-:W-:Y:S01]  /*c260*/  IMAD.U32 R43, R43, 0x10000, RZ ;  /* 0x000100002b2b7824 */ /* 0x000fe200078e00ff */
[----:B------:R-:W-:Y:S01]  /*c270*/  LOP3.LUT R0, R4, 0x38, R0, 0xf8, !PT ;  /* 0x0000003804007812 */ /* 0x000fe200078ef800 */
[----:B------:R-:W-:Y:S01]  /*c280*/  IMAD.U32 R51, R51, 0x10000, RZ ;  /* 0x0001000033337824 */ /* 0x000fe200078e00ff */
[----:B------:R-:W-:Y:S01]  /*c290*/  LOP3.LUT R4, R72, 0x1, RZ, 0xc0, !PT ;  /* 0x0000000148047812 */ /* 0x000fe200078ec0ff */
[----:B------:R-:W-:Y:S01]  /*c2a0*/  IMAD.U32 R63, R63, 0x10000, RZ ;  /* 0x000100003f3f7824 */ /* 0x000fe200078e00ff */
[----:B------:R-:W-:Y:S01]  /*c2b0*/  LOP3.LUT R0, R0, 0x1e00, R3, 0xf8, !PT ;  /* 0x00001e0000007812 */ /* 0x000fe200078ef803 */
[----:B------:R-:W-:Y:S01]  /*c2c0*/  IMAD.MOV.U32 R3, RZ, RZ, 0x10 ;  /* 0x00000010ff037424 */ /* 0x000fe200078e00ff */
[----:B------:R-:W-:Y:S01]  /*c2d0*/  LOP3.LUT R5, R5, 0x1, RZ, 0xc0, !PT ;  /* 0x0000000105057812 */ /* 0x000fe200078ec0ff */
[----:B------:R-:W-:Y:S01]  /*c2e0*/  IMAD.U32 R67, R67, 0x10000, RZ ;  /* 0x0001000043437824 */ /* 0x000fe200078e00ff */
[----:B------:R-:W-:Y:S01]  /*c2f0*/  LEA R8, P1, R42, RZ, 0x10 ;  /* 0x000000ff2a087211 */ /* 0x000fe200078280ff */
[----:B------:R-:W-:Y:S01]  /*c300*/  IMAD.U32 R71, R71, 0x10000, RZ ;  /* 0x0001000047477824 */ /* 0x000fe200078e00ff */
[----:B------:R-:W-:Y:S01]  /*c310*/  SEL R6, R3, 0xfffffff0, !P0 ;  /* 0xfffffff003067807 */ /* 0x000fe20004000000 */
[----:B------:R-:W-:Y:S01]  /*c320*/  IMAD.U32 R85, R85, 0x10000, RZ ;  /* 0x0001000055557824 */ /* 0x000fe200078e00ff */
[----:B------:R-:W-:Y:S01]  /*c330*/  ISETP.NE.U32.AND P2, PT, R4, 0x1, PT ;  /* 0x000000010400780c */ /* 0x000fe20003f45070 */
[----:B------:R-:W-:Y:S01]  /*c340*/  IMAD.U32 R36, R36, 0x10000, RZ ;  /* 0x0001000024247824 */ /* 0x000fe200078e00ff */
[----:B------:R-:W-:Y:S01]  /*c350*/  LOP3.LUT R48, R48, 0xffff, RZ, 0xc0, !PT ;  /* 0x0000ffff30307812 */ /* 0x000fe200078ec0ff */
[----:B------:R-:W-:Y:S01]  /*c360*/  IMAD R0, R6, R5, R0 ;  /* 0x0000000506007224 */ /* 0x000fe200078e0200 */
[----:B------:R-:W-:Y:S02]  /*c370*/  LEA R4, P0, R57, RZ, 0x10 ;  /* 0x000000ff39047211 */ /* 0x000fe400078080ff */
[----:B------:R-:W-:Y:S02]  /*c380*/  LOP3.LUT R61, R61, 0xffff, RZ, 0xc0, !PT ;  /* 0x0000ffff3d3d7812 */ /* 0x000fe400078ec0ff */
[----:B------:R-:W-:Y:S02]  /*c390*/  LEA.HI.X R9, R42, RZ, RZ, 0x10, P1 ;  /* 0x000000ff2a097211 */ /* 0x000fe400008f84ff */
[----:B------:R-:W-:Y:S02]  /*c3a0*/  LEA R6, P1, R48, RZ, 0x10 ;  /* 0x000000ff30067211 */ /* 0x000fe400078280ff */
[----:B------:R-:W-:Y:S02]  /*c3b0*/  LEA.HI.X R5, R57, RZ, RZ, 0x10, P0 ;  /* 0x000000ff39057211 */ /* 0x000fe400000f84ff */
[----:B------:R-:W-:Y:S02]  /*c3c0*/  LOP3.LUT R2, R8, 0xffff, R2, 0xf8, !PT ;  /* 0x0000ffff08027812 */ /* 0x000fe400078ef802 */
[----:B------:R-:W-:Y:S02]  /*c3d0*/  LOP3.LUT R65, R65, 0xffff, RZ, 0xc0, !PT ;  /* 0x0000ffff41417812 */ /* 0x000fe400078ec0ff */
[----:B------:R-:W-:Y:S02]  /*c3e0*/  LEA R8, P0, R61, RZ, 0x10 ;  /* 0x000000ff3d087211 */ /* 0x000fe400078080ff */
[----:B------:R-:W-:Y:S02]  /*c3f0*/  LOP3.LUT R69, R69, 0xffff, RZ, 0xc0, !PT ;  /* 0x0000ffff45457812 */ /* 0x000fe400078ec0ff */
[----:B------:R-:W-:Y:S02]  /*c400*/  LEA.HI.X R7, R48, RZ, RZ, 0x10, P1 ;  /* 0x000000ff30077211 */ /* 0x000fe400008f84ff */
[----:B------:R-:W-:Y:S02]  /*c410*/  LOP3.LUT R56, R9, 0xffff, R56, 0xf8, !PT ;  /* 0x0000ffff09387812 */ /* 0x000fe400078ef838 */
[----:B------:R-:W-:Y:S02]  /*c420*/  LEA R10, P1, R65, RZ, 0x10 ;  /* 0x000000ff410a7211 */ /* 0x000fe400078280ff */
[----:B------:R-:W-:Y:S02]  /*c430*/  LEA.HI.X R9, R61, RZ, RZ, 0x10, P0 ;  /* 0x000000ff3d097211 */ /* 0x000fe400000f84ff */
[----:B------:R-:W-:Y:S02]  /*c440*/  LOP3.LUT R75, R75, 0xffff, RZ, 0xc0, !PT ;  /* 0x0000ffff4b4b7812 */ /* 0x000fe400078ec0ff */
[----:B------:R-:W-:Y:S02]  /*c450*/  LEA R12, P0, R69, RZ, 0x10 ;  /* 0x000000ff450c7211 */ /* 0x000fe400078080ff */
[----:B------:R-:W-:Y:S02]  /*c460*/  LOP3.LUT R60, R5, 0xffff, R60, 0xf8, !PT ;  /* 0x0000ffff053c7812 */ /* 0x000fe400078ef83c */
[----:B------:R-:W-:Y:S02]  /*c470*/  LOP3.LUT R79, R79, 0xffff, RZ, 0xc0, !PT ;  /* 0x0000ffff4f4f7812 */ /* 0x000fe400078ec0ff */
[----:B------:R-:W-:Y:S02]  /*c480*/  LEA.HI.X R11, R65, RZ, RZ, 0x10, P1 ;  /* 0x000000ff410b7211 */ /* 0x000fe400008f84ff */
[----:B------:R-:W-:Y:S02]  /*c490*/  LOP3.LUT R5, R8, 0xffff, R62, 0xf8, !PT ;  /* 0x0000ffff08057812 */ /* 0x000fe400078ef83e */
[----:B------:R-:W-:Y:S02]  /*c4a0*/  LOP3.LUT R50, R7, 0xffff, R50, 0xf8, !PT ;  /* 0x0000ffff07327812 */ /* 0x000fe400078ef832 */
[----:B------:R-:W-:Y:S02]  /*c4b0*/  LEA R8, P1, R75, RZ, 0x10 ;  /* 0x000000ff4b087211 */ /* 0x000fe400078280ff */
[----:B------:R-:W-:Y:S02]  /*c4c0*/  LEA.HI.X R13, R69, RZ, RZ, 0x10, P0 ;  /* 0x000000ff450d7211 */ /* 0x000fe400000f84ff */
[----:B------:R-:W-:Y:S02]  /*c4d0*/  LOP3.LUT R7, R10, 0xffff, R66, 0xf8, !PT ;  /* 0x0000ffff0a077812 */ /* 0x000fe400078ef842 */
[----:B------:R-:W-:Y:S02]  /*c4e0*/  LOP3.LUT R83, R83, 0xffff, RZ, 0xc0, !PT ;  /* 0x0000ffff53537812 */ /* 0x000fe400078ec0ff */
[----:B------:R-:W-:Y:S02]  /*c4f0*/  LEA R10, P0, R79, RZ, 0x10 ;  /* 0x000000ff4f0a7211 */ /* 0x000fe400078080ff */
[----:B------:R-:W-:Y:S02]  /*c500*/  LOP3.LUT R64, R9, 0xffff, R64, 0xf8, !PT ;  /* 0x0000ffff09407812 */ /* 0x000fe400078ef840 */
[----:B------:R-:W-:Y:S02]  /*c510*/  LOP3.LUT R44, R44, 0xffff, RZ, 0xc0, !PT ;  /* 0x0000ffff2c2c7812 */ /* 0x000fe400078ec0ff */
[----:B------:R-:W-:Y:S02]  /*c520*/  LEA.HI.X R9, R75, RZ, RZ, 0x10, P1 ;  /* 0x000000ff4b097211 */ /* 0x000fe400008f84ff */
[----:B------:R-:W-:Y:S02]  /*c530*/  LOP3.LUT R68, R11, 0xffff, R68, 0xf8, !PT ;  /* 0x0000ffff0b447812 */ /* 0x000fe400078ef844 */
[----:B------:R-:W-:Y:S02]  /*c540*/  LEA R14, P1, R83, RZ, 0x10 ;  /* 0x000000ff530e7211 */ /* 0x000fe400078280ff */
[----:B------:R-:W-:Y:S02]  /*c550*/  LEA.HI.X R11, R79, RZ, RZ, 0x10, P0 ;  /* 0x000000ff4f0b7211 */ /* 0x000fe400000f84ff */
[----:B------:R-:W-:Y:S02]  /*c560*/  LOP3.LUT R32, R32, 0xffff, RZ, 0xc0, !PT ;  /* 0x0000ffff20207812 */ /* 0x000fe400078ec0ff */
[----:B------:R-:W-:Y:S02]  /*c570*/  LEA R20, P0, R44, RZ, 0x10 ;  /* 0x000000ff2c147211 */ /* 0x000fe400078080ff */
[----:B------:R-:W-:Y:S02]  /*c580*/  LOP3.LUT R23, R23, 0xffff, RZ, 0xc0, !PT ;  /* 0x0000ffff17177812 */ /* 0x000fe400078ec0ff */
[----:B------:R-:W-:Y:S02]  /*c590*/  LEA.HI.X R15, R83, RZ, RZ, 0x10, P1 ;  /* 0x000000ff530f7211 */ /* 0x000fe400008f84ff */
[----:B------:R-:W-:Y:S02]  /*c5a0*/  LEA R48, P1, R32, RZ, 0x10 ;  /* 0x000000ff20307211 */ /* 0x000fe400078280ff */
[----:B------:R-:W-:Y:S02]  /*c5b0*/  LEA.HI.X R21, R44, RZ, RZ, 0x10, P0 ;  /* 0x000000ff2c157211 */ /* 0x000fe400000f84ff */
[----:B------:R-:W-:Y:S02]  /*c5c0*/  LOP3.LUT R38, R38, 0xffff, RZ, 0xc0, !PT ;  /* 0x0000ffff26267812 */ /* 0x000fe400078ec0ff */
[----:B------:R-:W-:Y:S02]  /*c5d0*/  LEA R44, P0, R23, RZ, 0x10 ;  /* 0x000000ff172c7211 */ /* 0x000fe400078080ff */
[----:B------:R-:W-:Y:S02]  /*c5e0*/  LOP3.LUT R6, R6, 0xffff, R49, 0xf8, !PT ;  /* 0x0000ffff06067812 */ /* 0x000fe400078ef831 */
        /* <DEDUP_REMOVED lines=10> */
[----:B------:R-:W-:Y:S02]  /*c690*/  LOP3.LUT R86, R15, 0xffff, R86, 0xf8, !PT ;  /* 0x0000ffff0f567812 */ /* 0x000fe400078ef856 */
[----:B------:R-:W-:Y:S02]  /*c6a0*/  LEA.HI.X R21, R38, RZ, RZ, 0x10, P1 ;  /* 0x000000ff26157211 */ /* 0x000fe400008f84ff */
[----:B------:R-:W-:Y:S02]  /*c6b0*/  LOP3.LUT R15, R48, 0xffff, R33, 0xf8, !PT ;  /* 0x0000ffff300f7812 */ /* 0x000fe400078ef821 */
[----:B------:R-:W-:Y:S02]  /*c6c0*/  LEA R38, P1, R24, RZ, 0x10 ;  /* 0x000000ff18267211 */ /* 0x000fe400078280ff */
[----:B------:R-:W-:Y:S02]  /*c6d0*/  LEA.HI.X R33, R28, RZ, RZ, 0x10, P0 ;  /* 0x000000ff1c217211 */ /* 0x000fe400000f84ff */
[C---:B------:R-:W-:Y:S02]  /*c6e0*/  LEA R28, P0, R19.reuse, RZ, 0x10 ;  /* 0x000000ff131c7211 */ /* 0x040fe400078080ff */
[----:B------:R-:W-:Y:S02]  /*c6f0*/  LOP3.LUT R20, R20, 0xffff, R39, 0xf8, !PT ;  /* 0x0000ffff14147812 */ /* 0x000fe400078ef827 */
[----:B------:R-:W-:Y:S02]  /*c700*/  LEA.HI.X R39, R24, RZ, RZ, 0x10, P1 ;  /* 0x000000ff18277211 */ /* 0x000fe400008f84ff */
[----:B------:R-:W-:Y:S01]  /*c710*/  LOP3.LUT R24, R32, 0xffff, R29, 0xf8, !PT ;  /* 0x0000ffff20187812 */ /* 0x000fe200078ef81d */
[----:B------:R-:W-:Y:S01]  /*c720*/  IMAD.U32 R32, R30, 0x10000, RZ ;  /* 0x000100001e207824 */ /* 0x000fe200078e00ff */
[----:B------:R-:W-:Y:S01]  /*c730*/  LEA.HI.X R29, R19, RZ, RZ, 0x10, P0 ;  /* 0x000000ff131d7211 */ /* 0x000fe200000f84ff */
[----:B------:R-:W-:Y:S01]  /*c740*/  IMAD.U32 R30, R17, 0x10000, RZ ;  /* 0x00010000111e7824 */ /* 0x000fe200078e00ff */
[----:B------:R-:W-:Y:S01]  /*c750*/  LOP3.LUT R23, R33, 0xffff, R31, 0xf8, !PT ;  /* 0x0000ffff21177812 */ /* 0x000fe200078ef81f */
[----:B------:R-:W-:Y:S01]  /*c760*/  IMAD.U32 R17, R27, 0x10000, RZ ;  /* 0x000100001b117824 */ /* 0x000fe200078e00ff */
[----:B------:R-:W-:Y:S01]  /*c770*/  LOP3.LUT R31, R39, 0xffff, R26, 0xf8, !PT ;  /* 0x0000ffff271f7812 */ /* 0x000fe200078ef81a */
[----:B------:R-:W-:Y:S01]  /*c780*/  IMAD.U32 R19, R59, 0x10000, RZ ;  /* 0x000100003b137824 */ /* 0x000fe200078e00ff */
[----:B------:R-:W-:Y:S01]  /*c790*/  LOP3.LUT R26, R28, 0xffff, R16, 0xf8, !PT ;  /* 0x0000ffff1c1a7812 */ /* 0x000fe200078ef810 */
[----:B------:R-:W-:Y:S01]  /*c7a0*/  IMAD.U32 R28, R46, 0x10000, RZ ;  /* 0x000100002e1c7824 */ /* 0x000fe200078e00ff */
[----:B------:R-:W-:Y:S01]  /*c7b0*/  LOP3.LUT R18, R29, 0xffff, R18, 0xf8, !PT ;  /* 0x0000ffff1d127812 */ /* 0x000fe200078ef812 */
[----:B------:R-:W-:Y:S01]  /*c7c0*/  IMAD.U32 R29, R34, 0x10000, RZ ;  /* 0x00010000221d7824 */ /* 0x000fe200078e00ff */
[----:B------:R-:W-:Y:S02]  /*c7d0*/  LOP3.LUT R16, R56, R43, RZ, 0xfc, !PT ;  /* 0x0000002b38107212 */ /* 0x000fe400078efcff */
[----:B------:R-:W-:Y:S02]  /*c7e0*/  LOP3.LUT R4, R4, 0xffff, R58, 0xf8, !PT ;  /* 0x0000ffff04047812 */ /* 0x000fe400078ef83a */
[----:B------:R-:W-:Y:S02]  /*c7f0*/  LOP3.LUT R27, R31, R30, RZ, 0xfc, !PT ;  /* 0x0000001e1f1b7212 */ /* 0x000fe400078efcff */
[----:B------:R-:W-:Y:S02]  /*c800*/  LEA R30, R0, UR36, 0x1 ;  /* 0x00000024001e7c11 */ /* 0x000fe4000f8e08ff */
[----:B------:R-:W-:Y:S01]  /*c810*/  LOP3.LUT R0, R18, R17, RZ, 0xfc, !PT ;  /* 0x0000001112007212 */ /* 0x000fe200078efcff */
[----:B------:R-:W-:Y:S01]  /*c820*/  IMAD.MOV.U32 R17, RZ, RZ, R16 ;  /* 0x000000ffff117224 */ /* 0x000fe200078e0010 */
[----:B------:R-:W-:Y:S01]  /*c830*/  LOP3.LUT R19, R60, R19, RZ, 0xfc, !PT ;  /* 0x000000133c137212 */ /* 0x000fe200078efcff */
[----:B------:R-:W-:Y:S01]  /*c840*/  IMAD.MOV.U32 R16, RZ, RZ, R2 ;  /* 0x000000ffff107224 */ /* 0x000fe200078e0002 */
[----:B------:R-:W-:Y:S01]  /*c850*/  LOP3.LUT R50, R50, R51, RZ, 0xfc, !PT ;  /* 0x0000003332327212 */ /* 0x000fe200078efcff */
[----:B------:R-:W-:Y:S01]  /*c860*/  IMAD.MOV.U32 R18, RZ, RZ, R4 ;  /* 0x000000ffff127224 */ /* 0x000fe200078e0004 */
[----:B------:R-:W-:Y:S01]  /*c870*/  LOP3.LUT R23, R23, R32, RZ, 0xfc, !PT ;  /* 0x0000002017177212 */ /* 0x000fe200078efcff */
[----:B------:R-:W-:Y:S01]  /*c880*/  IMAD.MOV.U32 R4, RZ, RZ, R7 ;  /* 0x000000ffff047224 */ /* 0x000fe200078e0007 */
[----:B------:R-:W-:Y:S01]  /*c890*/  LOP3.LUT R8, R8, 0xffff, R76, 0xf8, !PT ;  /* 0x0000ffff08087812 */ /* 0x000fe200078ef84c */
[----:B------:R-:W-:Y:S01]  /*c8a0*/  VIADD R32, R30, 0x19000 ;  /* 0x000190001e207836 */ /* 0x000fe20000000000 */
[----:B------:R1:W-:Y:S01]  /*c8b0*/  STS.128 [R30+0x19000], R16 ;  /* 0x019000101e007388 */ /* 0x0003e20000000c00 */
[----:B------:R-:W-:Y:S01]  /*c8c0*/  LOP3.LUT R64, R64, R63, RZ, 0xfc, !PT ;  /* 0x0000003f40407212 */ /* 0x000fe200078efcff */
[----:B------:R-:W-:Y:S01]  /*c8d0*/  VIADD R2, R30, 0x19040 ;  /* 0x000190401e027836 */ /* 0x000fe20000000000 */
[----:B------:R-:W-:Y:S02]  /*c8e0*/  LOP3.LUT P0, RZ, R72, 0x4, RZ, 0xc0, !PT ;  /* 0x0000000448ff7812 */ /* 0x000fe4000780c0ff */
[----:B------:R-:W-:Y:S02]  /*c8f0*/  SEL R31, R3, 0xfffffff0, P2 ;  /* 0xfffffff0031f7807 */ /* 0x000fe40001000000 */
[----:B------:R-:W-:Y:S02]  /*c900*/  LOP3.LUT R12, R12, 0xffff, R70, 0xf8, !PT ;  /* 0x0000ffff0c0c7812 */ /* 0x000fe400078ef846 */
[----:B------:R-:W-:Y:S01]  /*c910*/  LOP3.LUT R68, R68, R67, RZ, 0xfc, !PT ;  /* 0x0000004344447212 */ /* 0x000fe200078efcff */
[----:B------:R-:W-:Y:S01]  /*c920*/  IMAD.IADD R3, R30, 0x1, R31 ;  /* 0x000000011e037824 */ /* 0x000fe200078e021f */
[----:B------:R-:W-:Y:S02]  /*c930*/  LOP3.LUT R74, R74, R71, RZ, 0xfc, !PT ;  /* 0x000000474a4a7212 */ /* 0x000fe400078efcff */
[----:B------:R-:W-:Y:S01]  /*c940*/  LOP3.LUT R78, R9, 0xffff, R78, 0xf8, !PT ;  /* 0x0000ffff094e7812 */ /* 0x000fe200078ef84e */
[----:B------:R-:W-:Y:S01]  /*c950*/  IMAD.U32 R9, R77, 0x10000, RZ ;  /* 0x000100004d097824 */ /* 0x000fe200078e00ff */
[----:B------:R-:W-:Y:S01]  /*c960*/  LOP3.LUT R11, R11, 0xffff, R82, 0xf8, !PT ;  /* 0x0000ffff0b0b7812 */ /* 0x000fe200078ef852 */
[----:B------:R-:W-:Y:S01]  /*c970*/  @P0 VIADD R2, R32, 0xffffffc0 ;  /* 0xffffffc020020836 */ /* 0x000fe20000000000 */
[----:B------:R-:W-:Y:S01]  /*c980*/  LOP3.LUT R10, R10, 0xffff, R80, 0xf8, !PT ;  /* 0x0000ffff0a0a7812 */ /* 0x000fe200078ef850 */
[----:B------:R-:W-:Y:S01]  /*c990*/  IMAD.MOV.U32 R7, RZ, RZ, R74 ;  /* 0x000000ffff077224 */ /* 0x000fe200078e004a */
[----:B------:R-:W-:Y:S02]  /*c9a0*/  LOP3.LUT R9, R78, R9, RZ, 0xfc, !PT ;  /* 0x000000094e097212 */ /* 0x000fe400078efcff */
[----:B------:R-:W-:Y:S02]  /*c9b0*/  LOP3.LUT R11, R11, R81, RZ, 0xfc, !PT ;  /* 0x000000510b0b7212 */ /* 0x000fe400078efcff */
[----:B------:R-:W-:Y:S02]  /*c9c0*/  LOP3.LUT R14, R14, 0xffff, R84, 0xf8, !PT ;  /* 0x0000ffff0e0e7812 */ /* 0x000fe400078ef854 */
[----:B------:R-:W-:Y:S02]  /*c9d0*/  LOP3.LUT R86, R86, R85, RZ, 0xfc, !PT ;  /* 0x0000005556567212 */ /* 0x000fe400078efcff */
[----:B------:R-:W-:Y:S02]  /*c9e0*/  LOP3.LUT R28, R47, R28, RZ, 0xfc, !PT ;  /* 0x0000001c2f1c7212 */ /* 0x000fe400078efcff */
[----:B------:R-:W-:Y:S01]  /*c9f0*/  LOP3.LUT R37, R45, 0xffff, R37, 0xf8, !PT ;  /* 0x0000ffff2d257812 */ /* 0x000fe200078ef825 */
[----:B-1----:R-:W-:Y:S01]  /*ca00*/  IMAD.MOV.U32 R16, RZ, RZ, R6 ;  /* 0x000000ffff107224 */ /* 0x002fe200078e0006 */
[----:B------:R-:W-:Y:S01]  /*ca10*/  LOP3.LUT R22, R44, 0xffff, R22, 0xf8, !PT ;  /* 0x0000ffff2c167812 */ /* 0x000fe200078ef816 */
[----:B------:R-:W-:Y:S01]  /*ca20*/  IMAD.MOV.U32 R17, RZ, RZ, R50 ;  /* 0x000000ffff117224 */ /* 0x000fe200078e0032 */
[----:B------:R-:W-:Y:S01]  /*ca30*/  LOP3.LUT R37, R37, R36, RZ, 0xfc, !PT ;  /* 0x0000002425257212 */ /* 0x000fe200078efcff */
[----:B------:R-:W-:Y:S01]  /*ca40*/  IMAD.MOV.U32 R18, RZ, RZ, R5 ;  /* 0x000000ffff127224 */ /* 0x000fe200078e0005 */
[----:B------:R-:W-:Y:S01]  /*ca50*/  LOP3.LUT R35, R49, 0xffff, R35, 0xf8, !PT ;  /* 0x0000ffff31237812 */ /* 0x000fe200078ef823 */
[----:B------:R-:W-:Y:S01]  /*ca60*/  IMAD.MOV.U32 R19, RZ, RZ, R64 ;  /* 0x000000ffff137224 */ /* 0x000fe200078e0040 */
[----:B------:R-:W-:Y:S01]  /*ca70*/  LOP3.LUT R21, R21, 0xffff, R53, 0xf8, !PT ;  /* 0x0000ffff15157812 */ /* 0x000fe200078ef835 */
[----:B------:R-:W-:Y:S01]  /*ca80*/  IMAD.MOV.U32 R5, RZ, RZ, R68 ;  /* 0x000000ffff057224 */ /* 0x000fe200078e0044 */
[----:B------:R-:W-:Y:S01]  /*ca90*/  LOP3.LUT R29, R35, R29, RZ, 0xfc, !PT ;  /* 0x0000001d231d7212 */ /* 0x000fe200078efcff */
[----:B------:R-:W-:Y:S01]  /*caa0*/  IMAD.MOV.U32 R6, RZ, RZ, R12 ;  /* 0x000000ffff067224 */ /* 0x000fe200078e000c */
[----:B------:R1:W-:Y:S01]  /*cab0*/  STS.128 [R3+0x19000], R16 ;  /* 0x0190001003007388 */ /* 0x0003e20000000c00 */
[----:B------:R-:W-:Y:S02]  /*cac0*/  LOP3.LUT R21, R21, R52, RZ, 0xfc, !PT ;  /* 0x0000003415157212 */ /* 0x000fe400078efcff */
[----:B------:R-:W-:Y:S05]  /*cad0*/  LOP3.LUT R25, R38, 0xffff, R25, 0xf8, !PT ;  /* 0x0000ffff26197812 */ /* 0x000fea00078ef819 */
[----:B------:R2:W-:Y:S01]  /*cae0*/  STS.128 [R2], R4 ;  /* 0x0000000402007388 */ /* 0x0005e20000000c00 */
[----:B-1----:R-:W-:Y:S02]  /*caf0*/  IMAD.IADD R16, R31, 0x1, R2 ;  /* 0x000000011f107824 */ /* 0x002fe400078e0202 */
[----:B------:R-:W-:Y:S05]  /*cb00*/  IMAD.MOV.U32 R31, RZ, RZ, R37 ;  /* 0x000000ffff1f7224 */ /* 0x000fea00078e0025 */
[----:B------:R-:W-:Y:S01]  /*cb10*/  STS.128 [R16], R8 ;  /* 0x0000000810007388 */ /* 0x000fe20000000c00 */
[----:B--2---:R-:W-:Y:S02]  /*cb20*/  IMAD.MOV.U32 R4, RZ, RZ, R14 ;  /* 0x000000ffff047224 */ /* 0x004fe400078e000e */
[----:B------:R-:W-:Y:S02]  /*cb30*/  IMAD.MOV.U32 R5, RZ, RZ, R86 ;  /* 0x000000ffff057224 */ /* 0x000fe400078e0056 */
[----:B------:R-:W-:Y:S02]  /*cb40*/  IMAD.MOV.U32 R6, RZ, RZ, R13 ;  /* 0x000000ffff067224 */ /* 0x000fe400078e000d */
[----:B------:R-:W-:Y:S02]  /*cb50*/  IMAD.MOV.U32 R7, RZ, RZ, R28 ;  /* 0x000000ffff077224 */ /* 0x000fe400078e001c */
[----:B------:R-:W-:Y:S03]  /*cb60*/  IMAD.MOV.U32 R28, RZ, RZ, R15 ;  /* 0x000000ffff1c7224 */ /* 0x000fe600078e000f */
[----:B------:R1:W-:Y:S02]  /*cb70*/  STS.128 [R30+0x1d000], R4 ;  /* 0x01d000041e007388 */ /* 0x0003e40000000c00 */
[----:B-1----:R-:W-:Y:S02]  /*cb80*/  IMAD.MOV.U32 R30, RZ, RZ, R22 ;  /* 0x000000ffff1e7224 */ /* 0x002fe400078e0016 */
[----:B------:R-:W-:Y:S02]  /*cb90*/  IMAD.MOV.U32 R22, RZ, RZ, R24 ;  /* 0x000000ffff167224 */ /* 0x000fe400078e0018 */
[----:B------:R-:W-:Y:S02]  /*cba0*/  IMAD.MOV.U32 R24, RZ, RZ, R25 ;  /* 0x000000ffff187224 */ /* 0x000fe400078e0019 */
[----:B------:R1:W-:Y:S01]  /*cbb0*/  STS.128 [R3+0x1d000], R28 ;  /* 0x01d0001c03007388 */ /* 0x0003e20000000c00 */
[----:B------:R-:W-:Y:S02]  /*cbc0*/  IMAD.MOV.U32 R25, RZ, RZ, R27 ;  /* 0x000000ffff197224 */ /* 0x000fe400078e001b */
[----:B------:R-:W-:Y:S02]  /*cbd0*/  IMAD.MOV.U32 R27, RZ, RZ, R0 ;  /* 0x000000ffff1b7224 */ /* 0x000fe400078e0000 */
[----:B------:R-:W-:Y:S03]  /*cbe0*/  IMAD.U32 R0, RZ, RZ, UR37 ;  /* 0x00000025ff007e24 */ /* 0x000fe6000f8e00ff */
[----:B------:R1:W-:Y:S02]  /*cbf0*/  STS.128 [R2+0x4000], R20 ;  /* 0x0040001402007388 */ /* 0x0003e40000000c00 */
[----:B------:R-:W-:Y:S06]  /*cc00*/  ISETP.NE.AND P0, PT, R0, 0x3, PT ;  /* 0x000000030000780c */ /* 0x000fec0003f05270 */
[----:B------:R1:W-:Y:S01]  /*cc10*/  STS.128 [R16+0x4000], R24 ;  /* 0x0040001810007388 */ /* 0x0003e20000000c00 */
[----:B------:R-:W-:Y:S01]  /*cc20*/  @!PT LDS RZ, [RZ] ;  /* 0x00000000fffff984 */ /* 0x000fe20000000800 */
[----:B------:R-:W-:Y:S01]  /*cc30*/  @!PT LDS RZ, [RZ] ;  /* 0x00000000fffff984 */ /* 0x000fe20000000800 */
[----:B------:R-:W-:Y:S01]  /*cc40*/  @!PT LDS RZ, [RZ] ;  /* 0x00000000fffff984 */ /* 0x000fe20000000800 */
[----:B------:R-:W-:Y:S01]  /*cc50*/  @!PT LDS RZ, [RZ] ;  /* 0x00000000fffff984 */ /* 0x000fe20000000800 */
[----:B------:R2:W-:Y:S07]  /*cc60*/  MEMBAR.ALL.CTA ;  /* 0x0000000000007992 */ /* 0x0005ee0000008000 */
[----:B--2---:R-:W2:Y:S01]  /*cc70*/  FENCE.VIEW.ASYNC.S ;  /* 0x00000000000073c6 */ /* 0x004ea20000000000 */
[----:B------:R-:W-:Y:S05]  /*cc80*/  @!P0 BRA `(.L_x_209) ;  /* 0x0000000000048947 */ /* 0x000fea0003800000 */
[----:B------:R-:W-:Y:S05]  /*cc90*/  BPT.TRAP 0x1 ;  /* 0x000000040000795c */ /* 0x000fea0000300000 */
.L_x_209:
[----:B--2---:R-:W-:Y:S01]  /*cca0*/  SYNCS.ARRIVE.TRANS64.A1T0 RZ, [UR36+0x29890], RZ ;  /* 0x029890ffffff79a7 */ /* 0x004fe20008100024 */
[----:B------:R-:W-:Y:S05]  /*ccb0*/  @!P0 BRA `(.L_x_210) ;  /* 0x0000000000048947 */ /* 0x000fea0003800000 */
[----:B------:R-:W-:Y:S05]  /*ccc0*/  BPT.TRAP 0x1 ;  /* 0x000000040000795c */ /* 0x000fea0000300000 */
.L_x_210:
[----:B------:R-:W2:Y:S01]  /*ccd0*/  LDL.LU R0, [R1] ;  /* 0x0000000001007983 */ /* 0x000ea20000300800 */
[----:B------:R-:W-:Y:S01]  /*cce0*/  UIADD3 UR4, UPT, UPT, UR36, 0x29848, URZ ;  /* 0x0002984824047890 */ /* 0x000fe2000fffe0ff */
[----:B------:R-:W-:Y:S02]  /*ccf0*/  LOP3.LUT R125, R125, 0x1, RZ, 0x3c, !PT ;  /* 0x000000017d7d7812 */ /* 0x000fe400078e3cff */
[----:B------:R-:W3:Y:S01]  /*cd00*/  LDL.LU R5, [R1+0x8] ;  /* 0x0000080001057983 */ /* 0x000ee20000300800 */
[----:B------:R-:W-:Y:S01]  /*cd10*/  UPRMT UR4, UR38, 0x654, UR4 ;  /* 0x0000065426047896 */ /* 0x000fe20008000004 */
[----:B------:R-:W-:Y:S02]  /*cd20*/  LOP3.LUT R124, R124, 0x1, RZ, 0x3c, !PT ;  /* 0x000000017c7c7812 */ /* 0x000fe400078e3cff */
[----:B------:R-:W4:Y:S04]  /*cd30*/  LDL.LU R4, [R1+0x4] ;  /* 0x0000040001047983 */ /* 0x000f280000300800 */
[----:B-1----:R-:W5:Y:S02]  /*cd40*/  LDL.LU R3, [R1+0x10] ;  /* 0x0000100001037983 */ /* 0x002f640000300800 */
[----:B------:R-:W-:Y:S02]  /*cd50*/  SYNCS.ARRIVE.TRANS64.RED.A1T0 RZ, [UR4], RZ ;  /* 0x000000ffffff79a7 */ /* 0x000fe40008100404 */
[----:B------:R-:W2:Y:S02]  /*cd60*/  LDL.LU R2, [R1+0xc] ;  /* 0x00000c0001027983 */ /* 0x000ea40000300800 */
[----:B--2---:R-:W-:Y:S02]  /*cd70*/  LOP3.LUT R2, R2, 0x1, RZ, 0x3c, !PT ;  /* 0x0000000102027812 */ /* 0x004fe400078e3cff */
[----:B---3--:R-:W-:Y:S02]  /*cd80*/  LOP3.LUT R5, R5, 0x1, RZ, 0x3c, !PT ;  /* 0x0000000105057812 */ /* 0x008fe400078e3cff */
[----:B----4-:R-:W-:Y:S02]  /*cd90*/  LOP3.LUT R4, R4, 0x1, RZ, 0x3c, !PT ;  /* 0x0000000104047812 */ /* 0x010fe400078e3cff */
[----:B-----5:R-:W-:Y:S01]  /*cda0*/  LOP3.LUT R3, R3, 0x1, RZ, 0x3c, !PT ;  /* 0x0000000103037812 */ /* 0x020fe200078e3cff */
[----:B------:R2:W-:Y:S01]  /*cdb0*/  STL [R1+0x8], R5 ;  /* 0x0000080501007387 */ /* 0x0005e20000100800 */
[C---:B------:R-:W-:Y:S01]  /*cdc0*/  ISETP.GT.U32.AND P1, PT, R0.reuse, 0x1, PT ;  /* 0x000000010000780c */ /* 0x040fe20003f24070 */
[----:B------:R-:W-:Y:S02]  /*cdd0*/  VIADD R0, R0, 0xffffffff ;  /* 0xffffffff00007836 */ /* 0x000fe40000000000 */
[----:B------:R2:W-:Y:S04]  /*cde0*/  STL [R1+0x4], R4 ;  /* 0x0000040401007387 */ /* 0x0005e80000100800 */
[----:B------:R2:W-:Y:S04]  /*cdf0*/  STL [R1], R0 ;  /* 0x0000000001007387 */ /* 0x0005e80000100800 */
[----:B------:R2:W-:Y:S04]  /*ce00*/  STL [R1+0x10], R3 ;  /* 0x0000100301007387 */ /* 0x0005e80000100800 */
[----:B------:R2:W-:Y:S01]  /*ce10*/  STL [R1+0xc], R2 ;  /* 0x00000c0201007387 */ /* 0x0005e20000100800 */
[----:B------:R-:W-:Y:S05]  /*ce20*/  @P1 BRA `(.L_x_211) ;  /* 0xffffffb800c01947 */ /* 0x000fea000383ffff */
[----:B------:R-:W1:Y:S01]  /*ce30*/  S2R R42, SR_TID.X ;  /* 0x00000000002a7919 */ /* 0x000e620000002100 */
[----:B------:R-:W3:Y:S01]  /*ce40*/  S2UR UR5, SR_CTAID.Y ;  /* 0x00000000000579c3 */ /* 0x000ee20000002600 */
[----:B------:R-:W-:Y:S01]  /*ce50*/  LOP3.LUT R50, R41, 0x600000, RZ, 0xc0, !PT ;  /* 0x0060000029327812 */ /* 0x000fe200078ec0ff */
[----:B------:R-:W-:Y:S01]  /*ce60*/  BSSY.RECONVERGENT B0, `(.L_x_212) ;  /* 0x000001b000007945 */ /* 0x000fe20003800200 */
[----:B--2---:R-:W2:Y:S01]  /*ce70*/  S2R R0, SR_CTAID.X ;  /* 0x0000000000007919 */ /* 0x004ea20000002500 */
[----:B------:R-:W-:Y:S02]  /*ce80*/  LOP3.LUT R43, R72, 0x7f, RZ, 0xc0, !PT ;  /* 0x0000007f482b7812 */ /* 0x000fe400078ec0ff */
[----:B------:R-:W-:Y:S02]  /*ce90*/  LOP3.LUT R50, R50, 0x10, R40, 0xf8, !PT ;  /* 0x0000001032327812 */ /* 0x000fe400078ef828 */
[----:B------:R-:W3:Y:S08]  /*cea0*/  LDC.64 R4, c[0x0][0x988] ;  /* 0x00026200ff047b82 */ /* 0x000ef00000000a00 */
[----:B------:R-:W4:Y:S08]  /*ceb0*/  LDC.64 R2, c[0x0][0x9a0] ;  /* 0x00026800ff027b82 */ /* 0x000f300000000a00 */
[----:B------:R-:W5:Y:S08]  /*cec0*/  S2UR UR4, SR_CTAID.Z ;  /* 0x00000000000479c3 */ /* 0x000f700000002700 */
[----:B------:R-:W5:Y:S01]  /*ced0*/  LDC R22, c[0x0][0x990] ;  /* 0x00026400ff167b82 */ /* 0x000f620000000800 */
[----:B---3--:R-:W-:Y:S01]  /*cee0*/  IMAD R7, R5, UR5, RZ ;  /* 0x0000000505077c24 */ /* 0x008fe2000f8e02ff */
[----:B-1----:R-:W-:Y:S01]  /*cef0*/  SHF.L.U32 R5, R42, 0x10, RZ ;  /* 0x000000102a057819 */ /* 0x002fe200000006ff */
[----:B------:R-:W-:Y:S01]  /*cf00*/  IMAD R40, R43, R4, RZ ;  /* 0x000000042b287224 */ /* 0x000fe200078e02ff */
[----:B--2---:R-:W-:-:S02]  /*cf10*/  SHF.L.U32 R0, R0, 0x7, RZ ;  /* 0x0000000700007819 */ /* 0x004fc400000006ff */
[----:B------:R-:W-:Y:S02]  /*cf20*/  SHF.R.U32.HI R42, RZ, 0x3, R42 ;  /* 0x00000003ff2a7819 */ /* 0x000fe4000001162a */
[----:B------:R-:W1:Y:S01]  /*cf30*/  LDC R6, c[0x0][0x9a8] ;  /* 0x00026a00ff067b82 */ /* 0x000e620000000800 */
[----:B----4-:R-:W-:Y:S01]  /*cf40*/  IMAD R3, R3, UR5, RZ ;  /* 0x0000000503037c24 */ /* 0x010fe2000f8e02ff */
[----:B------:R-:W-:Y:S01]  /*cf50*/  LOP3.LUT R5, R5, 0x600010, R42, 0xc8, !PT ;  /* 0x0060001005057812 */ /* 0x000fe200078ec82a */
[C---:B------:R-:W-:Y:S01]  /*cf60*/  IMAD R7, R0.reuse, R4, R7 ;  /* 0x0000000400077224 */ /* 0x040fe200078e0207 */
[C---:B------:R-:W-:Y:S01]  /*cf70*/  LOP3.LUT R41, R0.reuse, 0x7f, R72, 0xf8, !PT ;  /* 0x0000007f00297812 */ /* 0x040fe200078ef848 */
[-C--:B------:R-:W-:Y:S01]  /*cf80*/  IMAD R3, R0, R2.reuse, R3 ;  /* 0x0000000200037224 */ /* 0x080fe200078e0203 */
[----:B------:R-:W-:Y:S01]  /*cf90*/  LOP3.LUT R48, R5, 0x120, RZ, 0xfc, !PT ;  /* 0x0000012005307812 */ /* 0x000fe200078efcff */
[----:B------:R-:W-:Y:S01]  /*cfa0*/  IMAD R43, R43, R2, RZ ;  /* 0x000000022b2b7224 */ /* 0x000fe200078e02ff */
[----:B------:R-:W-:Y:S01]  /*cfb0*/  SHF.R.S32.HI R23, RZ, 0x1f, R40 ;  /* 0x0000001fff177819 */ /* 0x000fe20000011428 */
[----:B-----5:R-:W-:-:S02]  /*cfc0*/  IMAD R22, R22, UR4, R7 ;  /* 0x0000000416167c24 */ /* 0x020fc4000f8e0207 */
[----:B-1----:R-:W-:Y:S01]  /*cfd0*/  IMAD R2, R6, UR4, R3 ;  /* 0x0000000406027c24 */ /* 0x002fe2000f8e0203 */
[----:B------:R-:W-:Y:S01]  /*cfe0*/  IADD3 R3, PT, PT, R48, -0xd0, RZ ;  /* 0xffffff3030037810 */ /* 0x000fe20007ffe0ff */
[----:B------:R-:W-:Y:S05]  /*cff0*/  @!P0 BRA `(.L_x_213) ;  /* 0x0000000000048947 */ /* 0x000fea0003800000 */
[----:B------:R-:W-:Y:S05]  /*d000*/  BPT.TRAP 0x1 ;  /* 0x000000040000795c */ /* 0x000fea0000300000 */
.L_x_213:
[----:B------:R-:W-:Y:S05]  /*d010*/  BSYNC.RECONVERGENT B0 ;  /* 0x0000000000007941 */ /* 0x000fea0003800200 */
.L_x_212:
[----:B------:R-:W-:Y:S02]  /*d020*/  SHF.L.U32 R0, RZ, 0x1f, RZ ;  /* 0x0000001fff007819 */ /* 0x000fe400000006ff */
[----:B------:R-:W-:Y:S02]  /*d030*/  SHF.R.U32.HI R49, RZ, 0x5, R72 ;  /* 0x00000005ff317819 */ /* 0x000fe40000011648 */
[----:B------:R-:W1:Y:S01]  /*d040*/  SYNCS.PHASECHK.TRANS64.TRYWAIT P1, [UR36+0x298a0], R0 ;  /* 0x0298a000ff0075a7 */ /* 0x000e620008021124 */
[----:B------:R-:W-:Y:S02]  /*d050*/  SHF.R.U32.HI R3, RZ, 0x15, R3 ;  /* 0x00000015ff037819 */ /* 0x000fe40000011603 */
[----:B------:R-:W-:-:S04]  /*d060*/  LOP3.LUT R49, R49, 0x3, RZ, 0xc0, !PT ;  /* 0x0000000331317812 */ /* 0x000fc800078ec0ff */
[----:B------:R-:W-:Y:S01]  /*d070*/  ISETP.NE.AND P0, PT, R49, R3, PT ;  /* 0x000000033100720c */ /* 0x000fe20003f05270 */
[----:B-1----:R-:W-:-:S12]  /*d080*/  @!P1 BRA `(.L_x_214) ;  /* 0x00000028000c9947 */ /* 0x002fd80003800000 */
.L_x_298:
[----:B------:R-:W-:Y:S05]  /*d090*/  @!P0 BRA `(.L_x_215) ;  /* 0x0000000000408947 */ /* 0x000fea0003800000 */
[----:B------:R-:W-:Y:S01]  /*d0a0*/  MOV R14, 0x0 ;  /* 0x00000000000e7802 */ /* 0x000fe20000000f00 */
[----:B------:R-:W2:Y:S01]  /*d0b0*/  LDCU.64 UR8, c[0x4][0x80] ;  /* 0x01001000ff0877ac */ /* 0x000ea20008000a00 */
[----:B------:R-:W-:Y:S02]  /*d0c0*/  HFMA2 R12, -RZ, RZ, 0, 5.9604644775390625e-08 ;  /* 0x00000001ff0c7431 */ /* 0x000fe400000001ff */
[----:B------:R-:W-:Y:S01]  /*d0d0*/  IMAD.MOV.U32 R8, RZ, RZ, 0x192 ;  /* 0x00000192ff087424 */ /* 0x000fe200078e00ff */
[----:B------:R-:W3:Y:S01]  /*d0e0*/  LDCU.64 UR6, c[0x4][0x88] ;  /* 0x01001100ff0677ac */ /* 0x000ee20008000a00 */
[----:B------:R-:W4:Y:S01]  /*d0f0*/  LDC.64 R14, c[0x4][R14] ;  /* 0x010000000e0e7b82 */ /* 0x000f220000000a00 */
[----:B------:R-:W-:Y:S01]  /*d100*/  IMAD.MOV.U32 R13, RZ, RZ, RZ ;  /* 0x000000ffff0d7224 */ /* 0x000fe200078e00ff */
[----:B------:R-:W5:Y:S01]  /*d110*/  LDCU.64 UR4, c[0x4][0x8] ;  /* 0x01000100ff0477ac */ /* 0x000f620008000a00 */
[----:B--2---:R-:W-:Y:S01]  /*d120*/  IMAD.U32 R4, RZ, RZ, UR8 ;  /* 0x00000008ff047e24 */ /* 0x004fe2000f8e00ff */
[----:B------:R-:W-:Y:S01]  /*d130*/  MOV R5, UR9 ;  /* 0x0000000900057c02 */ /* 0x000fe20008000f00 */
[----:B---3--:R-:W-:Y:S01]  /*d140*/  IMAD.U32 R6, RZ, RZ, UR6 ;  /* 0x00000006ff067e24 */ /* 0x008fe2000f8e00ff */
[----:B------:R-:W-:Y:S01]  /*d150*/  MOV R7, UR7 ;  /* 0x0000000700077c02 */ /* 0x000fe20008000f00 */
[----:B-----5:R-:W-:Y:S01]  /*d160*/  IMAD.U32 R10, RZ, RZ, UR4 ;  /* 0x00000004ff0a7e24 */ /* 0x020fe2000f8e00ff */
[----:B------:R-:W-:-:S02]  /*d170*/  MOV R11, UR5 ;  /* 0x00000005000b7c02 */ /* 0x000fc40008000f00 */
[----:B------:R-:W-:-:S07]  /*d180*/  LEPC R20, `(.L_x_215) ;  /* 0x000000001014794e */ /* 0x000fce0000000000 */
[----:B-1--4-:R-:W-:Y:S05]  /*d190*/  CALL.ABS.NOINC R14 ;  /* 0x000000000e007343 */ /* 0x012fea0003c00000 */
.L_x_215:
[C---:B-1----:R-:W-:Y:S01]  /*d1a0*/  VIADD R0, R48.reuse, 0xffffff50 ;  /* 0xffffff5030007836 */ /* 0x042fe20000000000 */
[----:B------:R-:W-:Y:S05]  /*d1b0*/  WARPSYNC.ALL ;  /* 0x0000000000007948 */ /* 0x000fea0003800000 */
[----:B------:R-:W-:Y:S02]  /*d1c0*/  SHF.R.U32.HI R0, RZ, 0x15, R0 ;  /* 0x00000015ff007819 */ /* 0x000fe40000011600 */
[----:B------:R-:W-:Y:S02]  /*d1d0*/  R2UR UR4, R48 ;  /* 0x00000000300472ca */ /* 0x000fe400000e0000 */
[----:B------:R-:W-:-:S11]  /*d1e0*/  ISETP.NE.AND P0, PT, R49, R0, PT ;  /* 0x000000003100720c */ /* 0x000fd60003f05270 */
[----:B------:R-:W1:Y:S02]  /*d1f0*/  LDTM.x16 R24, tmem[UR4+-0xd0] ;  /* 0xffff3004001879ee */ /* 0x000e64000824ff00 */
[----:B-1----:R-:W-:Y:S05]  /*d200*/  @!P0 BRA `(.L_x_216) ;  /* 0x0000000000408947 */ /* 0x002fea0003800000 */
[----:B------:R-:W-:Y:S01]  /*d210*/  MOV R14, 0x0 ;  /* 0x00000000000e7802 */ /* 0x000fe20000000f00 */
[----:B------:R-:W1:Y:S01]  /*d220*/  LDCU.64 UR8, c[0x4][0x80] ;  /* 0x01001000ff0877ac */ /* 0x000e620008000a00 */
[----:B------:R-:W-:Y:S02]  /*d230*/  HFMA2 R12, -RZ, RZ, 0, 5.9604644775390625e-08 ;  /* 0x00000001ff0c7431 */ /* 0x000fe400000001ff */
[----:B------:R-:W-:Y:S01]  /*d240*/  IMAD.MOV.U32 R8, RZ, RZ, 0x192 ;  /* 0x00000192ff087424 */ /* 0x000fe200078e00ff */
[----:B------:R-:W2:Y:S01]  /*d250*/  LDCU.64 UR6, c[0x4][0x88] ;  /* 0x01001100ff0677ac */ /* 0x000ea20008000a00 */
[----:B------:R-:W3:Y:S01]  /*d260*/  LDC.64 R14, c[0x4][R14] ;  /* 0x010000000e0e7b82 */ /* 0x000ee20000000a00 */
[----:B------:R-:W-:Y:S01]  /*d270*/  IMAD.MOV.U32 R13, RZ, RZ, RZ ;  /* 0x000000ffff0d7224 */ /* 0x000fe200078e00ff */
[----:B------:R-:W4:Y:S01]  /*d280*/  LDCU.64 UR4, c[0x4][0x8] ;  /* 0x01000100ff0477ac */ /* 0x000f220008000a00 */
[----:B-1----:R-:W-:Y:S01]  /*d290*/  IMAD.U32 R4, RZ, RZ, UR8 ;  /* 0x00000008ff047e24 */ /* 0x002fe2000f8e00ff */
[----:B------:R-:W-:Y:S01]  /*d2a0*/  MOV R5, UR9 ;  /* 0x0000000900057c02 */ /* 0x000fe20008000f00 */
[----:B--2---:R-:W-:Y:S01]  /*d2b0*/  IMAD.U32 R6, RZ, RZ, UR6 ;  /* 0x00000006ff067e24 */ /* 0x004fe2000f8e00ff */
[----:B------:R-:W-:Y:S01]  /*d2c0*/  MOV R7, UR7 ;  /* 0x0000000700077c02 */ /* 0x000fe20008000f00 */
[----:B----4-:R-:W-:Y:S01]  /*d2d0*/  IMAD.U32 R10, RZ, RZ, UR4 ;  /* 0x00000004ff0a7e24 */ /* 0x010fe2000f8e00ff */
[----:B------:R-:W-:-:S02]  /*d2e0*/  MOV R11, UR5 ;  /* 0x00000005000b7c02 */ /* 0x000fc40008000f00 */
[----:B------:R-:W-:-:S07]  /*d2f0*/  LEPC R20, `(.L_x_216) ;  /* 0x000000001014794e */ /* 0x000fce0000000000 */
[----:B---3--:R-:W-:Y:S05]  /*d300*/  CALL.ABS.NOINC R14 ;  /* 0x000000000e007343 */ /* 0x008fea0003c00000 */
.L_x_216:
[----:B------:R-:W1:Y:S01]  /*d310*/  LDC.64 R46, c[0x0][0x358] ;  /* 0x0000d600ff2e7b82 */ /* 0x000e620000000a00 */
[----:B------:R-:W-:Y:S05]  /*d320*/  WARPSYNC.ALL ;  /* 0x0000000000007948 */ /* 0x000fea0003800000 */
[----:B------:R-:W-:Y:S02]  /*d330*/  LOP3.LUT R42, R42, 0x10, RZ, 0xc0, !PT ;  /* 0x000000102a2a7812 */ /* 0x000fe400078ec0ff */
[----:B------:R-:W-:Y:S01]  /*d340*/  R2UR UR4, R48 ;  /* 0x00000000300472ca */ /* 0x000fe200000e0000 */
[----:B------:R-:W2:Y:S01]  /*d350*/  LDCU UR9, c[0x0][0x38c] ;  /* 0x00007180ff0977ac */ /* 0x000ea20008000800 */
[----:B------:R-:W-:Y:S01]  /*d360*/  IADD3 R2, P1, P0, R2, R43, R42 ;  /* 0x0000002b02027210 */ /* 0x000fe2000783e02a */
[C---:B------:R-:W-:Y:S01]  /*d370*/  VIADD R45, R42.reuse, 0x8 ;  /* 0x000000082a2d7836 */ /* 0x040fe20000000000 */
[----:B------:R-:W-:Y:S01]  /*d380*/  SHF.R.S32.HI R0, RZ, 0x1f, R43 ;  /* 0x0000001fff007819 */ /* 0x000fe2000001142b */
[----:B------:R-:W3:Y:S01]  /*d390*/  LDCU UR8, c[0x0][0x384] ;  /* 0x00007080ff0877ac */ /* 0x000ee20008000800 */
[C---:B------:R-:W-:Y:S01]  /*d3a0*/  VIADD R44, R42.reuse, 0x20 ;  /* 0x000000202a2c7836 */ /* 0x040fe20000000000 */
[----:B------:R-:W4:Y:S01]  /*d3b0*/  S2UR UR38, SR_CgaCtaId ;  /* 0x00000000002679c3 */ /* 0x000f220000008800 */
[C---:B------:R-:W-:Y:S01]  /*d3c0*/  VIADD R43, R42.reuse, 0x28 ;  /* 0x000000282a2b7836 */ /* 0x040fe20000000000 */
[----:B------:R-:W5:Y:S01]  /*d3d0*/  LDCU.64 UR6, c[0x0][0x998] ;  /* 0x00013300ff0677ac */ /* 0x000f620008000a00 */
[----:B------:R-:W-:Y:S01]  /*d3e0*/  IADD3.X R0, PT, PT, RZ, R0, RZ, P1, P0 ;  /* 0x00000000ff007210 */ /* 0x000fe20000fe04ff */
[----:B------:R-:W-:Y:S02]  /*d3f0*/  BSSY.RECONVERGENT B0, `(.L_x_217) ;  /* 0x000002a000007945 */ /* 0x000fe40003800200 */
[----:B------:R-:W4:Y:S01]  /*d400*/  LDTM.x16 R4, tmem[UR4+-0xb0] ;  /* 0xffff5004000479ee */ /* 0x000f22000824ff00 */
[----:B------:R-:W-:Y:S01]  /*d410*/  UISETP.NE.AND UP0, UPT, UR37, 0x3, UPT ;  /* 0x000000032500788c */ /* 0x000fe2000bf05270 */
[----:B--2---:R-:W-:-:S02]  /*d420*/  ISETP.GE.AND P4, PT, R42, UR9, PT ;  /* 0x000000092a007c0c */ /* 0x004fc4000bf86270 */
[----:B------:R-:W-:Y:S02]  /*d430*/  ISETP.GE.AND P3, PT, R45, UR9, PT ;  /* 0x000000092d007c0c */ /* 0x000fe4000bf66270 */
[----:B---3--:R-:W-:Y:S02]  /*d440*/  ISETP.GE.U32.OR P4, PT, R41, UR8, P4 ;  /* 0x0000000829007c0c */ /* 0x008fe4000a786470 */
[----:B------:R-:W-:Y:S02]  /*d450*/  ISETP.GE.AND P2, PT, R44, UR9, PT ;  /* 0x000000092c007c0c */ /* 0x000fe4000bf46270 */
[C---:B-----5:R-:W-:Y:S02]  /*d460*/  LEA R20, P0, R2.reuse, UR6, 0x1 ;  /* 0x0000000602147c11 */ /* 0x060fe4000f8008ff */
[----:B------:R-:W-:Y:S02]  /*d470*/  ISETP.GE.AND P1, PT, R43, UR9, PT ;  /* 0x000000092b007c0c */ /* 0x000fe4000bf26270 */
[----:B------:R-:W-:-:S02]  /*d480*/  LEA.HI.X R21, R2, UR7, R0, 0x1, P0 ;  /* 0x0000000702157c11 */ /* 0x000fc400080f0c00 */
[C---:B------:R-:W-:Y:S02]  /*d490*/  ISETP.GE.U32.OR P3, PT, R41.reuse, UR8, P3 ;  /* 0x0000000829007c0c */ /* 0x040fe40009f66470 */
[C---:B------:R-:W-:Y:S02]  /*d4a0*/  ISETP.GE.U32.OR P2, PT, R41.reuse, UR8, P2 ;  /* 0x0000000829007c0c */ /* 0x040fe40009746470 */
[----:B------:R-:W-:Y:S02]  /*d4b0*/  ISETP.GE.U32.OR P1, PT, R41, UR8, P1 ;  /* 0x0000000829007c0c */ /* 0x000fe40008f26470 */
[----:B----4-:R-:W-:Y:S02]  /*d4c0*/  F2FP.F16.F32.PACK_AB R0, R5, R4 ;  /* 0x000000040500723e */ /* 0x010fe400000000ff */
[----:B------:R-:W-:Y:S01]  /*d4d0*/  F2FP.F16.F32.PACK_AB R2, R7, R6 ;  /* 0x000000060702723e */ /* 0x000fe200000000ff */
[----:B-1----:R-:W-:Y:S08]  /*d4e0*/  @P4 BRA `(.L_x_218) ;  /* 0x0000000000684947 */ /* 0x002ff00003800000 */
[----:B------:R-:W-:Y:S02]  /*d4f0*/  F2FP.F16.F32.PACK_AB R28, R29, R28 ;  /* 0x0000001c1d1c723e */ /* 0x000fe400000000ff */
[----:B------:R-:W-:Y:S02]  /*d500*/  F2FP.F16.F32.PACK_AB R30, R31, R30 ;  /* 0x0000001e1f1e723e */ /* 0x000fe400000000ff */
[----:B------:R-:W-:Y:S02]  /*d510*/  PRMT R4, R28, 0x7632, R4 ;  /* 0x000076321c047816 */ /* 0x000fe40000000004 */
[----:B------:R-:W-:Y:S02]  /*d520*/  F2FP.F16.F32.PACK_AB R24, R25, R24 ;  /* 0x000000181918723e */ /* 0x000fe400000000ff */
[----:B------:R-:W-:Y:S02]  /*d530*/  LOP3.LUT R4, R4, 0xffff, RZ, 0xc0, !PT ;  /* 0x0000ffff04047812 */ /* 0x000fe400078ec0ff */
[----:B------:R-:W-:-:S02]  /*d540*/  PRMT R6, R30, 0x7632, R6 ;  /* 0x000076321e067816 */ /* 0x000fc40000000006 */
[----:B------:R-:W-:Y:S01]  /*d550*/  PRMT R3, R24, 0x7632, R3 ;  /* 0x0000763218037816 */ /* 0x000fe20000000003 */
[----:B------:R-:W-:Y:S01]  /*d560*/  IMAD.WIDE.U32 R54, R4, 0x10000, RZ ;  /* 0x0001000004367825 */ /* 0x000fe200078e00ff */
[----:B------:R-:W-:Y:S02]  /*d570*/  F2FP.F16.F32.PACK_AB R26, R27, R26 ;  /* 0x0000001a1b1a723e */ /* 0x000fe400000000ff */
[----:B------:R-:W-:Y:S01]  /*d580*/  LOP3.LUT R3, R3, 0xffff, RZ, 0xc0, !PT ;  /* 0x0000ffff03037812 */ /* 0x000fe200078ec0ff */
[----:B------:R-:W-:Y:S01]  /*d590*/  IMAD.U32 R6, R6, 0x10000, RZ ;  /* 0x0001000006067824 */ /* 0x000fe200078e00ff */
[----:B------:R-:W-:Y:S02]  /*d5a0*/  LOP3.LUT R30, R55, 0xffff, R30, 0xf8, !PT ;  /* 0x0000ffff371e7812 */ /* 0x000fe400078ef81e */
[----:B------:R-:W-:Y:S01]  /*d5b0*/  LOP3.LUT R7, R54, 0xffff, R28, 0xf8, !PT ;  /* 0x0000ffff36077812 */ /* 0x000fe200078ef81c */
[----:B------:R-:W-:Y:S01]  /*d5c0*/  IMAD.WIDE.U32 R52, R3, 0x10000, RZ ;  /* 0x0001000003347825 */ /* 0x000fe200078e00ff */
[----:B------:R-:W-:-:S02]  /*d5d0*/  LOP3.LUT R6, R30, R6, RZ, 0xfc, !PT ;  /* 0x000000061e067212 */ /* 0x000fc400078efcff */
[----:B------:R-:W-:Y:S02]  /*d5e0*/  PRMT R5, R26, 0x7632, R5 ;  /* 0x000076321a057816 */ /* 0x000fe40000000005 */
[----:B------:R-:W-:Y:S02]  /*d5f0*/  R2UR UR4, R46 ;  /* 0x000000002e0472ca */ /* 0x000fe400000e0000 */
[----:B------:R-:W-:Y:S01]  /*d600*/  R2UR UR5, R47 ;  /* 0x000000002f0572ca */ /* 0x000fe200000e0000 */
[----:B------:R-:W-:Y:S01]  /*d610*/  IMAD.U32 R5, R5, 0x10000, RZ ;  /* 0x0001000005057824 */ /* 0x000fe200078e00ff */
[-C--:B------:R-:W-:Y:S02]  /*d620*/  LOP3.LUT R7, R7, R6.reuse, RZ, 0x3c, !PT ;  /* 0x0000000607077212 */ /* 0x080fe400078e3cff */
[----:B------:R-:W-:Y:S02]  /*d630*/  LOP3.LUT R26, R53, 0xffff, R26, 0xf8, !PT ;  /* 0x0000ffff351a7812 */ /* 0x000fe400078ef81a */
[----:B------:R-:W-:-:S02]  /*d640*/  LOP3.LUT R6, R7, R6, RZ, 0x3c, !PT ;  /* 0x0000000607067212 */ /* 0x000fc400078e3cff */
[----:B------:R-:W-:Y:S02]  /*d650*/  LOP3.LUT R4, R52, 0xffff, R24, 0xf8, !PT ;  /* 0x0000ffff34047812 */ /* 0x000fe400078ef818 */
[----:B------:R-:W-:Y:S02]  /*d660*/  LOP3.LUT R5, R26, R5, RZ, 0xfc, !PT ;  /* 0x000000051a057212 */ /* 0x000fe400078efcff */
[----:B------:R-:W-:-:S05]  /*d670*/  LOP3.LUT R7, R7, R6, RZ, 0x3c, !PT ;  /* 0x0000000607077212 */ /* 0x000fca00078e3cff */
[----:B------:R1:W-:Y:S02]  /*d680*/  STG.E.128 desc[UR4][R20.64], R4 ;  /* 0x0000000414007986 */ /* 0x0003e4000c101d04 */
.L_x_218:
[----:B------:R-:W-:Y:S05]  /*d690*/  BSYNC.RECONVERGENT B0 ;  /* 0x0000000000007941 */ /* 0x000fea0003800200 */
.L_x_217:
[----:B------:R-:W-:Y:S04]  /*d6a0*/  BSSY.RECONVERGENT B0, `(.L_x_219) ;  /* 0x000001c000007945 */ /* 0x000fe80003800200 */
[----:B------:R-:W-:Y:S05]  /*d6b0*/  @P3 BRA `(.L_x_220) ;  /* 0x0000000000683947 */ /* 0x000fea0003800000 */
[----:B------:R-:W-:Y:S02]  /*d6c0*/  F2FP.F16.F32.PACK_AB R36, R37, R36 ;  /* 0x000000242524723e */ /* 0x000fe400000000ff */
[----:B------:R-:W-:Y:S02]  /*d6d0*/  F2FP.F16.F32.PACK_AB R38, R39, R38 ;  /* 0x000000262726723e */ /* 0x000fe400000000ff */
[----:B-1----:R-:W-:Y:S02]  /*d6e0*/  PRMT R4, R36, 0x7632, R4 ;  /* 0x0000763224047816 */ /* 0x002fe40000000004 */
        /* <DEDUP_REMOVED lines=23> */
.L_x_220:
[----:B------:R-:W-:Y:S05]  /*d860*/  BSYNC.RECONVERGENT B0 ;  /* 0x0000000000007941 */ /* 0x000fea0003800200 */
.L_x_219:
[----:B------:R-:W-:Y:S01]  /*d870*/  BSSY.RECONVERGENT B0, `(.L_x_221) ;  /* 0x000001a000007945 */ /* 0x000fe20003800200 */
[----:B------:R-:W-:Y:S02]  /*d880*/  PRMT R3, R0, 0x7632, R3 ;  /* 0x0000763200037816 */ /* 0x000fe40000000003 */
[----:B-12---:R-:W-:Y:S01]  /*d890*/  PRMT R4, R2, 0x7632, R4 ;  /* 0x0000763202047816 */ /* 0x006fe20000000004 */
[----:B------:R-:W-:Y:S06]  /*d8a0*/  @P2 BRA `(.L_x_222) ;  /* 0x0000000000582947 */ /* 0x000fec0003800000 */
[----:B------:R-:W-:Y:S01]  /*d8b0*/  F2FP.F16.F32.PACK_AB R8, R9, R8 ;  /* 0x000000080908723e */ /* 0x000fe200000000ff */
[----:B------:R-:W-:Y:S01]  /*d8c0*/  IMAD.U32 R4, R4, 0x10000, RZ ;  /* 0x0001000004047824 */ /* 0x000fe200078e00ff */
[----:B------:R-:W-:Y:S02]  /*d8d0*/  LOP3.LUT R3, R3, 0xffff, RZ, 0xc0, !PT ;  /* 0x0000ffff03037812 */ /* 0x000fe400078ec0ff */
[----:B------:R-:W-:Y:S02]  /*d8e0*/  PRMT R5, R8, 0x7632, R5 ;  /* 0x0000763208057816 */ /* 0x000fe40000000005 */
[----:B------:R-:W-:Y:S01]  /*d8f0*/  F2FP.F16.F32.PACK_AB R10, R11, R10 ;  /* 0x0000000a0b0a723e */ /* 0x000fe200000000ff */
[----:B------:R-:W-:Y:S01]  /*d900*/  IMAD.WIDE.U32 R6, R3, 0x10000, RZ ;  /* 0x0001000003067825 */ /* 0x000fe200078e00ff */
[----:B------:R-:W-:Y:S02]  /*d910*/  LOP3.LUT R5, R5, 0xffff, RZ, 0xc0, !PT ;  /* 0x0000ffff05057812 */ /* 0x000fe400078ec0ff */
[----:B------:R-:W-:-:S02]  /*d920*/  PRMT R3, R10, 0x7632, R3 ;  /* 0x000076320a037816 */ /* 0x000fc40000000003 */
[----:B------:R-:W-:Y:S01]  /*d930*/  LOP3.LUT R2, R7, 0xffff, R2, 0xf8, !PT ;  /* 0x0000ffff07027812 */ /* 0x000fe200078ef802 */
[----:B------:R-:W-:Y:S01]  /*d940*/  IMAD.WIDE.U32 R24, R5, 0x10000, RZ ;  /* 0x0001000005187825 */ /* 0x000fe200078e00ff */
[----:B------:R-:W-:Y:S02]  /*d950*/  R2UR UR4, R46 ;  /* 0x000000002e0472ca */ /* 0x000fe400000e0000 */
[----:B------:R-:W-:Y:S01]  /*d960*/  R2UR UR5, R47 ;  /* 0x000000002f0572ca */ /* 0x000fe200000e0000 */
[----:B------:R-:W-:Y:S01]  /*d970*/  IMAD.U32 R3, R3, 0x10000, RZ ;  /* 0x0001000003037824 */ /* 0x000fe200078e00ff */
[----:B------:R-:W-:Y:S02]  /*d980*/  LOP3.LUT R10, R25, 0xffff, R10, 0xf8, !PT ;  /* 0x0000ffff190a7812 */ /* 0x000fe400078ef80a */
[----:B------:R-:W-:Y:S02]  /*d990*/  LOP3.LUT R4, R2, R4, RZ, 0xfc, !PT ;  /* 0x0000000402047212 */ /* 0x000fe400078efcff */
[----:B------:R-:W-:-:S02]  /*d9a0*/  LOP3.LUT R0, R6, 0xffff, R0, 0xf8, !PT ;  /* 0x0000ffff06007812 */ /* 0x000fc400078ef800 */
[----:B------:R-:W-:Y:S01]  /*d9b0*/  LOP3.LUT R3, R10, R3, RZ, 0xfc, !PT ;  /* 0x000000030a037212 */ /* 0x000fe200078efcff */
[----:B------:R-:W-:Y:S01]  /*d9c0*/  IMAD.MOV.U32 R5, RZ, RZ, R4 ;  /* 0x000000ffff057224 */ /* 0x000fe200078e0004 */
[----:B------:R-:W-:Y:S01]  /*d9d0*/  LOP3.LUT R6, R24, 0xffff, R8, 0xf8, !PT ;  /* 0x0000ffff18067812 */ /* 0x000fe200078ef808 */
[----:B------:R-:W-:Y:S02]  /*d9e0*/  IMAD.MOV.U32 R4, RZ, RZ, R0 ;  /* 0x000000ffff047224 */ /* 0x000fe400078e0000 */
[----:B------:R-:W-:-:S05]  /*d9f0*/  IMAD.MOV.U32 R7, RZ, RZ, R3 ;  /* 0x000000ffff077224 */ /* 0x000fca00078e0003 */
[----:B------:R1:W-:Y:S02]  /*da00*/  STG.E.128 desc[UR4][R20.64+0x40], R4 ;  /* 0x0000400414007986 */ /* 0x0003e4000c101d04 */
.L_x_222:
[----:B------:R-:W-:Y:S05]  /*da10*/  BSYNC.RECONVERGENT B0 ;  /* 0x0000000000007941 */ /* 0x000fea0003800200 */
.L_x_221:
[----:B------:R-:W-:Y:S04]  /*da20*/  BSSY.RECONVERGENT B0, `(.L_x_223) ;  /* 0x000001b000007945 */ /* 0x000fe80003800200 */
[----:B------:R-:W-:Y:S05]  /*da30*/  @P1 BRA `(.L_x_224) ;  /* 0x0000000000641947 */ /* 0x000fea0003800000 */
[----:B------:R-:W-:Y:S02]  /*da40*/  F2FP.F16.F32.PACK_AB R12, R13, R12 ;  /* 0x0000000c0d0c723e */ /* 0x000fe400000000ff */
[----:B------:R-:W-:Y:S02]  /*da50*/  F2FP.F16.F32.PACK_AB R16, R17, R16 ;  /* 0x000000101110723e */ /* 0x000fe400000000ff */
[----:B------:R-:W-:Y:S02]  /*da60*/  PRMT R0, R12, 0x7632, R0 ;  /* 0x000076320c007816 */ /* 0x000fe40000000000 */
[----:B------:R-:W-:Y:S02]  /*da70*/  PRMT R2, R16, 0x7632, R2 ;  /* 0x0000763210027816 */ /* 0x000fe40000000002 */
[----:B------:R-:W-:Y:S02]  /*da80*/  F2FP.F16.F32.PACK_AB R14, R15, R14 ;  /* 0x0000000e0f0e723e */ /* 0x000fe400000000ff */
[----:B------:R-:W-:-:S02]  /*da90*/  LOP3.LUT R0, R0, 0xffff, RZ, 0xc0, !PT ;  /* 0x0000ffff00007812 */ /* 0x000fc400078ec0ff */
[----:B------:R-:W-:Y:S02]  /*daa0*/  F2FP.F16.F32.PACK_AB R18, R19, R18 ;  /* 0x000000121312723e */ /* 0x000fe400000000ff */
[----:B------:R-:W-:Y:S01]  /*dab0*/  LOP3.LUT R2, R2, 0xffff, RZ, 0xc0, !PT ;  /* 0x0000ffff02027812 */ /* 0x000fe200078ec0ff */
[----:B-1----:R-:W-:Y:S01]  /*dac0*/  IMAD.WIDE.U32 R6, R0, 0x10000, RZ ;  /* 0x0001000000067825 */ /* 0x002fe200078e00ff */
[----:B------:R-:W-:Y:S02]  /*dad0*/  PRMT R3, R14, 0x7632, R3 ;  /* 0x000076320e037816 */ /* 0x000fe40000000003 */
[----:B------:R-:W-:Y:S01]  /*dae0*/  PRMT R4, R18, 0x7632, R4 ;  /* 0x0000763212047816 */ /* 0x000fe20000000004 */
[----:B------:R-:W-:Y:S01]  /*daf0*/  IMAD.WIDE.U32 R8, R2, 0x10000, RZ ;  /* 0x0001000002087825 */ /* 0x000fe200078e00ff */
[----:B------:R-:W-:Y:S02]  /*db00*/  LOP3.LUT R14, R7, 0xffff, R14, 0xf8, !PT ;  /* 0x0000ffff070e7812 */ /* 0x000fe400078ef80e */
[----:B------:R-:W-:Y:S01]  /*db10*/  R2UR UR4, R46 ;  /* 0x000000002e0472ca */ /* 0x000fe200000e0000 */
[----:B------:R-:W-:Y:S01]  /*db20*/  IMAD.U32 R3, R3, 0x10000, RZ ;  /* 0x0001000003037824 */ /* 0x000fe200078e00ff */
[----:B------:R-:W-:Y:S01]  /*db30*/  R2UR UR5, R47 ;  /* 0x000000002f0572ca */ /* 0x000fe200000e0000 */
[----:B------:R-:W-:Y:S01]  /*db40*/  IMAD.U32 R4, R4, 0x10000, RZ ;  /* 0x0001000004047824 */ /* 0x000fe200078e00ff */
[----:B------:R-:W-:-:S02]  /*db50*/  LOP3.LUT R18, R9, 0xffff, R18, 0xf8, !PT ;  /* 0x0000ffff09127812 */ /* 0x000fc400078ef812 */
[----:B------:R-:W-:Y:S02]  /*db60*/  LOP3.LUT R5, R6, 0xffff, R12, 0xf8, !PT ;  /* 0x0000ffff06057812 */ /* 0x000fe400078ef80c */
[----:B------:R-:W-:Y:S02]  /*db70*/  LOP3.LUT R3, R14, R3, RZ, 0xfc, !PT ;  /* 0x000000030e037212 */ /* 0x000fe400078efcff */
[----:B------:R-:W-:Y:S01]  /*db80*/  LOP3.LUT R7, R18, R4, RZ, 0xfc, !PT ;  /* 0x0000000412077212 */ /* 0x000fe200078efcff */
[----:B------:R-:W-:Y:S01]  /*db90*/  IMAD.MOV.U32 R4, RZ, RZ, R5 ;  /* 0x000000ffff047224 */ /* 0x000fe200078e0005 */
[----:B------:R-:W-:Y:S01]  /*dba0*/  LOP3.LUT R6, R8, 0xffff, R16, 0xf8, !PT ;  /* 0x0000ffff08067812 */ /* 0x000fe200078ef810 */
[----:B------:R-:W-:-:S05]  /*dbb0*/  IMAD.MOV.U32 R5, RZ, RZ, R3 ;  /* 0x000000ffff057224 */ /* 0x000fca00078e0003 */
[----:B------:R2:W-:Y:S02]  /*dbc0*/  STG.E.128 desc[UR4][R20.64+0x50], R4 ;  /* 0x0000500414007986 */ /* 0x0005e4000c101d04 */
.L_x_224:
[----:B------:R-:W-:Y:S05]  /*dbd0*/  BSYNC.RECONVERGENT B0 ;  /* 0x0000000000007941 */ /* 0x000fea0003800200 */
.L_x_223:
[----:B------:R-:W-:Y:S01]  /*dbe0*/  NOP ;  /* 0x0000000000007918 */ /* 0x000fe20000000000 */
[----:B------:R-:W-:Y:S05]  /*dbf0*/  BRA.U !UP0, `(.L_x_225) ;  /* 0x0000000108087547 */ /* 0x000fea000b800000 */
[----:B------:R-:W-:Y:S05]  /*dc00*/  BPT.TRAP 0x1 ;  /* 0x000000040000795c */ /* 0x000fea0000300000 */
[----:B------:R-:W-:Y:S05]  /*dc10*/  BPT.TRAP 0x1 ;  /* 0x000000040000795c */ /* 0x000fea0000300000 */
.L_x_225:
[----:B------:R-:W-:-:S04]  /*dc20*/  UIADD3 UR4, UPT, UPT, UR36, 0x298b0, URZ ;  /* 0x000298b024047890 */ /* 0x000fc8000fffe0ff */
[----:B------:R-:W-:-:S09]  /*dc30*/  UPRMT UR4, UR38, 0x654, UR4 ;  /* 0x0000065426047896 */ /* 0x000fd20008000004 */
[----:B------:R-:W-:Y:S01]  /*dc40*/  SYNCS.ARRIVE.TRANS64.RED.A1T0 RZ, [UR4], RZ ;  /* 0x000000ffffff79a7 */ /* 0x000fe20008100404 */
[----:B------:R-:W-:Y:S05]  /*dc50*/  BRA.U !UP0, `(.L_x_226) ;  /* 0x0000000108047547 */ /* 0x000fea000b800000 */
[----:B------:R-:W-:Y:S05]  /*dc60*/  BPT.TRAP 0x1 ;  /* 0x000000040000795c */ /* 0x000fea0000300000 */
.L_x_226:
[----:B------:R-:W-:Y:S02]  /*dc70*/  SHF.L.U32 R2, RZ, 0x1f, RZ ;  /* 0x0000001fff027819 */ /* 0x000fe400000006ff */
[----:B------:R-:W-:Y:S02]  /*dc80*/  SHF.R.U32.HI R0, RZ, 0x15, R50 ;  /* 0x00000015ff007819 */ /* 0x000fe40000011632 */
[----:B------:R-:W3:Y:S02]  /*dc90*/  SYNCS.PHASECHK.TRANS64.TRYWAIT P1, [UR36+0x298a8], R2 ;  /* 0x0298a802ff0075a7 */ /* 0x000ee40008021124 */
[----:B------:R-:W-:Y:S01]  /*dca0*/  ISETP.NE.AND P0, PT, R49, R0, PT ;  /* 0x000000003100720c */ /* 0x000fe20003f05270 */
[----:B---3--:R-:W-:-:S12]  /*dcb0*/  @!P1 BRA `(.L_x_227) ;  /* 0x0000001c00189947 */ /* 0x008fd80003800000 */
.L_x_300:
[----:B------:R-:W-:Y:S05]  /*dcc0*/  @!P0 BRA `(.L_x_228) ;  /* 0x0000000000408947 */ /* 0x000fea0003800000 */
[----:B---3--:R-:W-:Y:S01]  /*dcd0*/  MOV R2, 0x0 ;  /* 0x0000000000027802 */ /* 0x008fe20000000f00 */
[----:B------:R-:W1:Y:S01]  /*dce0*/  LDCU.64 UR8, c[0x4][0x80] ;  /* 0x01001000ff0877ac */ /* 0x000e620008000a00 */
[----:B------:R-:W-:Y:S02]  /*dcf0*/  HFMA2 R12, -RZ, RZ, 0, 5.9604644775390625e-08 ;  /* 0x00000001ff0c7431 */ /* 0x000fe400000001ff */
[----:B------:R-:W-:Y:S01]  /*dd00*/  IMAD.MOV.U32 R8, RZ, RZ, 0x192 ;  /* 0x00000192ff087424 */ /* 0x000fe200078e00ff */
[----:B------:R-:W3:Y:S01]  /*dd10*/  LDCU.64 UR6, c[0x4][0x88] ;  /* 0x01001100ff0677ac */ /* 0x000ee20008000a00 */
[----:B------:R-:W4:Y:S01]  /*dd20*/  LDC.64 R2, c[0x4][R2] ;  /* 0x0100000002027b82 */ /* 0x000f220000000a00 */
[----:B------:R-:W-:Y:S01]  /*dd30*/  IMAD.MOV.U32 R13, RZ, RZ, RZ ;  /* 0x000000ffff0d7224 */ /* 0x000fe200078e00ff */
[----:B------:R-:W5:Y:S01]  /*dd40*/  LDCU.64 UR4, c[0x4][0x8] ;  /* 0x01000100ff0477ac */ /* 0x000f620008000a00 */
[----:B-12---:R-:W-:Y:S01]  /*dd50*/  IMAD.U32 R4, RZ, RZ, UR8 ;  /* 0x00000008ff047e24 */ /* 0x006fe2000f8e00ff */
[----:B------:R-:W-:Y:S01]  /*dd60*/  MOV R5, UR9 ;  /* 0x0000000900057c02 */ /* 0x000fe20008000f00 */
[----:B---3--:R-:W-:Y:S01]  /*dd70*/  IMAD.U32 R6, RZ, RZ, UR6 ;  /* 0x00000006ff067e24 */ /* 0x008fe2000f8e00ff */
[----:B------:R-:W-:Y:S01]  /*dd80*/  MOV R7, UR7 ;  /* 0x0000000700077c02 */ /* 0x000fe20008000f00 */
[----:B-----5:R-:W-:Y:S01]  /*dd90*/  IMAD.U32 R10, RZ, RZ, UR4 ;  /* 0x00000004ff0a7e24 */ /* 0x020fe2000f8e00ff */
[----:B------:R-:W-:-:S02]  /*dda0*/  MOV R11, UR5 ;  /* 0x00000005000b7c02 */ /* 0x000fc40008000f00 */
[----:B------:R-:W-:-:S07]  /*ddb0*/  LEPC R20, `(.L_x_228) ;  /* 0x000000001014794e */ /* 0x000fce0000000000 */
[----:B----4-:R-:W-:Y:S05]  /*ddc0*/  CALL.ABS.NOINC R2 ;  /* 0x0000000002007343 */ /* 0x010fea0003c00000 */
.L_x_228:
[----:B---3--:R-:W-:Y:S01]  /*ddd0*/  VIADD R0, R48, 0xffffff00 ;  /* 0xffffff0030007836 */ /* 0x008fe20000000000 */
[----:B------:R-:W-:Y:S05]  /*dde0*/  WARPSYNC.ALL ;  /* 0x0000000000007948 */ /* 0x000fea0003800000 */
[----:B------:R-:W-:Y:S02]  /*ddf0*/  SHF.R.U32.HI R0, RZ, 0x15, R0 ;  /* 0x00000015ff007819 */ /* 0x000fe40000011600 */
[----:B------:R-:W-:Y:S02]  /*de00*/  R2UR UR4, R50 ;  /* 0x00000000320472ca */ /* 0x000fe400000e0000 */
[----:B------:R-:W-:-:S11]  /*de10*/  ISETP.NE.AND P0, PT, R49, R0, PT ;  /* 0x000000003100720c */ /* 0x000fd60003f05270 */
[----:B------:R-:W3:Y:S02]  /*de20*/  LDTM.x16 R24, tmem[UR4] ;  /* 0x00000004001879ee */ /* 0x000ee40008240000 */
[----:B---3--:R-:W-:Y:S05]  /*de30*/  @!P0 BRA `(.L_x_229) ;  /* 0x0000000000408947 */ /* 0x008fea0003800000 */
[----:B------:R-:W-:Y:S01]  /*de40*/  MOV R2, 0x0 ;  /* 0x0000000000027802 */ /* 0x000fe20000000f00 */
        /* <DEDUP_REMOVED lines=15> */
.L_x_229:
[----:B------:R-:W-:Y:S05]  /*df40*/  WARPSYNC.ALL ;  /* 0x0000000000007948 */ /* 0x000fea0003800000 */
[----:B------:R-:W-:Y:S01]  /*df50*/  R2UR UR4, R48 ;  /* 0x00000000300472ca */ /* 0x000fe200000e0000 */
[----:B------:R-:W3:Y:S01]  /*df60*/  LDCU UR8, c[0x0][0x388] ;  /* 0x00007100ff0877ac */ /* 0x000ee20008000800 */
[----:B------:R-:W-:Y:S01]  /*df70*/  IADD3 R22, P1, P0, R22, R40, R42 ;  /* 0x0000002816167210 */ /* 0x000fe2000783e02a */
[----:B------:R-:W-:Y:S01]  /*df80*/  BSSY.RECONVERGENT B0, `(.L_x_230) ;  /* 0x0000036000007945 */ /* 0x000fe20003800200 */
[----:B------:R-:W4:Y:S02]  /*df90*/  LDCU UR5, c[0x0][0x384] ;  /* 0x00007080ff0577ac */ /* 0x000f240008000800 */
[----:B------:R-:W-:Y:S01]  /*dfa0*/  IADD3.X R23, PT, PT, RZ, R23, RZ, P1, P0 ;  /* 0x00000017ff177210 */ /* 0x000fe20000fe04ff */
[----:B------:R-:W5:Y:S06]  /*dfb0*/  LDCU.64 UR6, c[0x0][0x980] ;  /* 0x00013000ff0677ac */ /* 0x000f6c0008000a00 */
[----:B-12---:R-:W1:Y:S01]  /*dfc0*/  LDTM.x16 R4, tmem[UR4+-0x100] ;  /* 0xffff0004000479ee */ /* 0x006e62000824ff00 */
[----:B------:R-:W1:Y:S01]  /*dfd0*/  LDCU UR4, c[0x0][0x448] ;  /* 0x00008900ff0477ac */ /* 0x000e620008000800 */
[----:B---3--:R-:W-:-:S02]  /*dfe0*/  ISETP.GE.AND P5, PT, R42, UR8, PT ;  /* 0x000000082a007c0c */ /* 0x008fc4000bfa6270 */
[----:B------:R-:W-:Y:S02]  /*dff0*/  ISETP.GE.AND P4, PT, R45, UR8, PT ;  /* 0x000000082d007c0c */ /* 0x000fe4000bf86270 */
[----:B----4-:R-:W-:Y:S02]  /*e000*/  ISETP.GE.U32.OR P5, PT, R41, UR5, P5 ;  /* 0x0000000529007c0c */ /* 0x010fe4000afa6470 */
[----:B------:R-:W-:Y:S02]  /*e010*/  ISETP.GE.AND P3, PT, R44, UR8, PT ;  /* 0x000000082c007c0c */ /* 0x000fe4000bf66270 */
[----:B------:R-:W-:Y:S02]  /*e020*/  ISETP.GE.AND P2, PT, R43, UR8, PT ;  /* 0x000000082b007c0c */ /* 0x000fe4000bf46270 */
[----:B-----5:R-:W-:Y:S02]  /*e030*/  LEA R40, P0, R22, UR6, 0x1 ;  /* 0x0000000616287c11 */ /* 0x020fe4000f8008ff */
[----:B------:R-:W-:-:S02]  /*e040*/  ISETP.GE.U32.OR P4, PT, R41, UR5, P4 ;  /* 0x0000000529007c0c */ /* 0x000fc4000a786470 */
[C---:B------:R-:W-:Y:S02]  /*e050*/  ISETP.GE.U32.OR P3, PT, R41.reuse, UR5, P3 ;  /* 0x0000000529007c0c */ /* 0x040fe40009f66470 */
[----:B------:R-:W-:Y:S02]  /*e060*/  ISETP.GE.U32.OR P2, PT, R41, UR5, P2 ;  /* 0x0000000529007c0c */ /* 0x000fe40009746470 */
[----:B------:R-:W-:Y:S01]  /*e070*/  LEA.HI.X R41, R22, UR7, R23, 0x1, P0 ;  /* 0x0000000716297c11 */ /* 0x000fe200080f0c17 */
[----:B-1----:R-:W-:Y:S01]  /*e080*/  FMUL R4, R4, UR4 ;  /* 0x0000000404047c20 */ /* 0x002fe20008400000 */
[----:B------:R-:W-:Y:S01]  /*e090*/  FMUL R5, R5, UR4 ;  /* 0x0000000405057c20 */ /* 0x000fe20008400000 */
[----:B------:R-:W-:Y:S08]  /*e0a0*/  @P5 BRA `(.L_x_231) ;  /* 0x00000000008c5947 */ /* 0x000ff00003800000 */
[----:B------:R-:W-:Y:S01]  /*e0b0*/  FMUL R0, R28, UR4 ;  /* 0x000000041c007c20 */ /* 0x000fe20008400000 */
[----:B------:R-:W-:Y:S01]  /*e0c0*/  FMUL R29, R29, UR4 ;  /* 0x000000041d1d7c20 */ /* 0x000fe20008400000 */
[----:B------:R-:W-:Y:S01]  /*e0d0*/  FMUL R2, R26, UR4 ;  /* 0x000000041a027c20 */ /* 0x000fe20008400000 */
[----:B------:R-:W-:Y:S01]  /*e0e0*/  FMUL R27, R27, UR4 ;  /* 0x000000041b1b7c20 */ /* 0x000fe20008400000 */
[----:B------:R-:W-:Y:S01]  /*e0f0*/  FMUL R3, R24, UR4 ;  /* 0x0000000418037c20 */ /* 0x000fe20008400000 */
[----:B------:R-:W-:Y:S01]  /*e100*/  FMUL R25, R25, UR4 ;  /* 0x0000000419197c20 */ /* 0x000fe20008400000 */
[----:B------:R-:W-:Y:S01]  /*e110*/  F2FP.F16.F32.PACK_AB R0, R29, R0 ;  /* 0x000000001d00723e */ /* 0x000fe200000000ff */
[----:B------:R-:W-:Y:S01]  /*e120*/  FMUL R30, R30, UR4 ;  /* 0x000000041e1e7c20 */ /* 0x000fe20008400000 */
[----:B------:R-:W-:Y:S01]  /*e130*/  F2FP.F16.F32.PACK_AB R2, R27, R2 ;  /* 0x000000021b02723e */ /* 0x000fe200000000ff */
[----:B------:R-:W-:Y:S01]  /*e140*/  FMUL R31, R31, UR4 ;  /* 0x000000041f1f7c20 */ /* 0x000fe20008400000 */
[----:B------:R-:W-:-:S02]  /*e150*/  F2FP.F16.F32.PACK_AB R3, R25, R3 ;  /* 0x000000031903723e */ /* 0x000fc400000000ff */
[----:B------:R-:W-:Y:S02]  /*e160*/  PRMT R22, R0, 0x7632, R22 ;  /* 0x0000763200167816 */ /* 0x000fe40000000016 */
[C---:B------:R-:W-:Y:S02]  /*e170*/  PRMT R21, R2.reuse, 0x7610, R21 ;  /* 0x0000761002157816 */ /* 0x040fe40000000015 */
[----:B------:R-:W-:Y:S02]  /*e180*/  PRMT R23, R2, 0x7632, R23 ;  /* 0x0000763202177816 */ /* 0x000fe40000000017 */
[----:B------:R-:W-:Y:S02]  /*e190*/  PRMT R20, R3, 0x7632, R20 ;  /* 0x0000763203147816 */ /* 0x000fe40000000014 */
[----:B------:R-:W-:Y:S01]  /*e1a0*/  F2FP.F16.F32.PACK_AB R2, R31, R30 ;  /* 0x0000001e1f02723e */ /* 0x000fe200000000ff */
[----:B------:R-:W-:Y:S01]  /*e1b0*/  IMAD.U32 R23, R23, 0x10000, RZ ;  /* 0x0001000017177824 */ /* 0x000fe200078e00ff */
[----:B------:R-:W-:-:S02]  /*e1c0*/  LOP3.LUT R22, R22, 0xffff, RZ, 0xc0, !PT ;  /* 0x0000ffff16167812 */ /* 0x000fc400078ec0ff */
[----:B------:R-:W-:Y:S02]  /*e1d0*/  LOP3.LUT R20, R20, 0xffff, RZ, 0xc0, !PT ;  /* 0x0000ffff14147812 */ /* 0x000fe400078ec0ff */
[----:B------:R-:W-:Y:S01]  /*e1e0*/  PRMT R24, R2, 0x7632, R24 ;  /* 0x0000763202187816 */ /* 0x000fe20000000018 */
[----:B------:R-:W-:Y:S01]  /*e1f0*/  IMAD.WIDE.U32 R28, R22, 0x10000, RZ ;  /* 0x00010000161c7825 */ /* 0x000fe200078e00ff */
[----:B------:R-:W-:Y:S02]  /*e200*/  R2UR UR6, R46 ;  /* 0x000000002e0672ca */ /* 0x000fe400000e0000 */
[----:B------:R-:W-:Y:S01]  /*e210*/  R2UR UR7, R47 ;  /* 0x000000002f0772ca */ /* 0x000fe200000e0000 */
[----:B------:R-:W-:Y:S01]  /*e220*/  IMAD.WIDE.U32 R26, R20, 0x10000, RZ ;  /* 0x00010000141a7825 */ /* 0x000fe200078e00ff */
[----:B------:R-:W-:Y:S02]  /*e230*/  LOP3.LUT R2, R29, 0xffff, R2, 0xf8, !PT ;  /* 0x0000ffff1d027812 */ /* 0x000fe400078ef802 */
[----:B------:R-:W-:Y:S01]  /*e240*/  LOP3.LUT R0, R28, 0xffff, R0, 0xf8, !PT ;  /* 0x0000ffff1c007812 */ /* 0x000fe200078ef800 */
[----:B------:R-:W-:Y:S01]  /*e250*/  IMAD.U32 R24, R24, 0x10000, RZ ;  /* 0x0001000018187824 */ /* 0x000fe200078e00ff */
[----:B------:R-:W-:-:S02]  /*e260*/  LOP3.LUT R21, R27, 0xffff, R21, 0xf8, !PT ;  /* 0x0000ffff1b157812 */ /* 0x000fc400078ef815 */
[----:B------:R-:W-:Y:S01]  /*e270*/  LOP3.LUT R3, R26, 0xffff, R3, 0xf8, !PT ;  /* 0x0000ffff1a037812 */ /* 0x000fe200078ef803 */
[----:B------:R-:W-:Y:S01]  /*e280*/  IMAD.MOV.U32 R22, RZ, RZ, R0 ;  /* 0x000000ffff167224 */ /* 0x000fe200078e0000 */
[----:B------:R-:W-:Y:S02]  /*e290*/  LOP3.LUT R2, R2, R24, RZ, 0xfc, !PT ;  /* 0x0000001802027212 */ /* 0x000fe400078efcff */
[----:B------:R-:W-:Y:S01]  /*e2a0*/  LOP3.LUT R21, R21, R23, RZ, 0xfc, !PT ;  /* 0x0000001715157212 */ /* 0x000fe200078efcff */
[----:B------:R-:W-:Y:S02]  /*e2b0*/  IMAD.MOV.U32 R20, RZ, RZ, R3 ;  /* 0x000000ffff147224 */ /* 0x000fe400078e0003 */
[----:B------:R-:W-:-:S05]  /*e2c0*/  IMAD.MOV.U32 R23, RZ, RZ, R2 ;  /* 0x000000ffff177224 */ /* 0x000fca00078e0002 */
[----:B------:R1:W-:Y:S02]  /*e2d0*/  STG.E.128 desc[UR6][R40.64], R20 ;  /* 0x0000001428007986 */ /* 0x0003e4000c101d06 */
.L_x_231:
[----:B------:R-:W-:Y:S05]  /*e2e0*/  BSYNC.RECONVERGENT B0 ;  /* 0x0000000000007941 */ /* 0x000fea0003800200 */
.L_x_230:
[----:B------:R-:W-:Y:S01]  /*e2f0*/  BSSY.RECONVERGENT B0, `(.L_x_232) ;  /* 0x0000028000007945 */ /* 0x000fe20003800200 */
[----:B------:R-:W-:Y:S01]  /*e300*/  F2FP.F16.F32.PACK_AB R0, R5, R4 ;  /* 0x000000040500723e */ /* 0x000fe200000000ff */
[----:B-1----:R-:W-:Y:S01]  /*e310*/  FMUL R20, R6, UR4 ;  /* 0x0000000406147c20 */ /* 0x002fe20008400000 */
[----:B------:R-:W-:Y:S01]  /*e320*/  FMUL R21, R7, UR4 ;  /* 0x0000000407157c20 */ /* 0x000fe20008400000 */
[----:B------:R-:W-:Y:S06]  /*e330*/  @P4 BRA `(.L_x_233) ;  /* 0x00000000008c4947 */ /* 0x000fec0003800000 */
        /* <DEDUP_REMOVED lines=10> */
[----:B------:R-:W-:-:S02]  /*e3e0*/  PRMT R5, R2, 0x7632, R5 ;  /* 0x0000763202057816 */ /* 0x000fc40000000005 */
[----:B------:R-:W-:Y:S02]  /*e3f0*/  PRMT R7, R4, 0x7632, R7 ;  /* 0x0000763204077816 */ /* 0x000fe40000000007 */
[----:B------:R-:W-:Y:S02]  /*e400*/  PRMT R6, R2, 0x7610, R6 ;  /* 0x0000761002067816 */ /* 0x000fe40000000006 */
[----:B------:R-:W-:Y:S02]  /*e410*/  F2FP.F16.F32.PACK_AB R3, R35, R3 ;  /* 0x000000032303723e */ /* 0x000fe400000000ff */
[----:B------:R-:W-:Y:S02]  /*e420*/  F2FP.F16.F32.PACK_AB R2, R39, R38 ;  /* 0x000000262702723e */ /* 0x000fe400000000ff */
[----:B------:R-:W-:Y:S02]  /*e430*/  LOP3.LUT R5, R5, 0xffff, RZ, 0xc0, !PT ;  /* 0x0000ffff05057812 */ /* 0x000fe400078ec0ff */
[----:B------:R-:W-:-:S02]  /*e440*/  LOP3.LUT R7, R7, 0xffff, RZ, 0xc0, !PT ;  /* 0x0000ffff07077812 */ /* 0x000fc400078ec0ff */
[----:B------:R-:W-:Y:S01]  /*e450*/  PRMT R22, R3, 0x7632, R22 ;  /* 0x0000763203167816 */ /* 0x000fe20000000016 */
[----:B------:R-:W-:Y:S01]  /*e460*/  IMAD.WIDE.U32 R24, R5, 0x10000, RZ ;  /* 0x0001000005187825 */ /* 0x000fe200078e00ff */
[----:B------:R-:W-:Y:S02]  /*e470*/  PRMT R23, R2, 0x7632, R23 ;  /* 0x0000763202177816 */ /* 0x000fe40000000017 */
[----:B------:R-:W-:Y:S01]  /*e480*/  R2UR UR6, R46 ;  /* 0x000000002e0672ca */ /* 0x000fe200000e0000 */
[----:B------:R-:W-:Y:S01]  /*e490*/  IMAD.WIDE.U32 R26, R7, 0x10000, RZ ;  /* 0x00010000071a7825 */ /* 0x000fe200078e00ff */
[----:B------:R-:W-:Y:S02]  /*e4a0*/  LOP3.LUT R3, R25, 0xffff, R3, 0xf8, !PT ;  /* 0x0000ffff19037812 */ /* 0x000fe400078ef803 */
[----:B------:R-:W-:Y:S01]  /*e4b0*/  R2UR UR7, R47 ;  /* 0x000000002f0772ca */ /* 0x000fe200000e0000 */
[----:B------:R-:W-:Y:S01]  /*e4c0*/  IMAD.U32 R22, R22, 0x10000, RZ ;  /* 0x0001000016167824 */ /* 0x000fe200078e00ff */
[----:B------:R-:W-:Y:S01]  /*e4d0*/  LOP3.LUT R2, R27, 0xffff, R2, 0xf8, !PT ;  /* 0x0000ffff1b027812 */ /* 0x000fe200078ef802 */
[----:B------:R-:W-:Y:S01]  /*e4e0*/  IMAD.U32 R23, R23, 0x10000, RZ ;  /* 0x0001000017177824 */ /* 0x000fe200078e00ff */
[----:B------:R-:W-:-:S02]  /*e4f0*/  LOP3.LUT R5, R24, 0xffff, R6, 0xf8, !PT ;  /* 0x0000ffff18057812 */ /* 0x000fc400078ef806 */
[----:B------:R-:W-:Y:S02]  /*e500*/  LOP3.LUT R3, R3, R22, RZ, 0xfc, !PT ;  /* 0x0000001603037212 */ /* 0x000fe400078efcff */
[----:B------:R-:W-:Y:S02]  /*e510*/  LOP3.LUT R2, R2, R23, RZ, 0xfc, !PT ;  /* 0x0000001702027212 */ /* 0x000fe400078efcff */
[----:B------:R-:W-:Y:S01]  /*e520*/  LOP3.LUT R6, R26, 0xffff, R4, 0xf8, !PT ;  /* 0x0000ffff1a067812 */ /* 0x000fe200078ef804 */
[----:B------:R-:W-:Y:S02]  /*e530*/  IMAD.MOV.U32 R4, RZ, RZ, R5 ;  /* 0x000000ffff047224 */ /* 0x000fe400078e0005 */
[----:B------:R-:W-:Y:S02]  /*e540*/  IMAD.MOV.U32 R5, RZ, RZ, R3 ;  /* 0x000000ffff057224 */ /* 0x000fe400078e0003 */
[----:B------:R-:W-:-:S05]  /*e550*/  IMAD.MOV.U32 R7, RZ, RZ, R2 ;  /* 0x000000ffff077224 */ /* 0x000fca00078e0002 */
[----:B------:R1:W-:Y:S02]  /*e560*/  STG.E.128 desc[UR6][R40.64+0x10], R4 ;  /* 0x0000100428007986 */ /* 0x0003e4000c101d06 */
.L_x_233:
[----:B------:R-:W-:Y:S05]  /*e570*/  BSYNC.RECONVERGENT B0 ;  /* 0x0000000000007941 */ /* 0x000fea0003800200 */
.L_x_232:
[C---:B------:R-:W-:Y:S01]  /*e580*/  PRMT R2, R0.reuse, 0x7632, R2 ;  /* 0x0000763200027816 */ /* 0x040fe20000000002 */
[----:B------:R-:W-:Y:S01]  /*e590*/  BSSY.RECONVERGENT B0, `(.L_x_234) ;  /* 0x0000027000007945 */ /* 0x000fe20003800200 */
[----:B-1----:R-:W-:Y:S01]  /*e5a0*/  PRMT R4, R0, 0x7610, R4 ;  /* 0x0000761000047816 */ /* 0x002fe20000000004 */
[----:B------:R-:W-:Y:S01]  /*e5b0*/  FMUL R18, R18, UR4 ;  /* 0x0000000412127c20 */ /* 0x000fe20008400000 */
[----:B------:R-:W-:Y:S01]  /*e5c0*/  F2FP.F16.F32.PACK_AB R0, R21, R20 ;  /* 0x000000141500723e */ /* 0x000fe200000000ff */
[----:B------:R-:W-:Y:S01]  /*e5d0*/  FMUL R19, R19, UR4 ;  /* 0x0000000413137c20 */ /* 0x000fe20008400000 */
[----:B------:R-:W-:Y:S01]  /*e5e0*/  FMUL R3, R14, UR4 ;  /* 0x000000040e037c20 */ /* 0x000fe20008400000 */
[----:B------:R-:W-:Y:S01]  /*e5f0*/  FMUL R15, R15, UR4 ;  /* 0x000000040f0f7c20 */ /* 0x000fe20008400000 */
[----:B------:R-:W-:Y:S01]  /*e600*/  FMUL R16, R16, UR4 ;  /* 0x0000000410107c20 */ /* 0x000fe20008400000 */
[----:B------:R-:W-:Y:S01]  /*e610*/  FMUL R17, R17, UR4 ;  /* 0x0000000411117c20 */ /* 0x000fe20008400000 */
[----:B------:R-:W-:Y:S01]  /*e620*/  FMUL R12, R12, UR4 ;  /* 0x000000040c0c7c20 */ /* 0x000fe20008400000 */
[----:B------:R-:W-:Y:S01]  /*e630*/  FMUL R13, R13, UR4 ;  /* 0x000000040d0d7c20 */ /* 0x000fe20008400000 */
[----:B------:R-:W-:-:S02]  /*e640*/  PRMT R5, R0, 0x7632, R5 ;  /* 0x0000763200057816 */ /* 0x000fc40000000005 */
[----:B------:R-:W-:Y:S01]  /*e650*/  PRMT R6, R0, 0x7610, R6 ;  /* 0x0000761000067816 */ /* 0x000fe20000000006 */
[----:B------:R-:W-:Y:S06]  /*e660*/  @P3 BRA `(.L_x_235) ;  /* 0x0000000000643947 */ /* 0x000fec0003800000 */
[----:B------:R-:W-:Y:S01]  /*e670*/  FMUL R0, R8, UR4 ;  /* 0x0000000408007c20 */ /* 0x000fe20008400000 */
[----:B------:R-:W-:Y:S01]  /*e680*/  FMUL R9, R9, UR4 ;  /* 0x0000000409097c20 */ /* 0x000fe20008400000 */
[----:B------:R-:W-:Y:S01]  /*e690*/  FMUL R10, R10, UR4 ;  /* 0x000000040a0a7c20 */ /* 0x000fe20008400000 */
[----:B------:R-:W-:Y:S01]  /*e6a0*/  FMUL R11, R11, UR4 ;  /* 0x000000040b0b7c20 */ /* 0x000fe20008400000 */
[----:B------:R-:W-:Y:S01]  /*e6b0*/  LOP3.LUT R8, R2, 0xffff, RZ, 0xc0, !PT ;  /* 0x0000ffff02087812 */ /* 0x000fe200078ec0ff */
[----:B------:R-:W-:Y:S01]  /*e6c0*/  IMAD.U32 R5, R5, 0x10000, RZ ;  /* 0x0001000005057824 */ /* 0x000fe200078e00ff */
[----:B------:R-:W-:Y:S02]  /*e6d0*/  F2FP.F16.F32.PACK_AB R0, R9, R0 ;  /* 0x000000000900723e */ /* 0x000fe400000000ff */
[----:B------:R-:W-:Y:S01]  /*e6e0*/  F2FP.F16.F32.PACK_AB R2, R11, R10 ;  /* 0x0000000a0b02723e */ /* 0x000fe200000000ff */
[----:B------:R-:W-:Y:S01]  /*e6f0*/  IMAD.WIDE.U32 R10, R8, 0x10000, RZ ;  /* 0x00010000080a7825 */ /* 0x000fe200078e00ff */
[----:B------:R-:W-:-:S02]  /*e700*/  PRMT R7, R0, 0x7632, R7 ;  /* 0x0000763200077816 */ /* 0x000fc40000000007 */
[----:B------:R-:W-:Y:S02]  /*e710*/  PRMT R8, R2, 0x7632, R8 ;  /* 0x0000763202087816 */ /* 0x000fe40000000008 */
[----:B------:R-:W-:Y:S02]  /*e720*/  LOP3.LUT R7, R7, 0xffff, RZ, 0xc0, !PT ;  /* 0x0000ffff07077812 */ /* 0x000fe400078ec0ff */
[----:B------:R-:W-:Y:S01]  /*e730*/  R2UR UR6, R46 ;  /* 0x000000002e0672ca */ /* 0x000fe200000e0000 */
[----:B------:R-:W-:Y:S01]  /*e740*/  IMAD.U32 R8, R8, 0x10000, RZ ;  /* 0x0001000008087824 */ /* 0x000fe200078e00ff */
[----:B------:R-:W-:Y:S01]  /*e750*/  R2UR UR7, R47 ;  /* 0x000000002f0772ca */ /* 0x000fe200000e0000 */
[----:B------:R-:W-:Y:S01]  /*e760*/  IMAD.WIDE.U32 R20, R7, 0x10000, RZ ;  /* 0x0001000007147825 */ /* 0x000fe200078e00ff */
[----:B------:R-:W-:Y:S02]  /*e770*/  LOP3.LUT R6, R11, 0xffff, R6, 0xf8, !PT ;  /* 0x0000ffff0b067812 */ /* 0x000fe400078ef806 */
[----:B------:R-:W-:-:S02]  /*e780*/  LOP3.LUT R4, R10, 0xffff, R4, 0xf8, !PT ;  /* 0x0000ffff0a047812 */ /* 0x000fc400078ef804 */
[----:B------:R-:W-:Y:S02]  /*e790*/  LOP3.LUT R2, R21, 0xffff, R2, 0xf8, !PT ;  /* 0x0000ffff15027812 */ /* 0x000fe400078ef802 */
[----:B------:R-:W-:Y:S02]  /*e7a0*/  LOP3.LUT R0, R20, 0xffff, R0, 0xf8, !PT ;  /* 0x0000ffff14007812 */ /* 0x000fe400078ef800 */
[----:B------:R-:W-:Y:S02]  /*e7b0*/  LOP3.LUT R2, R2, R8, RZ, 0xfc, !PT ;  /* 0x0000000802027212 */ /* 0x000fe400078efcff */
[----:B------:R-:W-:Y:S01]  /*e7c0*/  LOP3.LUT R5, R6, R5, RZ, 0xfc, !PT ;  /* 0x0000000506057212 */ /* 0x000fe200078efcff */
[----:B------:R-:W-:Y:S02]  /*e7d0*/  IMAD.MOV.U32 R6, RZ, RZ, R0 ;  /* 0x000000ffff067224 */ /* 0x000fe400078e0000 */
[----:B------:R-:W-:-:S05]  /*e7e0*/  IMAD.MOV.U32 R7, RZ, RZ, R2 ;  /* 0x000000ffff077224 */ /* 0x000fca00078e0002 */
[----:B------:R1:W-:Y:S02]  /*e7f0*/  STG.E.128 desc[UR6][R40.64+0x40], R4 ;  /* 0x0000400428007986 */ /* 0x0003e4000c101d06 */
.L_x_235:
[----:B------:R-:W-:Y:S05]  /*e800*/  BSYNC.RECONVERGENT B0 ;  /* 0x0000000000007941 */ /* 0x000fea0003800200 */
.L_x_234:
[----:B------:R-:W-:Y:S04]  /*e810*/  BSSY.RECONVERGENT B0, `(.L_x_236) ;  /* 0x000001e000007945 */ /* 0x000fe80003800200 */
[----:B------:R-:W-:Y:S05]  /*e820*/  @P2 BRA `(.L_x_237) ;  /* 0x0000000000702947 */ /* 0x000fea0003800000 */
[----:B------:R-:W-:Y:S02]  /*e830*/  F2FP.F16.F32.PACK_AB R0, R13, R12 ;  /* 0x0000000c0d00723e */ /* 0x000fe400000000ff */
[----:B------:R-:W-:Y:S02]  /*e840*/  F2FP.F16.F32.PACK_AB R2, R17, R16 ;  /* 0x000000101102723e */ /* 0x000fe400000000ff */
[----:B-1----:R-:W-:Y:S02]  /*e850*/  PRMT R4, R0, 0x7632, R4 ;  /* 0x0000763200047816 */ /* 0x002fe40000000004 */
[----:B------:R-:W-:Y:S02]  /*e860*/  PRMT R6, R2, 0x7632, R6 ;  /* 0x0000763202067816 */ /* 0x000fe40000000006 */
[----:B------:R-:W-:Y:S02]  /*e870*/  PRMT R5, R0, 0x7610, R5 ;  /* 0x0000761000057816 */ /* 0x000fe40000000005 */
[----:B------:R-:W-:-:S02]  /*e880*/  F2FP.F16.F32.PACK_AB R3, R15, R3 ;  /* 0x000000030f03723e */ /* 0x000fc400000000ff */
[----:B------:R-:W-:Y:S02]  /*e890*/  F2FP.F16.F32.PACK_AB R0, R19, R18 ;  /* 0x000000121300723e */ /* 0x000fe400000000ff */
[----:B------:R-:W-:Y:S02]  /*e8a0*/  LOP3.LUT R4, R4, 0xffff, RZ, 0xc0, !PT ;  /* 0x0000ffff04047812 */ /* 0x000fe400078ec0ff */
[----:B------:R-:W-:Y:S02]  /*e8b0*/  LOP3.LUT R6, R6, 0xffff, RZ, 0xc0, !PT ;  /* 0x0000ffff06067812 */ /* 0x000fe400078ec0ff */
[----:B------:R-:W-:Y:S01]  /*e8c0*/  PRMT R7, R3, 0x7632, R7 ;  /* 0x0000763203077816 */ /* 0x000fe20000000007 */
[----:B------:R-:W-:Y:S01]  /*e8d0*/  IMAD.WIDE.U32 R10, R4, 0x10000, RZ ;  /* 0x00010000040a7825 */ /* 0x000fe200078e00ff */
[----:B------:R-:W-:Y:S02]  /*e8e0*/  PRMT R8, R0, 0x7632, R8 ;  /* 0x0000763200087816 */ /* 0x000fe40000000008 */
[----:B------:R-:W-:Y:S01]  /*e8f0*/  R2UR UR4, R46 ;  /* 0x000000002e0472ca */ /* 0x000fe200000e0000 */
[----:B------:R-:W-:Y:S01]  /*e900*/  IMAD.WIDE.U32 R12, R6, 0x10000, RZ ;  /* 0x00010000060c7825 */ /* 0x000fe200078e00ff */
[----:B------:R-:W-:-:S02]  /*e910*/  LOP3.LUT R3, R11, 0xffff, R3, 0xf8, !PT ;  /* 0x0000ffff0b037812 */ /* 0x000fc400078ef803 */
[----:B------:R-:W-:Y:S01]  /*e920*/  R2UR UR5, R47 ;  /* 0x000000002f0572ca */ /* 0x000fe200000e0000 */
[----:B------:R-:W-:Y:S01]  /*e930*/  IMAD.U32 R7, R7, 0x10000, RZ ;  /* 0x0001000007077824 */ /* 0x000fe200078e00ff */
[----:B------:R-:W-:Y:S01]  /*e940*/  LOP3.LUT R0, R13, 0xffff, R0, 0xf8, !PT ;  /* 0x0000ffff0d007812 */ /* 0x000fe200078ef800 */
[----:B------:R-:W-:Y:S01]  /*e950*/  IMAD.U32 R8, R8, 0x10000, RZ ;  /* 0x0001000008087824 */ /* 0x000fe200078e00ff */
[----:B------:R-:W-:Y:S02]  /*e960*/  LOP3.LUT R5, R10, 0xffff, R5, 0xf8, !PT ;  /* 0x0000ffff0a057812 */ /* 0x000fe400078ef805 */
[----:B------:R-:W-:Y:S02]  /*e970*/  LOP3.LUT R2, R12, 0xffff, R2, 0xf8, !PT ;  /* 0x0000ffff0c027812 */ /* 0x000fe400078ef802 */
[----:B------:R-:W-:Y:S01]  /*e980*/  LOP3.LUT R3, R3, R7, RZ, 0xfc, !PT ;  /* 0x0000000703037212 */ /* 0x000fe200078efcff */
[----:B------:R-:W-:Y:S01]  /*e990*/  IMAD.MOV.U32 R4, RZ, RZ, R5 ;  /* 0x000000ffff047224 */ /* 0x000fe200078e0005 */
[----:B------:R-:W-:Y:S01]  /*e9a0*/  LOP3.LUT R0, R0, R8, RZ, 0xfc, !PT ;  /* 0x0000000800007212 */ /* 0x000fe200078efcff */
[----:B------:R-:W-:-:S02]  /*e9b0*/  IMAD.MOV.U32 R6, RZ, RZ, R2 ;  /* 0x000000ffff067224 */ /* 0x000fc400078e0002 */
[----:B------:R-:W-:Y:S02]  /*e9c0*/  IMAD.MOV.U32 R5, RZ, RZ, R3 ;  /* 0x000000ffff057224 */ /* 0x000fe400078e0003 */
[----:B------:R-:W-:-:S05]  /*e9d0*/  IMAD.MOV.U32 R7, RZ, RZ, R0 ;  /* 0x000000ffff077224 */ /* 0x000fca00078e0000 */
[----:B------:R2:W-:Y:S02]  /*e9e0*/  STG.E.128 desc[UR4][R40.64+0x50], R4 ;  /* 0x0000500428007986 */ /* 0x0005e4000c101d04 */
.L_x_237:
[----:B------:R-:W-:Y:S05]  /*e9f0*/  BSYNC.RECONVERGENT B0 ;  /* 0x0000000000007941 */ /* 0x000fea0003800200 */
.L_x_236:
[----:B------:R-:W-:Y:S01]  /*ea00*/  UISETP.NE.AND UP0, UPT, UR37, 0x3, UPT ;  /* 0x000000032500788c */ /* 0x000fe2000bf05270 */
[----:B------:R-:W-:-:S08]  /*ea10*/  NOP ;  /* 0x0000000000007918 */ /* 0x000fd00000000000 */
[----:B------:R-:W-:Y:S05]  /*ea20*/  BRA.U !UP0, `(.L_x_238) ;  /* 0x0000000108087547 */ /* 0x000fea000b800000 */
[----:B------:R-:W-:Y:S05]  /*ea30*/  BPT.TRAP 0x1 ;  /* 0x000000040000795c */ /* 0x000fea0000300000 */
[----:B------:R-:W-:Y:S05]  /*ea40*/  BPT.TRAP 0x1 ;  /* 0x000000040000795c */ /* 0x000fea0000300000 */
.L_x_238:
[----:B------:R-:W-:Y:S02]  /*ea50*/  UIADD3 UR4, UPT, UPT, UR36, 0x298b8, URZ ;  /* 0x000298b824047890 */ /* 0x000fe4000fffe0ff */
[----:B------:R-:W-:Y:S02]  /*ea60*/  ULOP3.LUT UP0, URZ, UR39, 0x7, URZ, 0xc0, !UPT ;  /* 0x0000000727ff7892 */ /* 0x000fe4000f80c0ff */
[----:B------:R-:W-:-:S09]  /*ea70*/  UPRMT UR4, UR38, 0x654, UR4 ;  /* 0x0000065426047896 */ /* 0x000fd20008000004 */
[----:B------:R-:W-:Y:S01]  /*ea80*/  SYNCS.ARRIVE.TRANS64.RED.A1T0 RZ, [UR4], RZ ;  /* 0x000000ffffff79a7 */ /* 0x000fe20008100404 */
[----:B------:R-:W-:Y:S01]  /*ea90*/  BAR.SYNC.DEFER_BLOCKING 0x1, 0x100 ;  /* 0x0044000000007b1d */ /* 0x000fe20000010000 */
[----:B------:R-:W-:-:S13]  /*eaa0*/  PLOP3.LUT P0, PT, PT, PT, UP0, 0x80, 0x8 ;  /* 0x000000000008781c */ /* 0x000fda0003f0f008 */
[----:B------:R-:W-:Y:S05]  /*eab0*/  @P0 EXIT ;  /* 0x000000000000094d */ /* 0x000fea0003800000 */
[----:B------:R-:W3:Y:S01]  /*eac0*/  S2UR UR5, SR_CgaCtaId ;  /* 0x00000000000579c3 */ /* 0x000ee20000008800 */
[----:B------:R-:W-:Y:S01]  /*ead0*/  UMOV UR4, 0x400 ;  /* 0x0000040000047882 */ /* 0x000fe20000000000 */
[----:B------:R-:W-:Y:S01]  /*eae0*/  IMAD.MOV.U32 R2, RZ, RZ, 0xffff ;  /* 0x0000ffffff027424 */ /* 0x000fe200078e00ff */
[----:B---3--:R-:W-:-:S09]  /*eaf0*/  ULEA UR4, UR5, UR4, 0x18 ;  /* 0x0000000405047291 */ /* 0x008fd2000f8ec0ff */
[----:B------:R-:W3:Y:S01]  /*eb00*/  LDS R3, [UR4+0x298c0] ;  /* 0x0298c004ff037984 */ /* 0x000ee20008000800 */
[----:B------:R-:W-:Y:S02]  /*eb10*/  UMOV UR4, 0x40 ;  /* 0x0000004000047882 */ /* 0x000fe40000000000 */
[----:B------:R-:W-:Y:S01]  /*eb20*/  ULEA UR5, UR5, UR4, 0x18 ;  /* 0x0000000405057291 */ /* 0x000fe2000f8ec0ff */
[----:B------:R-:W-:-:S08]  /*eb30*/  NOP ;  /* 0x0000000000007918 */ /* 0x000fd00000000000 */
[----:B------:R-:W4:Y:S01]  /*eb40*/  LDS R0, [UR5+0x14] ;  /* 0x00001405ff007984 */ /* 0x000f220008000800 */
[----:B---3--:R-:W-:-:S04]  /*eb50*/  LOP3.LUT R3, R3, 0xffff, RZ, 0xc0, !PT ;  /* 0x0000ffff03037812 */ /* 0x008fc800078ec0ff */
[----:B------:R-:W-:-:S04]  /*eb60*/  SHF.R.U32.HI R3, RZ, 0x5, R3 ;  /* 0x00000005ff037819 */ /* 0x000fc80000011603 */
[----:B------:R-:W-:-:S04]  /*eb70*/  SHF.L.U32 R2, R2, R3, RZ ;  /* 0x0000000302027219 */ /* 0x000fc800000006ff */
[----:B----4-:R-:W-:-:S04]  /*eb80*/  LOP3.LUT R0, R0, R2, RZ, 0xc0, !PT ;  /* 0x0000000200007212 */ /* 0x010fc800078ec0ff */
[----:B------:R-:W-:Y:S01]  /*eb90*/  ISETP.NE.AND P0, PT, R0, R2, PT ;  /* 0x000000020000720c */ /* 0x000fe20003f05270 */
[----:B------:R-:W-:-:S05]  /*eba0*/  IMAD.MOV.U32 R0, RZ, RZ, 0x1 ;  /* 0x00000001ff007424 */ /* 0x000fca00078e00ff */
[----:B------:R-:W-:-:S07]  /*ebb0*/  SHF.L.U32 R0, R0, R3, RZ ;  /* 0x0000000300007219 */ /* 0x000fce00000006ff */
[----:B------:R-:W-:Y:S05]  /*ebc0*/  @P0 BRA `(.L_x_239) ;  /* 0x00000000005c0947 */ /* 0x000fea0003800000 */
[----:B------:R-:W3:Y:S02]  /*ebd0*/  LDS R3, [UR5+0x18] ;  /* 0x00001805ff037984 */ /* 0x000ee40008000800 */
[----:B---3--:R-:W-:-:S04]  /*ebe0*/  LOP3.LUT R3, R3, R0, RZ, 0xc0, !PT ;  /* 0x0000000003037212 */ /* 0x008fc800078ec0ff */
[----:B------:R-:W-:-:S13]  /*ebf0*/  ISETP.NE.AND P0, PT, R3, R0, PT ;  /* 0x000000000300720c */ /* 0x000fda0003f05270 */
[----:B------:R-:W-:Y:S05]  /*ec00*/  @P0 BRA `(.L_x_240) ;  /* 0x0000000000400947 */ /* 0x000fea0003800000 */
[----:B------:R-:W-:Y:S01]  /*ec10*/  R2UR UR4, R2 ;  /* 0x00000000020472ca */ /* 0x000fe200000e0000 */
[----:B------:R-:W3:Y:S01]  /*ec20*/  S2R R3, SR_LANEID ;  /* 0x0000000000037919 */ /* 0x000ee20000000000 */
[----:B------:R-:W-:-:S04]  /*ec30*/  LOP3.LUT R0, RZ, R0, RZ, 0x33, !PT ;  /* 0x00000000ff007212 */ /* 0x000fc800078e33ff */
[----:B------:R-:W4:Y:S07]  /*ec40*/  REDUX UR7, R0 ;  /* 0x00000000000773c4 */ /* 0x000f2e0000000000 */
[----:B------:R-:W-:-:S03]  /*ec50*/  ULOP3.LUT UR6, URZ, UR4, URZ, 0x33, !UPT ;  /* 0x00000004ff067292 */ /* 0x000fc6000f8e33ff */
[----:B------:R-:W-:Y:S02]  /*ec60*/  VOTEU.ANY UR4, UPT, PT ;  /* 0x0000000000047886 */ /* 0x000fe400038e0100 */
[----:B------:R-:W-:Y:S01]  /*ec70*/  UFLO.U32 UR4, UR4 ;  /* 0x00000004000472bd */ /* 0x000fe200080e0000 */
[----:B------:R-:W-:-:S04]  /*ec80*/  IMAD.U32 R2, RZ, RZ, UR6 ;  /* 0x00000006ff027e24 */ /* 0x000fc8000f8e00ff */
[----:B------:R-:W5:Y:S02]  /*ec90*/  REDUX UR8, R2 ;  /* 0x00000000020873c4 */ /* 0x000f640000000000 */
[----:B------:R1:W-:Y:S01]  /*eca0*/  UTCATOMSWS.AND URZ, UR6 ;  /* 0x0000000600ff79e3 */ /* 0x0003e20008000000 */
[----:B----4-:R-:W-:Y:S01]  /*ecb0*/  IMAD.U32 R0, RZ, RZ, UR7 ;  /* 0x00000007ff007e24 */ /* 0x010fe2000f8e00ff */
[----:B---3--:R-:W-:Y:S01]  /*ecc0*/  ISETP.EQ.U32.AND P0, PT, R3, UR4, PT ;  /* 0x0000000403007c0c */ /* 0x008fe2000bf02070 */
[----:B-----5:R-:W-:-:S12]  /*ecd0*/  IMAD.U32 R2, RZ, RZ, UR8 ;  /* 0x00000008ff027e24 */ /* 0x020fd8000f8e00ff */
[----:B------:R1:W-:Y:S04]  /*ece0*/  @P0 ATOMS.AND RZ, [UR5+0x14], R2 ;  /* 0x00001402ffff098c */ /* 0x0003e8000a800005 */
[----:B------:R1:W-:Y:S01]  /*ecf0*/  @P0 ATOMS.AND RZ, [UR5+0x18], R0 ;  /* 0x00001800ffff098c */ /* 0x0003e2000a800005 */
[----:B------:R-:W-:Y:S05]  /*ed00*/  BRA `(.L_x_241) ;  /* 0x0000000000147947 */ /* 0x000fea0003800000 */
.L_x_240:
[----:B------:R-:W-:Y:S02]  /*ed10*/  MOV R2, 0xed30 ;  /* 0x0000ed3000027802 */ /* 0x000fe40000000f00 */
[----:B-12---:R-:W-:Y:S05]  /*ed20*/  CALL.REL.NOINC `($__internal_0_$__cuda_sm10x_tcgen05_guardrail_trap_col_being_dealloced_not_returned_by_alloc) ;  /* 0x0000000c00147944 */ /* 0x006fea0003c00000 */
[----:B------:R-:W-:Y:S05]  /*ed30*/  BRA `(.L_x_241) ;  /* 0x0000000000087947 */ /* 0x000fea0003800000 */
.L_x_239:
[----:B------:R-:W-:Y:S02]  /*ed40*/  MOV R2, 0xed60 ;  /* 0x0000ed6000027802 */ /* 0x000fe40000000f00 */
[----:B-12---:R-:W-:Y:S05]  /*ed50*/  CALL.REL.NOINC `($__internal_2_$__cuda_sm10x_tcgen05_guardrail_trap_unallocated_columns_being_dealloced) ;  /* 0x0000000c00207944 */ /* 0x006fea0003c00000 */
.L_x_241:
[----:B------:R-:W-:Y:S01]  /*ed60*/  NOP ;  /* 0x0000000000007918 */ /* 0x000fe20000000000 */
[----:B-1----:R-:W-:Y:S05]  /*ed70*/  EXIT ;  /* 0x000000000000794d */ /* 0x002fea0003800000 */
.L_x_51:
[----:B------:R-:W-:-:S07]  /*ed80*/  MOV R5, UR48 ;  /* 0x0000003000057c02 */ /* 0x000fce0008000f00 */
.L_x_242:
[----:B-1----:R1:W2:Y:S02]  /*ed90*/  SYNCS.PHASECHK.TRANS64.TRYWAIT P0, [R5+URZ+0x29810], R8 ;  /* 0x02981008050075a7 */ /* 0x0022a400080011ff */
[----:B--2---:R-:W-:Y:S05]  /*eda0*/  @!P0 NANOSLEEP.SYNCS 0x989680 ;  /* 0x009896800000895d */ /* 0x004fea0003900000 */
[----:B------:R-:W2:Y:S02]  /*edb0*/  @!P0 SYNCS.PHASECHK.TRANS64 P0, [R5+URZ+0x29810], R8 ;  /* 0x02981008050085a7 */ /* 0x000ea400080010ff */
[----:B--2---:R-:W-:Y:S05]  /*edc0*/  @!P0 BRA `(.L_x_242) ;  /* 0xfffffffc00f08947 */ /* 0x004fea000383ffff */
[----:B------:R-:W-:Y:S05]  /*edd0*/  BRA `(.L_x_243) ;  /* 0xffffff3400547947 */ /* 0x000fea000383ffff */
.L_x_59:
[----:B------:R-:W-:-:S07]  /*ede0*/  MOV R2, UR48 ;  /* 0x0000003000027c02 */ /* 0x000fce0008000f00 */
.L_x_244:
[----:B-1----:R1:W3:Y:S02]  /*edf0*/  SYNCS.PHASECHK.TRANS64.TRYWAIT P0, [R2+URZ+0x29838], R8 ;  /* 0x02983808020075a7 */ /* 0x0022e400080011ff */
[----:B---3--:R-:W-:Y:S05]  /*ee00*/  @!P0 NANOSLEEP.SYNCS 0x989680 ;  /* 0x009896800000895d */ /* 0x008fea0003900000 */
[----:B------:R-:W3:Y:S02]  /*ee10*/  @!P0 SYNCS.PHASECHK.TRANS64 P0, [R2+URZ+0x29838], R8 ;  /* 0x02983808020085a7 */ /* 0x000ee400080010ff */
[----:B---3--:R-:W-:Y:S05]  /*ee20*/  @!P0 BRA `(.L_x_244) ;  /* 0xfffffffc00f08947 */ /* 0x008fea000383ffff */
[----:B------:R-:W-:Y:S05]  /*ee30*/  BRA `(.L_x_245) ;  /* 0xffffff3800c87947 */ /* 0x000fea000383ffff */
.L_x_62:
[----:B------:R-:W-:-:S07]  /*ee40*/  MOV R4, UR48 ;  /* 0x0000003000047c02 */ /* 0x000fce0008000f00 */
.L_x_246:
[----:B--2---:R2:W3:Y:S02]  /*ee50*/  SYNCS.PHASECHK.TRANS64.TRYWAIT P5, [R4+URZ+0x29828], R8 ;  /* 0x02982808040075a7 */ /* 0x0044e400080a11ff */
[----:B---3--:R-:W-:Y:S05]  /*ee60*/  @!P5 NANOSLEEP.SYNCS 0x989680 ;  /* 0x009896800000d95d */ /* 0x008fea0003900000 */
[----:B------:R-:W3:Y:S02]  /*ee70*/  @!P5 SYNCS.PHASECHK.TRANS64 P5, [R4+URZ+0x29828], R8 ;  /* 0x029828080400d5a7 */ /* 0x000ee400080a10ff */
[----:B---3--:R-:W-:Y:S05]  /*ee80*/  @!P5 BRA `(.L_x_246) ;  /* 0xfffffffc00f0d947 */ /* 0x008fea000383ffff */
[----:B------:R-:W-:Y:S05]  /*ee90*/  BRA `(.L_x_247) ;  /* 0xffffff3c00587947 */ /* 0x000fea000383ffff */
.L_x_68:
[----:B------:R-:W-:-:S07]  /*eea0*/  MOV R4, UR48 ;  /* 0x0000003000047c02 */ /* 0x000fce0008000f00 */
.L_x_248:
[----:B-1----:R1:W2:Y:S02]  /*eeb0*/  SYNCS.PHASECHK.TRANS64.TRYWAIT P5, [R4+URZ+0x29848], R8 ;  /* 0x02984808040075a7 */ /* 0x0022a400080a11ff */
[----:B--2---:R-:W-:Y:S05]  /*eec0*/  @!P5 NANOSLEEP.SYNCS 0x989680 ;  /* 0x009896800000d95d */ /* 0x004fea0003900000 */
[----:B------:R-:W2:Y:S02]  /*eed0*/  @!P5 SYNCS.PHASECHK.TRANS64 P5, [R4+URZ+0x29848], R8 ;  /* 0x029848080400d5a7 */ /* 0x000ea400080a10ff */
[----:B--2---:R-:W-:Y:S05]  /*eee0*/  @!P5 BRA `(.L_x_248) ;  /* 0xfffffffc00f0d947 */ /* 0x004fea000383ffff */
[----:B------:R-:W-:Y:S05]  /*eef0*/  BRA `(.L_x_249) ;  /* 0xffffff4000b87947 */ /* 0x000fea000383ffff */
.L_x_72:
[----:B------:R-:W-:Y:S07]  /*ef00*/  MOV R4, UR41 ;  /* 0x0000002900047c02 */ /* 0x000fee0008000f00 */
.L_x_250:
[----:B-1----:R1:W4:Y:S02]  /*ef10*/  SYNCS.PHASECHK.TRANS64.TRYWAIT P0, [R4+URZ+0x29810], R9 ;  /* 0x02981009040075a7 */ /* 0x00232400080011ff */
[----:B----4-:R-:W-:Y:S05]  /*ef20*/  @!P0 NANOSLEEP.SYNCS 0x989680 ;  /* 0x009896800000895d */ /* 0x010fea0003900000 */
[----:B------:R-:W4:Y:S02]  /*ef30*/  @!P0 SYNCS.PHASECHK.TRANS64 P0, [R4+URZ+0x29810], R9 ;  /* 0x02981009040085a7 */ /* 0x000f2400080010ff */
[----:B----4-:R-:W-:Y:S05]  /*ef40*/  @!P0 BRA `(.L_x_250) ;  /* 0xfffffffc00f08947 */ /* 0x010fea000383ffff */
[----:B------:R-:W-:Y:S05]  /*ef50*/  BRA `(.L_x_251) ;  /* 0xffffff4400907947 */ /* 0x000fea000383ffff */
.L_x_78:
[----:B------:R-:W-:Y:S07]  /*ef60*/  MOV R4, UR48 ;  /* 0x0000003000047c02 */ /* 0x000fee0008000f00 */
.L_x_252:
[----:B-1----:R1:W4:Y:S02]  /*ef70*/  SYNCS.PHASECHK.TRANS64.TRYWAIT P0, [R4+URZ+0x29838], R8 ;  /* 0x02983808040075a7 */ /* 0x00232400080011ff */
[----:B----4-:R-:W-:Y:S05]  /*ef80*/  @!P0 NANOSLEEP.SYNCS 0x989680 ;  /* 0x009896800000895d */ /* 0x010fea0003900000 */
[----:B------:R-:W4:Y:S02]  /*ef90*/  @!P0 SYNCS.PHASECHK.TRANS64 P0, [R4+URZ+0x29838], R8 ;  /* 0x02983808040085a7 */ /* 0x000f2400080010ff */
[----:B----4-:R-:W-:Y:S05]  /*efa0*/  @!P0 BRA `(.L_x_252) ;  /* 0xfffffffc00f08947 */ /* 0x010fea000383ffff */
[----:B------:R-:W-:Y:S05]  /*efb0*/  BRA `(.L_x_253) ;  /* 0xffffff4800747947 */ /* 0x000fea000383ffff */
.L_x_81:
[----:B------:R-:W-:Y:S07]  /*efc0*/  MOV R8, UR48 ;  /* 0x0000003000087c02 */ /* 0x000fee0008000f00 */
.L_x_254:
[----:B--2---:R2:W4:Y:S02]  /*efd0*/  SYNCS.PHASECHK.TRANS64.TRYWAIT P5, [R8+URZ+0x29828], R10 ;  /* 0x0298280a080075a7 */ /* 0x00452400080a11ff */
[----:B----4-:R-:W-:Y:S05]  /*efe0*/  @!P5 NANOSLEEP.SYNCS 0x989680 ;  /* 0x009896800000d95d */ /* 0x010fea0003900000 */
[----:B------:R-:W4:Y:S02]  /*eff0*/  @!P5 SYNCS.PHASECHK.TRANS64 P5, [R8+URZ+0x29828], R10 ;  /* 0x0298280a0800d5a7 */ /* 0x000f2400080a10ff */
[----:B----4-:R-:W-:Y:S05]  /*f000*/  @!P5 BRA `(.L_x_254) ;  /* 0xfffffffc00f0d947 */ /* 0x010fea000383ffff */
[----:B------:R-:W-:Y:S05]  /*f010*/  BRA `(.L_x_255) ;  /* 0xffffff4c00087947 */ /* 0x000fea000383ffff */
.L_x_86:
[----:B--2---:R-:W-:Y:S07]  /*f020*/  MOV R8, UR48 ;  /* 0x0000003000087c02 */ /* 0x004fee0008000f00 */
.L_x_256:
[----:B-1----:R1:W2:Y:S02]  /*f030*/  SYNCS.PHASECHK.TRANS64.TRYWAIT P5, [R8+URZ+0x29848], R9 ;  /* 0x02984809080075a7 */ /* 0x0022a400080a11ff */
[----:B--2---:R-:W-:Y:S05]  /*f040*/  @!P5 NANOSLEEP.SYNCS 0x989680 ;  /* 0x009896800000d95d */ /* 0x004fea0003900000 */
[----:B------:R-:W2:Y:S02]  /*f050*/  @!P5 SYNCS.PHASECHK.TRANS64 P5, [R8+URZ+0x29848], R9 ;  /* 0x029848090800d5a7 */ /* 0x000ea400080a10ff */
[----:B--2---:R-:W-:Y:S05]  /*f060*/  @!P5 BRA `(.L_x_256) ;  /* 0xfffffffc00f0d947 */ /* 0x004fea000383ffff */
[----:B------:R-:W-:Y:S05]  /*f070*/  BRA `(.L_x_257) ;  /* 0xffffff4c00c07947 */ /* 0x000fea000383ffff */
.L_x_95:
[----:B-1----:R-:W-:-:S07]  /*f080*/  MOV R0, UR20 ;  /* 0x0000001400007c02 */ /* 0x002fce0008000f00 */
.L_x_258:
[----:B-1----:R1:W2:Y:S02]  /*f090*/  SYNCS.PHASECHK.TRANS64.TRYWAIT P0, [R0+URZ+0x29800], R8 ;  /* 0x02980008000075a7 */ /* 0x0022a400080011ff */
[----:B--2---:R-:W-:Y:S05]  /*f0a0*/  @!P0 NANOSLEEP.SYNCS 0x989680 ;  /* 0x009896800000895d */ /* 0x004fea0003900000 */
[----:B------:R-:W2:Y:S02]  /*f0b0*/  @!P0 SYNCS.PHASECHK.TRANS64 P0, [R0+URZ+0x29800], R8 ;  /* 0x02980008000085a7 */ /* 0x000ea400080010ff */
[----:B--2---:R-:W-:Y:S05]  /*f0c0*/  @!P0 BRA `(.L_x_258) ;  /* 0xfffffffc00f08947 */ /* 0x004fea000383ffff */
[----:B------:R-:W-:Y:S05]  /*f0d0*/  BRA `(.L_x_259) ;  /* 0xffffff54007c7947 */ /* 0x000fea000383ffff */
.L_x_96:
[----:B------:R-:W-:-:S07]  /*f0e0*/  MOV R6, UR20 ;  /* 0x0000001400067c02 */ /* 0x000fce0008000f00 */
.L_x_260:
[----:B-1----:R1:W2:Y:S02]  /*f0f0*/  SYNCS.PHASECHK.TRANS64.TRYWAIT P0, [R6+URZ+0x29858], R7 ;  /* 0x02985807060075a7 */ /* 0x0022a400080011ff */
[----:B--2---:R-:W-:Y:S05]  /*f100*/  @!P0 NANOSLEEP.SYNCS 0x989680 ;  /* 0x009896800000895d */ /* 0x004fea0003900000 */
[----:B------:R-:W2:Y:S02]  /*f110*/  @!P0 SYNCS.PHASECHK.TRANS64 P0, [R6+URZ+0x29858], R7 ;  /* 0x02985807060085a7 */ /* 0x000ea400080010ff */
[----:B--2---:R-:W-:Y:S05]  /*f120*/  @!P0 BRA `(.L_x_260) ;  /* 0xfffffffc00f08947 */ /* 0x004fea000383ffff */
[----:B------:R-:W-:Y:S05]  /*f130*/  BRA `(.L_x_261) ;  /* 0xffffff5400787947 */ /* 0x000fea000383ffff */
.L_x_99:
[----:B------:R-:W-:-:S07]  /*f140*/  MOV R0, UR20 ;  /* 0x0000001400007c02 */ /* 0x000fce0008000f00 */
.L_x_262:
[----:B---3--:R3:W4:Y:S02]  /*f150*/  SYNCS.PHASECHK.TRANS64.TRYWAIT P0, [R0+URZ+0x29820], R8 ;  /* 0x02982008000075a7 */ /* 0x00872400080011ff */
[----:B----4-:R-:W-:Y:S05]  /*f160*/  @!P0 NANOSLEEP.SYNCS 0x989680 ;  /* 0x009896800000895d */ /* 0x010fea0003900000 */
[----:B------:R-:W4:Y:S02]  /*f170*/  @!P0 SYNCS.PHASECHK.TRANS64 P0, [R0+URZ+0x29820], R8 ;  /* 0x02982008000085a7 */ /* 0x000f2400080010ff */
[----:B----4-:R-:W-:Y:S05]  /*f180*/  @!P0 BRA `(.L_x_262) ;  /* 0xfffffffc00f08947 */ /* 0x010fea000383ffff */
[----:B------:R-:W-:Y:S05]  /*f190*/  BRA `(.L_x_263) ;  /* 0xffffff5800287947 */ /* 0x000fea000383ffff */
.L_x_101:
[----:B---3--:R-:W-:-:S07]  /*f1a0*/  MOV R0, UR20 ;  /* 0x0000001400007c02 */ /* 0x008fce0008000f00 */
.L_x_264:
[----:B---3--:R3:W4:Y:S02]  /*f1b0*/  SYNCS.PHASECHK.TRANS64.TRYWAIT P0, [R0+URZ+0x29868], R7 ;  /* 0x02986807000075a7 */ /* 0x00872400080011ff */
[----:B----4-:R-:W-:Y:S05]  /*f1c0*/  @!P0 NANOSLEEP.SYNCS 0x989680 ;  /* 0x009896800000895d */ /* 0x010fea0003900000 */
[----:B------:R-:W4:Y:S02]  /*f1d0*/  @!P0 SYNCS.PHASECHK.TRANS64 P0, [R0+URZ+0x29868], R7 ;  /* 0x02986807000085a7 */ /* 0x000f2400080010ff */
[----:B----4-:R-:W-:Y:S05]  /*f1e0*/  @!P0 BRA `(.L_x_264) ;  /* 0xfffffffc00f08947 */ /* 0x010fea000383ffff */
[----:B------:R-:W-:Y:S05]  /*f1f0*/  BRA `(.L_x_265) ;  /* 0xffffff5800207947 */ /* 0x000fea000383ffff */
.L_x_103:
[----:B------:R-:W-:-:S07]  /*f200*/  MOV R4, UR20 ;  /* 0x0000001400047c02 */ /* 0x000fce0008000f00 */
.L_x_266:
[----:B---3--:R3:W4:Y:S02]  /*f210*/  SYNCS.PHASECHK.TRANS64.TRYWAIT P0, [R4+URZ+0x29878], R7 ;  /* 0x02987807040075a7 */ /* 0x00872400080011ff */
[----:B----4-:R-:W-:Y:S05]  /*f220*/  @!P0 NANOSLEEP.SYNCS 0x989680 ;  /* 0x009896800000895d */ /* 0x010fea0003900000 */
[----:B------:R-:W4:Y:S02]  /*f230*/  @!P0 SYNCS.PHASECHK.TRANS64 P0, [R4+URZ+0x29878], R7 ;  /* 0x02987807040085a7 */ /* 0x000f2400080010ff */
[----:B----4-:R-:W-:Y:S05]  /*f240*/  @!P0 BRA `(.L_x_266) ;  /* 0xfffffffc00f08947 */ /* 0x010fea000383ffff */
[----:B------:R-:W-:Y:S05]  /*f250*/  BRA `(.L_x_267) ;  /* 0xffffff5800207947 */ /* 0x000fea000383ffff */
.L_x_106:
[----:B---3--:R-:W-:-:S07]  /*f260*/  MOV R4, UR20 ;  /* 0x0000001400047c02 */ /* 0x008fce0008000f00 */
.L_x_268:
[----:B---3--:R3:W4:Y:S02]  /*f270*/  SYNCS.PHASECHK.TRANS64.TRYWAIT P0, [R4+URZ+0x29880], R8 ;  /* 0x02988008040075a7 */ /* 0x00872400080011ff */
[----:B----4-:R-:W-:Y:S05]  /*f280*/  @!P0 NANOSLEEP.SYNCS 0x989680 ;  /* 0x009896800000895d */ /* 0x010fea0003900000 */
[----:B------:R-:W4:Y:S02]  /*f290*/  @!P0 SYNCS.PHASECHK.TRANS64 P0, [R4+URZ+0x29880], R8 ;  /* 0x02988008040085a7 */ /* 0x000f2400080010ff */
[----:B----4-:R-:W-:Y:S05]  /*f2a0*/  @!P0 BRA `(.L_x_268) ;  /* 0xfffffffc00f08947 */ /* 0x010fea000383ffff */
[----:B------:R-:W-:Y:S05]  /*f2b0*/  BRA `(.L_x_269) ;  /* 0xffffff5800c87947 */ /* 0x000fea000383ffff */
.L_x_112:
[----:B------:R-:W-:Y:S07]  /*f2c0*/  MOV R0, UR6 ;  /* 0x0000000600007c02 */ /* 0x000fee0008000f00 */
.L_x_270:
[----:B-1----:R1:W2:Y:S02]  /*f2d0*/  SYNCS.PHASECHK.TRANS64.TRYWAIT P0, [R0+URZ+0x29800], R2 ;  /* 0x02980002000075a7 */ /* 0x0022a400080011ff */
[----:B--2---:R-:W-:Y:S05]  /*f2e0*/  @!P0 NANOSLEEP.SYNCS 0x989680 ;  /* 0x009896800000895d */ /* 0x004fea0003900000 */
[----:B------:R-:W2:Y:S02]  /*f2f0*/  @!P0 SYNCS.PHASECHK.TRANS64 P0, [R0+URZ+0x29800], R2 ;  /* 0x02980002000085a7 */ /* 0x000ea400080010ff */
[----:B--2---:R-:W-:Y:S05]  /*f300*/  @!P0 BRA `(.L_x_270) ;  /* 0xfffffffc00f08947 */ /* 0x004fea000383ffff */
[----:B------:R-:W-:Y:S05]  /*f310*/  BRA `(.L_x_271) ;  /* 0xffffff6000f47947 */ /* 0x000fea000383ffff */
.L_x_114:
[----:B------:R-:W-:Y:S07]  /*f320*/  MOV R2, UR20 ;  /* 0x0000001400027c02 */ /* 0x000fee0008000f00 */
.L_x_272:
[----:B-1----:R1:W2:Y:S02]  /*f330*/  SYNCS.PHASECHK.TRANS64.TRYWAIT P0, [R2+URZ+0x29858], R4 ;  /* 0x02985804020075a7 */ /* 0x0022a400080011ff */
[----:B--2---:R-:W-:Y:S05]  /*f340*/  @!P0 NANOSLEEP.SYNCS 0x989680 ;  /* 0x009896800000895d */ /* 0x004fea0003900000 */
[----:B------:R-:W2:Y:S02]  /*f350*/  @!P0 SYNCS.PHASECHK.TRANS64 P0, [R2+URZ+0x29858], R4 ;  /* 0x02985804020085a7 */ /* 0x000ea400080010ff */
[----:B--2---:R-:W-:Y:S05]  /*f360*/  @!P0 BRA `(.L_x_272) ;  /* 0xfffffffc00f08947 */ /* 0x004fea000383ffff */
[----:B------:R-:W-:Y:S05]  /*f370*/  BRA `(.L_x_273) ;  /* 0xffffff6000f47947 */ /* 0x000fea000383ffff */
.L_x_117:
[----:B------:R-:W-:Y:S07]  /*f380*/  MOV R0, UR20 ;  /* 0x0000001400007c02 */ /* 0x000fee0008000f00 */
.L_x_274:
[----:B-1----:R1:W3:Y:S02]  /*f390*/  SYNCS.PHASECHK.TRANS64.TRYWAIT P0, [R0+URZ+0x29890], R2 ;  /* 0x02989002000075a7 */ /* 0x0022e400080011ff */
[----:B---3--:R-:W-:Y:S05]  /*f3a0*/  @!P0 NANOSLEEP.SYNCS 0x989680 ;  /* 0x009896800000895d */ /* 0x008fea0003900000 */
[----:B------:R-:W3:Y:S02]  /*f3b0*/  @!P0 SYNCS.PHASECHK.TRANS64 P0, [R0+URZ+0x29890], R2 ;  /* 0x02989002000085a7 */ /* 0x000ee400080010ff */
[----:B---3--:R-:W-:Y:S05]  /*f3c0*/  @!P0 BRA `(.L_x_274) ;  /* 0xfffffffc00f08947 */ /* 0x008fea000383ffff */
[----:B------:R-:W-:Y:S05]  /*f3d0*/  BRA `(.L_x_275) ;  /* 0xffffff64009c7947 */ /* 0x000fea000383ffff */
.L_x_119:
[----:B------:R-:W-:Y:S07]  /*f3e0*/  MOV R0, UR20 ;  /* 0x0000001400007c02 */ /* 0x000fee0008000f00 */
.L_x_276:
[----:B-1----:R1:W3:Y:S02]  /*f3f0*/  SYNCS.PHASECHK.TRANS64.TRYWAIT P0, [R0+URZ+0x29868], R2 ;  /* 0x02986802000075a7 */ /* 0x0022e400080011ff */
[----:B---3--:R-:W-:Y:S05]  /*f400*/  @!P0 NANOSLEEP.SYNCS 0x989680 ;  /* 0x009896800000895d */ /* 0x008fea0003900000 */
[----:B------:R-:W3:Y:S02]  /*f410*/  @!P0 SYNCS.PHASECHK.TRANS64 P0, [R0+URZ+0x29868], R2 ;  /* 0x02986802000085a7 */ /* 0x000ee400080010ff */
[----:B---3--:R-:W-:Y:S05]  /*f420*/  @!P0 BRA `(.L_x_276) ;  /* 0xfffffffc00f08947 */ /* 0x008fea000383ffff */
[----:B------:R-:W-:Y:S05]  /*f430*/  BRA `(.L_x_277) ;  /* 0xffffff6400987947 */ /* 0x000fea000383ffff */
.L_x_125:
[----:B------:R-:W-:Y:S07]  /*f440*/  MOV R0, UR20 ;  /* 0x0000001400007c02 */ /* 0x000fee0008000f00 */
.L_x_278:
[----:B--2---:R2:W3:Y:S02]  /*f450*/  SYNCS.PHASECHK.TRANS64.TRYWAIT P0, [R0+URZ+0x29878], R2 ;  /* 0x02987802000075a7 */ /* 0x0044e400080011ff */
[----:B---3--:R-:W-:Y:S05]  /*f460*/  @!P0 NANOSLEEP.SYNCS 0x989680 ;  /* 0x009896800000895d */ /* 0x008fea0003900000 */
[----:B------:R-:W3:Y:S02]  /*f470*/  @!P0 SYNCS.PHASECHK.TRANS64 P0, [R0+URZ+0x29878], R2 ;  /* 0x02987802000085a7 */ /* 0x000ee400080010ff */
[----:B---3--:R-:W-:Y:S05]  /*f480*/  @!P0 BRA `(.L_x_278) ;  /* 0xfffffffc00f08947 */ /* 0x008fea000383ffff */
[----:B------:R-:W-:Y:S05]  /*f490*/  BRA `(.L_x_279) ;  /* 0xffffff6c00347947 */ /* 0x000fea000383ffff */
.L_x_127:
[----:B------:R-:W-:Y:S07]  /*f4a0*/  MOV R4, UR20 ;  /* 0x0000001400047c02 */ /* 0x000fee0008000f00 */
.L_x_280:
[----:B--2---:R2:W3:Y:S02]  /*f4b0*/  SYNCS.PHASECHK.TRANS64.TRYWAIT P0, [R4+URZ+0x29820], R6 ;  /* 0x02982006040075a7 */ /* 0x0044e400080011ff */
[----:B---3--:R-:W-:Y:S05]  /*f4c0*/  @!P0 NANOSLEEP.SYNCS 0x989680 ;  /* 0x009896800000895d */ /* 0x008fea0003900000 */
[----:B------:R-:W3:Y:S02]  /*f4d0*/  @!P0 SYNCS.PHASECHK.TRANS64 P0, [R4+URZ+0x29820], R6 ;  /* 0x02982006040085a7 */ /* 0x000ee400080010ff */
[----:B---3--:R-:W-:Y:S05]  /*f4e0*/  @!P0 BRA `(.L_x_280) ;  /* 0xfffffffc00f08947 */ /* 0x008fea000383ffff */
[----:B------:R-:W-:Y:S05]  /*f4f0*/  BRA `(.L_x_281) ;  /* 0xffffff6c00387947 */ /* 0x000fea000383ffff */
.L_x_130:
[----:B------:R-:W-:Y:S07]  /*f500*/  MOV R4, UR20 ;  /* 0x0000001400047c02 */ /* 0x000fee0008000f00 */
.L_x_282:
[----:B--2---:R2:W3:Y:S02]  /*f510*/  SYNCS.PHASECHK.TRANS64.TRYWAIT P0, [R4+URZ+0x29880], R6 ;  /* 0x02988006040075a7 */ /* 0x0044e400080011ff */
[----:B---3--:R-:W-:Y:S05]  /*f520*/  @!P0 NANOSLEEP.SYNCS 0x989680 ;  /* 0x009896800000895d */ /* 0x008fea0003900000 */
[----:B------:R-:W3:Y:S02]  /*f530*/  @!P0 SYNCS.PHASECHK.TRANS64 P0, [R4+URZ+0x29880], R6 ;  /* 0x02988006040085a7 */ /* 0x000ee400080010ff */
[----:B---3--:R-:W-:Y:S05]  /*f540*/  @!P0 BRA `(.L_x_282) ;  /* 0xfffffffc00f08947 */ /* 0x008fea000383ffff */
[----:B------:R-:W-:Y:S05]  /*f550*/  BRA `(.L_x_283) ;  /* 0xffffff6c00c47947 */ /* 0x000fea000383ffff */
.L_x_135:
[----:B-1----:R-:W-:-:S07]  /*f560*/  MOV R0, UR20 ;  /* 0x0000001400007c02 */ /* 0x002fce0008000f00 */
.L_x_284:
[----:B-1----:R1:W2:Y:S02]  /*f570*/  SYNCS.PHASECHK.TRANS64.TRYWAIT P0, [R0+URZ+0x298b0], R2 ;  /* 0x0298b002000075a7 */ /* 0x0022a400080011ff */
[----:B--2---:R-:W-:Y:S05]  /*f580*/  @!P0 NANOSLEEP.SYNCS 0x989680 ;  /* 0x009896800000895d */ /* 0x004fea0003900000 */
[----:B------:R-:W2:Y:S02]  /*f590*/  @!P0 SYNCS.PHASECHK.TRANS64 P0, [R0+URZ+0x298b0], R2 ;  /* 0x0298b002000085a7 */ /* 0x000ea400080010ff */
[----:B--2---:R-:W-:Y:S05]  /*f5a0*/  @!P0 BRA `(.L_x_284) ;  /* 0xfffffffc00f08947 */ /* 0x004fea000383ffff */
[----:B------:R-:W-:Y:S05]  /*f5b0*/  BRA `(.L_x_285) ;  /* 0xffffff7400087947 */ /* 0x000fea000383ffff */
.L_x_138:
[----:B-1----:R-:W-:-:S07]  /*f5c0*/  MOV R0, UR20 ;  /* 0x0000001400007c02 */ /* 0x002fce0008000f00 */
.L_x_286:
[----:B-1----:R1:W3:Y:S02]  /*f5d0*/  SYNCS.PHASECHK.TRANS64.TRYWAIT P0, [R0+URZ+0x298b8], R2 ;  /* 0x0298b802000075a7 */ /* 0x0022e400080011ff */
[----:B---3--:R-:W-:Y:S05]  /*f5e0*/  @!P0 NANOSLEEP.SYNCS 0x989680 ;  /* 0x009896800000895d */ /* 0x008fea0003900000 */
[----:B------:R-:W3:Y:S02]  /*f5f0*/  @!P0 SYNCS.PHASECHK.TRANS64 P0, [R0+URZ+0x298b8], R2 ;  /* 0x0298b802000085a7 */ /* 0x000ee400080010ff */
[----:B---3--:R-:W-:Y:S05]  /*f600*/  @!P0 BRA `(.L_x_286) ;  /* 0xfffffffc00f08947 */ /* 0x008fea000383ffff */
[----:B------:R-:W-:Y:S05]  /*f610*/  BRA `(.L_x_287) ;  /* 0xffffff7400107947 */ /* 0x000fea000383ffff */
.L_x_140:
[----:B-1----:R-:W-:-:S07]  /*f620*/  MOV R0, UR20 ;  /* 0x0000001400007c02 */ /* 0x002fce0008000f00 */
.L_x_288:
[----:B-1----:R1:W3:Y:S02]  /*f630*/  SYNCS.PHASECHK.TRANS64.TRYWAIT P0, [R0+URZ+0x29890], R13 ;  /* 0x0298900d000075a7 */ /* 0x0022e400080011ff */
[----:B---3--:R-:W-:Y:S05]  /*f640*/  @!P0 NANOSLEEP.SYNCS 0x989680 ;  /* 0x009896800000895d */ /* 0x008fea0003900000 */
[----:B------:R-:W3:Y:S02]  /*f650*/  @!P0 SYNCS.PHASECHK.TRANS64 P0, [R0+URZ+0x29890], R13 ;  /* 0x0298900d000085a7 */ /* 0x000ee400080010ff */
[----:B---3--:R-:W-:Y:S05]  /*f660*/  @!P0 BRA `(.L_x_288) ;  /* 0xfffffffc00f08947 */ /* 0x008fea000383ffff */
[----:B------:R-:W-:Y:S05]  /*f670*/  BRA `(.L_x_289) ;  /* 0xffffff7400147947 */ /* 0x000fea000383ffff */
.L_x_148:
[----:B------:R-:W-:-:S07]  /*f680*/  MOV R4, UR16 ;  /* 0x0000001000047c02 */ /* 0x000fce0008000f00 */
.L_x_290:
[----:B--2---:R2:W3:Y:S02]  /*f690*/  SYNCS.PHASECHK.TRANS64.TRYWAIT P0, [R4+URZ+0x29870], R5 ;  /* 0x02987005040075a7 */ /* 0x0044e400080011ff */
[----:B---3--:R-:W-:Y:S05]  /*f6a0*/  @!P0 NANOSLEEP.SYNCS 0x989680 ;  /* 0x009896800000895d */ /* 0x008fea0003900000 */
[----:B------:R-:W3:Y:S02]  /*f6b0*/  @!P0 SYNCS.PHASECHK.TRANS64 P0, [R4+URZ+0x29870], R5 ;  /* 0x02987005040085a7 */ /* 0x000ee400080010ff */
[----:B---3--:R-:W-:Y:S05]  /*f6c0*/  @!P0 BRA `(.L_x_290) ;  /* 0xfffffffc00f08947 */ /* 0x008fea000383ffff */
[----:B------:R-:W-:Y:S05]  /*f6d0*/  BRA `(.L_x_291) ;  /* 0xffffff80000c7947 */ /* 0x000fea000383ffff */
.L_x_170:
[----:B-1----:R1:W2:Y:S02]  /*f6e0*/  SYNCS.PHASECHK.TRANS64.TRYWAIT P1, [R2+URZ+0x29850], R0 ;  /* 0x02985000020075a7 */ /* 0x0022a400080211ff */
[----:B--2---:R-:W-:Y:S05]  /*f6f0*/  @!P1 NANOSLEEP.SYNCS 0x989680 ;  /* 0x009896800000995d */ /* 0x004fea0003900000 */
[----:B------:R-:W2:Y:S02]  /*f700*/  @!P1 SYNCS.PHASECHK.TRANS64 P1, [R2+URZ+0x29850], R0 ;  /* 0x02985000020095a7 */ /* 0x000ea400080210ff */
[----:B--2---:R-:W-:Y:S05]  /*f710*/  @!P1 BRA `(.L_x_170) ;  /* 0xfffffffc00f09947 */ /* 0x004fea000383ffff */
[----:B------:R-:W-:Y:S05]  /*f720*/  BRA `(.L_x_292) ;  /* 0xffffff9000cc7947 */ /* 0x000fea000383ffff */
.L_x_174:
[----:B-1----:R1:W2:Y:S02]  /*f730*/  SYNCS.PHASECHK.TRANS64.TRYWAIT P1, [R2+URZ+0x29888], R0 ;  /* 0x02988800020075a7 */ /* 0x0022a400080211ff */
[----:B--2---:R-:W-:Y:S05]  /*f740*/  @!P1 NANOSLEEP.SYNCS 0x989680 ;  /* 0x009896800000995d */ /* 0x004fea0003900000 */
[----:B------:R-:W2:Y:S02]  /*f750*/  @!P1 SYNCS.PHASECHK.TRANS64 P1, [R2+URZ+0x29888], R0 ;  /* 0x02988800020095a7 */ /* 0x000ea400080210ff */
[----:B--2---:R-:W-:Y:S05]  /*f760*/  @!P1 BRA `(.L_x_174) ;  /* 0xfffffffc00f09947 */ /* 0x004fea000383ffff */
[----:B------:R-:W-:Y:S05]  /*f770*/  BRA `(.L_x_293) ;  /* 0xffffff9000e07947 */ /* 0x000fea000383ffff */
.L_x_177:
[----:B-1----:R1:W2:Y:S02]  /*f780*/  SYNCS.PHASECHK.TRANS64.TRYWAIT P0, [R2+URZ+0x29830], R3 ;  /* 0x02983003020075a7 */ /* 0x0022a400080011ff */
[----:B--2---:R-:W-:Y:S05]  /*f790*/  @!P0 NANOSLEEP.SYNCS 0x989680 ;  /* 0x009896800000895d */ /* 0x004fea0003900000 */
[----:B------:R-:W2:Y:S02]  /*f7a0*/  @!P0 SYNCS.PHASECHK.TRANS64 P0, [R2+URZ+0x29830], R3 ;  /* 0x02983003020085a7 */ /* 0x000ea400080010ff */
[----:B--2---:R-:W-:Y:S05]  /*f7b0*/  @!P0 BRA `(.L_x_177) ;  /* 0xfffffffc00f08947 */ /* 0x004fea000383ffff */
[----:B------:R-:W-:Y:S05]  /*f7c0*/  BRA `(.L_x_294) ;  /* 0xffffff9400007947 */ /* 0x000fea000383ffff */
.L_x_195:
[----:B----4-:R4:W1:Y:S02]  /*f7d0*/  SYNCS.PHASECHK.TRANS64.TRYWAIT P1, [R2+URZ+0x29840], R0 ;  /* 0x02984000020075a7 */ /* 0x01086400080211ff */
[----:B-1----:R-:W-:Y:S05]  /*f7e0*/  @!P1 NANOSLEEP.SYNCS 0x989680 ;  /* 0x009896800000995d */ /* 0x002fea0003900000 */
[----:B------:R-:W1:Y:S02]  /*f7f0*/  @!P1 SYNCS.PHASECHK.TRANS64 P1, [R2+URZ+0x29840], R0 ;  /* 0x02984000020095a7 */ /* 0x000e6400080210ff */
[----:B-1----:R-:W-:Y:S05]  /*f800*/  @!P1 BRA `(.L_x_195) ;  /* 0xfffffffc00f09947 */ /* 0x002fea000383ffff */
[----:B------:R-:W-:Y:S05]  /*f810*/  BRA `(.L_x_295) ;  /* 0xffffffb400807947 */ /* 0x000fea000383ffff */
.L_x_199:
[----:B----4-:R4:W1:Y:S02]  /*f820*/  SYNCS.PHASECHK.TRANS64.TRYWAIT P1, [R2+URZ+0x29860], R0 ;  /* 0x02986000020075a7 */ /* 0x01086400080211ff */
[----:B-1----:R-:W-:Y:S05]  /*f830*/  @!P1 NANOSLEEP.SYNCS 0x989680 ;  /* 0x009896800000995d */ /* 0x002fea0003900000 */
[----:B------:R-:W1:Y:S02]  /*f840*/  @!P1 SYNCS.PHASECHK.TRANS64 P1, [R2+URZ+0x29860], R0 ;  /* 0x02986000020095a7 */ /* 0x000e6400080210ff */
[----:B-1----:R-:W-:Y:S05]  /*f850*/  @!P1 BRA `(.L_x_199) ;  /* 0xfffffffc00f09947 */ /* 0x002fea000383ffff */
[----:B------:R-:W-:Y:S05]  /*f860*/  BRA `(.L_x_296) ;  /* 0xffffffb400947947 */ /* 0x000fea000383ffff */
.L_x_203:
[----:B----4-:R4:W1:Y:S02]  /*f870*/  SYNCS.PHASECHK.TRANS64.TRYWAIT P1, [R2+URZ+0x29898], R0 ;  /* 0x02989800020075a7 */ /* 0x01086400080211ff */
[----:B-1----:R-:W-:Y:S05]  /*f880*/  @!P1 NANOSLEEP.SYNCS 0x989680 ;  /* 0x009896800000995d */ /* 0x002fea0003900000 */
[----:B------:R-:W1:Y:S02]  /*f890*/  @!P1 SYNCS.PHASECHK.TRANS64 P1, [R2+URZ+0x29898], R0 ;  /* 0x02989800020095a7 */ /* 0x000e6400080210ff */
[----:B-1----:R-:W-:Y:S05]  /*f8a0*/  @!P1 BRA `(.L_x_203) ;  /* 0xfffffffc00f09947 */ /* 0x002fea000383ffff */
[----:B------:R-:W-:Y:S05]  /*f8b0*/  BRA `(.L_x_297) ;  /* 0xffffffb400c47947 */ /* 0x000fea000383ffff */
.L_x_214:
[----:B-1----:R-:W-:-:S04]  /*f8c0*/  MOV R3, UR36 ;  /* 0x0000002400037c02 */ /* 0x002fc80008000f00 */
[----:B------:R1:W2:Y:S03]  /*f8d0*/  SYNCS.PHASECHK.TRANS64.TRYWAIT P1, [R3+URZ+0x298a0], R0 ;  /* 0x0298a000030075a7 */ /* 0x0002a600080211ff */
[----:B--2---:R-:W-:Y:S05]  /*f8e0*/  @!P1 NANOSLEEP.SYNCS 0x989680 ;  /* 0x009896800000995d */ /* 0x004fea0003900000 */
[----:B------:R-:W2:Y:S02]  /*f8f0*/  @!P1 SYNCS.PHASECHK.TRANS64 P1, [R3+URZ+0x298a0], R0 ;  /* 0x0298a000030095a7 */ /* 0x000ea400080210ff */
[----:B--2---:R-:W-:Y:S05]  /*f900*/  @!P1 BRA `(.L_x_214) ;  /* 0xfffffffc00ec9947 */ /* 0x004fea000383ffff */
[----:B------:R-:W-:Y:S05]  /*f910*/  BRA `(.L_x_298) ;  /* 0xffffffd400dc7947 */ /* 0x000fea000383ffff */
.L_x_227:
[----:B------:R-:W-:-:S07]  /*f920*/  MOV R0, UR36 ;  /* 0x0000002400007c02 */ /* 0x000fce0008000f00 */
.L_x_299:
[----:B---3--:R3:W4:Y:S02]  /*f930*/  SYNCS.PHASECHK.TRANS64.TRYWAIT P1, [R0+URZ+0x298a8], R2 ;  /* 0x0298a802000075a7 */ /* 0x00872400080211ff */
[----:B----4-:R-:W-:Y:S05]  /*f940*/  @!P1 NANOSLEEP.SYNCS 0x989680 ;  /* 0x009896800000995d */ /* 0x010fea0003900000 */
[----:B------:R-:W4:Y:S02]  /*f950*/  @!P1 SYNCS.PHASECHK.TRANS64 P1, [R0+URZ+0x298a8], R2 ;  /* 0x0298a802000095a7 */ /* 0x000f2400080210ff */
[----:B----4-:R-:W-:Y:S05]  /*f960*/  @!P1 BRA `(.L_x_299) ;  /* 0xfffffffc00f09947 */ /* 0x010fea000383ffff */
[----:B------:R-:W-:Y:S05]  /*f970*/  BRA `(.L_x_300) ;  /* 0xffffffe000d07947 */ /* 0x000fea000383ffff */
        .weak           $__internal_0_$__cuda_sm10x_tcgen05_guardrail_trap_col_being_dealloced_not_returned_by_alloc
        .type           $__internal_0_$__cuda_sm10x_tcgen05_guardrail_trap_col_being_dealloced_not_returned_by_alloc,@function
        .size           $__internal_0_$__cuda_sm10x_tcgen05_guardrail_trap_col_being_dealloced_not_returned_by_alloc,($__internal_1_$__cuda_sm10x_tcgen05_guardrail_trap_phase_invalid_during_alloc - $__internal_0_$__cuda_sm10x_tcgen05_guardrail_trap_col_being_dealloced_not_returned_by_alloc)
$__internal_0_$__cuda_sm10x_tcgen05_guardrail_trap_col_being_dealloced_not_returned_by_alloc:
[----:B------:R-:W-:Y:S05]  /*f980*/  BPT.TRAP 0x1 ;  /* 0x000000040000795c */ /* 0x000fea0000300000 */
[----:B------:R-:W-:-:S04]  /*f990*/  MOV R3, 0x0 ;  /* 0x0000000000037802 */ /* 0x000fc80000000f00 */
[----:B------:R-:W-:Y:S05]  /*f9a0*/  RET.REL.NODEC R2 `(_ZN7cutlass13device_kernelINS_4fmha6kernel36Sm100FmhaBwdKernelTmaWarpSpecializedIN4cute5tupleIJiiiiNS5_IJNS5_IJiiEEEiEEEEEENS_6half_tEfNS5_IJNS4_1CILi128EEESB_NSA_ILi80EEESC_EEENS1_10collective6NoMaskEEEEEvNT_6ParamsE) ;  /* 0xffffff0402947950 */ /* 0x000fea0003c3ffff */
        .weak           $__internal_1_$__cuda_sm10x_tcgen05_guardrail_trap_phase_invalid_during_alloc
        .type           $__internal_1_$__cuda_sm10x_tcgen05_guardrail_trap_phase_invalid_during_alloc,@function
        .size           $__internal_1_$__cuda_sm10x_tcgen05_guardrail_trap_phase_invalid_during_alloc,($__internal_2_$__cuda_sm10x_tcgen05_guardrail_trap_unallocated_columns_being_dealloced - $__internal_1_$__cuda_sm10x_tcgen05_guardrail_trap_phase_invalid_during_alloc)
$__internal_1_$__cuda_sm10x_tcgen05_guardrail_trap_phase_invalid_during_alloc:
[----:B------:R-:W-:Y:S05]  /*f9b0*/  BPT.TRAP 0x1 ;  /* 0x000000040000795c */ /* 0x000fea0000300000 */
[----:B------:R-:W-:-:S04]  /*f9c0*/  HFMA2 R5, -RZ, RZ, 0, 0 ;  /* 0x00000000ff057431 */ /* 0x000fc800000001ff */
[----:B------:R-:W-:Y:S05]  /*f9d0*/  RET.REL.NODEC R4 `(_ZN7cutlass13device_kernelINS_4fmha6kernel36Sm100FmhaBwdKernelTmaWarpSpecializedIN4cute5tupleIJiiiiNS5_IJNS5_IJiiEEEiEEEEEENS_6half_tEfNS5_IJNS4_1CILi128EEESB_NSA_ILi80EEESC_EEENS1_10collective6NoMaskEEEEEvNT_6ParamsE) ;  /* 0xffffff0404887950 */ /* 0x000fea0003c3ffff */
        .weak           $__internal_2_$__cuda_sm10x_tcgen05_guardrail_trap_unallocated_columns_being_dealloced
        .type           $__internal_2_$__cuda_sm10x_tcgen05_guardrail_trap_unallocated_columns_being_dealloced,@function
        .size           $__internal_2_$__cuda_sm10x_tcgen05_guardrail_trap_unallocated_columns_being_dealloced,($__internal_3_$__cuda_sm20_div_u16 - $__internal_2_$__cuda_sm10x_tcgen05_guardrail_trap_unallocated_columns_being_dealloced)
$__internal_2_$__cuda_sm10x_tcgen05_guardrail_trap_unallocated_columns_being_dealloced:
[----:B------:R-:W-:Y:S05]  /*f9e0*/  BPT.TRAP 0x1 ;  /* 0x000000040000795c */ /* 0x000fea0000300000 */
[----:B------:R-:W-:-:S04]  /*f9f0*/  MOV R3, 0x0 ;  /* 0x0000000000037802 */ /* 0x000fc80000000f00 */
[----:B------:R-:W-:Y:S05]  /*fa00*/  RET.REL.NODEC R2 `(_ZN7cutlass13device_kernelINS_4fmha6kernel36Sm100FmhaBwdKernelTmaWarpSpecializedIN4cute5tupleIJiiiiNS5_IJNS5_IJiiEEEiEEEEEENS_6half_tEfNS5_IJNS4_1CILi128EEESB_NSA_ILi80EEESC_EEENS1_10collective6NoMaskEEEEEvNT_6ParamsE) ;  /* 0xffffff04027c7950 */ /* 0x000fea0003c3ffff */
        .weak           $__internal_3_$__cuda_sm20_div_u16
        .type           $__internal_3_$__cuda_sm20_div_u16,@function
        .size           $__internal_3_$__cuda_sm20_div_u16,(.L_x_310 - $__internal_3_$__cuda_sm20_div_u16)
$__internal_3_$__cuda_sm20_div_u16:
[----:B------:R-:W1:Y:S01]  /*fa10*/  I2F.U16 R5, R6 ;  /* 0x0000000600057306 */ /* 0x000e620000101000 */
[----:B------:R-:W-:Y:S01]  /*fa20*/  IMAD.MOV.U32 R3, RZ, RZ, 0x4b800000 ;  /* 0x4b800000ff037424 */ /* 0x000fe200078e00ff */
[----:B------:R-:W-:-:S04]  /*fa30*/  LOP3.LUT R0, R0, 0xffff, RZ, 0xc0, !PT ;  /* 0x0000ffff00007812 */ /* 0x000fc800078ec0ff */
[----:B------:R-:W-:Y:S02]  /*fa40*/  I2FP.F32.U32.RZ R0, R0 ;  /* 0x0000000000007245 */ /* 0x000fe4000020d000 */
[C---:B-1----:R-:W-:Y:S02]  /*fa50*/  FSETP.GEU.AND P0, PT, |R5|.reuse, 1.175494350822287508e-38, PT ;  /* 0x008000000500780b */ /* 0x042fe40003f0e200 */
[----:B------:R-:W-:Y:S02]  /*fa60*/  FSETP.GT.AND P1, PT, |R5|, 8.50705917302346158658e+37, PT ;  /* 0x7e8000000500780b */ /* 0x000fe40003f24200 */
[----:B------:R-:W-:Y:S02]  /*fa70*/  FSEL R3, R3, 1, !P0 ;  /* 0x3f80000003037808 */ /* 0x000fe40004000000 */
[----:B------:R-:W-:Y:S02]  /*fa80*/  ISETP.NE.U32.AND P0, PT, R6, RZ, PT ;  /* 0x000000ff0600720c */ /* 0x000fe40003f05070 */
[----:B------:R-:W-:-:S05]  /*fa90*/  FSEL R3, R3, 0.25, !P1 ;  /* 0x3e80000003037808 */ /* 0x000fca0004800000 */
[----:B------:R-:W-:-:S06]  /*faa0*/  FMUL R5, R5, R3 ;  /* 0x0000000305057220 */ /* 0x000fcc0000400000 */
[----:B------:R-:W1:Y:S02]  /*fab0*/  MUFU.RCP R5, R5 ;  /* 0x0000000500057308 */ /* 0x000e640000001000 */
[----:B-1----:R-:W-:-:S04]  /*fac0*/  FMUL R5, R3, R5 ;  /* 0x0000000503057220 */ /* 0x002fc80000400000 */
[----:B------:R-:W-:-:S04]  /*fad0*/  VIADD R5, R5, 0x2 ;  /* 0x0000000205057836 */ /* 0x000fc80000000000 */
[----:B------:R-:W-:Y:S01]  /*fae0*/  FMUL.RZ R0, R0, R5 ;  /* 0x0000000500007220 */ /* 0x000fe2000040c000 */
[----:B------:R-:W-:-:S05]  /*faf0*/  IMAD.MOV.U32 R5, RZ, RZ, 0x0 ;  /* 0x00000000ff057424 */ /* 0x000fca00078e00ff */
[----:B------:R-:W1:Y:S02]  /*fb00*/  F2I.U32.TRUNC.NTZ R0, R0 ;  /* 0x0000000000007305 */ /* 0x000e64000020f000 */
[----:B-1----:R-:W-:Y:S01]  /*fb10*/  LOP3.LUT R16, R0, 0xffff, RZ, 0xc0, !PT ;  /* 0x0000ffff00107812 */ /* 0x002fe200078ec0ff */
[----:B------:R-:W-:Y:S01]  /*fb20*/  @!P0 IMAD.MOV.U32 R16, RZ, RZ, -0x1 ;  /* 0xffffffffff108424 */ /* 0x000fe200078e00ff */
[----:B------:R-:W-:Y:S06]  /*fb30*/  RET.REL.NODEC R4 `(_ZN7cutlass13device_kernelINS_4fmha6kernel36Sm100FmhaBwdKernelTmaWarpSpecializedIN4cute5tupleIJiiiiNS5_IJNS5_IJiiEEEiEEEEEENS_6half_tEfNS5_IJNS4_1CILi128EEESB_NSA_ILi80EEESC_EEENS1_10collective6NoMaskEEEEEvNT_6ParamsE) ;  /* 0xffffff0404307950 */ /* 0x000fec0003c3ffff */
.L_x_301:
[----:B------:R-:W-:-:S00]  /*fb40*/  BRA `(.L_x_301) ;  /* 0xfffffffc00fc7947 */ /* 0x000fc0000383ffff */
[----:B------:R-:W-:-:S00]  /*fb50*/  NOP ;  /* 0x0000000000007918 */ /* 0x000fc00000000000 */
        /* <DEDUP_REMOVED lines=10> */
.L_x_310:


//--------------------- .nv.global.init           --------------------------
	.section	.nv.global.init,"aw",@progbits
.nv.global.init:
	.type		$str$25,@object
	.size		$str$25,($str$26 - $str$25)
$str$25:
        /*0000*/ 	.byte	0x28, 0x61, 0x64, 0x64, 0x72, 0x65, 0x73, 0x73, 0x20, 0x26, 0x20, 0x6d, 0x61, 0x73, 0x6b, 0x29
        /*0010*/ 	.byte	0x20, 0x3d, 0x3d, 0x20, 0x30, 0x00
	.type		$str$26,@object
	.size		$str$26,($str$24 - $str$26)
$str$26:
        /*0016*/ 	.byte	0x2f, 0x74, 0x6d, 0x70, 0x2f, 0x63, 0x75, 0x74, 0x6c, 0x61, 0x73, 0x73, 0x5f, 0x73, 0x77, 0x65
        /*0026*/ 	.byte	0x65, 0x70, 0x5f, 0x73, 0x72, 0x63, 0x2f, 0x69, 0x6e, 0x63, 0x6c, 0x75, 0x64, 0x65, 0x2f, 0x63
        /*0036*/ 	.byte	0x75, 0x74, 0x65, 0x2f, 0x70, 0x6f, 0x69, 0x6e, 0x74, 0x65, 0x72, 0x5f, 0x66, 0x6c, 0x61, 0x67
        /*0046*/ 	.byte	0x67, 0x65, 0x64, 0x2e, 0x68, 0x70, 0x70, 0x00
	.type		$str$24,@object
	.size		$str$24,($str$23 - $str$24)
$str$24:
        /*004e*/ 	.byte	0x2f, 0x74, 0x6d, 0x70, 0x2f, 0x63, 0x75, 0x74, 0x6c, 0x61, 0x73, 0x73, 0x5f, 0x73, 0x77, 0x65
        /*005e*/ 	.byte	0x65, 0x70, 0x5f, 0x73, 0x72, 0x63, 0x2f, 0x69, 0x6e, 0x63, 0x6c, 0x75, 0x64, 0x65, 0x2f, 0x63
        /*006e*/ 	.byte	0x75, 0x74, 0x65, 0x2f, 0x61, 0x74, 0x6f, 0x6d, 0x2f, 0x63, 0x6f, 0x70, 0x79, 0x5f, 0x74, 0x72
        /*007e*/ 	.byte	0x61, 0x69, 0x74, 0x73, 0x5f, 0x73, 0x6d, 0x31, 0x30, 0x30, 0x2e, 0x68, 0x70, 0x70, 0x00
	.type		$str$23,@object
	.size		$str$23,(__unnamed_3 - $str$23)
$str$23:
        /*008d*/ 	.byte	0x28, 0x28, 0x75, 0x69, 0x6e, 0x74, 0x33, 0x32, 0x5f, 0x74, 0x28, 0x74, 0x68, 0x72, 0x65, 0x61
        /*009d*/ 	.byte	0x64, 0x49, 0x64, 0x78, 0x2e, 0x78, 0x29, 0x20, 0x2f, 0x20, 0x33, 0x32, 0x29, 0x20, 0x25, 0x20
        /*00ad*/ 	.byte	0x34, 0x29, 0x20, 0x3d, 0x3d, 0x20, 0x28, 0x28, 0x28, 0x74, 0x6d, 0x65, 0x6d, 0x5f, 0x61, 0x64
        /*00bd*/ 	.byte	0x64, 0x72, 0x20, 0x3e, 0x3e, 0x20, 0x31, 0x36, 0x29, 0x20, 0x2f, 0x20, 0x33, 0x32, 0x29, 0x20
        /*00cd*/ 	.byte	0x25, 0x20, 0x34, 0x29, 0x00
	.type		__unnamed_3,@object
	.size		__unnamed_3,(__unnamed_1 - __unnamed_3)
__unnamed_3:
        /* <DEDUP_REMOVED lines=25> */
        /*0262*/ 	.byte	0x34, 0x3e, 0x3e, 0x3e, 0x3e, 0x20, 0x26, 0x5d, 0x00
	.type		__unnamed_1,@object
	.size		__unnamed_1,(__unnamed_2 - __unnamed_1)
__unnamed_1:
        /* <DEDUP_REMOVED lines=31> */
        /*045b*/ 	.byte	0x31, 0x3e, 0x3e, 0x3e, 0x5d, 0x00
	.type		__unnamed_2,@object
	.size		__unnamed_2,(__unnamed_4 - __unnamed_2)
__unnamed_2:
        /* <DEDUP_REMOVED lines=32> */
        /*0661*/ 	.byte	0x3c, 0x31, 0x33, 0x31, 0x30, 0x37, 0x32, 0x3e, 0x3e, 0x3e, 0x3e, 0x5d, 0x00
	.type		__unnamed_4,@object
	.size		__unnamed_4,(.L_4 - __unnamed_4)
__unnamed_4:
        /* <DEDUP_REMOVED lines=37> */
        /*08be*/ 	.byte	0x3a, 0x43, 0x3c, 0x30, 0x3e, 0x3e, 0x3e, 0x3e, 0x5d, 0x00
.L_4:


//--------------------- .nv.shared._ZN7cutlass13device_kernelINS_4fmha6kernel36Sm100FmhaBwdKernelTmaWarpSpecializedIN4cute5tupleIJiiiiNS5_IJNS5_IJiiEEEiEEEEEENS_6half_tEfNS5_IJNS4_1CILi128EEESB_NSA_ILi80EEESC_EEENS1_10collective6NoMaskEEEEEvNT_6ParamsE --------------------------
	.section	.nv.shared._ZN7cutlass13device_kernelINS_4fmha6kernel36Sm100FmhaBwdKernelTmaWarpSpecializedIN4cute5tupleIJiiiiNS5_IJNS5_IJiiEEEiEEEEEENS_6half_tEfNS5_IJNS4_1CILi128EEESB_NSA_ILi80EEESC_EEENS1_10collective6NoMaskEEEEEvNT_6ParamsE,"aw",@nobits
	.sectionflags	@""
	.align	16
	.zero		1024


//--------------------- .nv.shared.reserved.0     --------------------------
	.section	.nv.shared.reserved.0,"aw",@nobits
	.weak		__nv_reservedSMEM_offset_0_alias
	.size		__nv_reservedSMEM_offset_0_alias, 0, 64
	.other		__nv_reservedSMEM_offset_0_alias,@"STO_CUDA_RESERVED_SHARED STV_DEFAULT"
__nv_reservedSMEM_offset_0_alias:
	.zero		0
.nv.shared.reserved.0:
	.zero		64
	.weak		__nv_reservedSMEM_tcgen05_partition
	.type		__nv_reservedSMEM_tcgen05_partition,@object
	.size		__nv_reservedSMEM_tcgen05_partition,(.L_0 - __nv_reservedSMEM_tcgen05_partition)
__nv_reservedSMEM_tcgen05_partition:
	.zero		32
.L_0:


//--------------------- .nv.global                --------------------------
	.section	.nv.global,"aw",@nobits
.nv.global:
	.type		_ZN39_INTERNAL_6e2f2684_4_k_cu_d3818b1f_38344cute1_E,@object
	.size		_ZN39_INTERNAL_6e2f2684_4_k_cu_d3818b1f_38344cute1_E,(_ZN39_INTERNAL_6e2f2684_4_k_cu_d3818b1f_38344cuda3std3__45__cpo6cbeginE - _ZN39_INTERNAL_6e2f2684_4_k_cu_d3818b1f_38344cute1_E)
_ZN39_INTERNAL_6e2f2684_4_k_cu_d3818b1f_38344cute1_E:
	.zero		1
	.type		_ZN39_INTERNAL_6e2f2684_4_k_cu_d3818b1f_38344cuda3std3__45__cpo6cbeginE,@object
	.size		_ZN39_INTERNAL_6e2f2684_4_k_cu_d3818b1f_38344cuda3std3__45__cpo6cbeginE,(_ZN39_INTERNAL_6e2f2684_4_k_cu_d3818b1f_38344cuda3std3__48in_placeE - _ZN39_INTERNAL_6e2f2684_4_k_cu_d3818b1f_38344cuda3std3__45__cpo6cbeginE)
_ZN39_INTERNAL_6e2f2684_4_k_cu_d3818b1f_38344cuda3std3__45__cpo6cbeginE:
	.zero		1
	.type		_ZN39_INTERNAL_6e2f2684_4_k_cu_d3818b1f_38344cuda3std3__48in_placeE,@object
	.size		_ZN39_INTERNAL_6e2f2684_4_k_cu_d3818b1f_38344cuda3std3__48in_placeE,(_ZN39_INTERNAL_6e2f2684_4_k_cu_d3818b1f_38344cuda3std6ranges3__45__cpo9iter_moveE - _ZN39_INTERNAL_6e2f2684_4_k_cu_d3818b1f_38344cuda3std3__48in_placeE)
_ZN39_INTERNAL_6e2f2684_4_k_cu_d3818b1f_38344cuda3std3__48in_placeE:
	.zero		1
	.type		_ZN39_INTERNAL_6e2f2684_4_k_cu_d3818b1f_38344cuda3std6ranges3__45__cpo9iter_moveE,@object
	.size		_ZN39_INTERNAL_6e2f2684_4_k_cu_d3818b1f_38344cuda3std6ranges3__45__cpo9iter_moveE,(_ZN39_INTERNAL_6e2f2684_4_k_cu_d3818b1f_38344cuda3std3__45__cpo5beginE - _ZN39_INTERNAL_6e2f2684_4_k_cu_d3818b1f_38344cuda3std6ranges3__45__cpo9iter_moveE)
_ZN39_INTERNAL_6e2f2684_4_k_cu_d3818b1f_38344cuda3std6ranges3__45__cpo9iter_moveE:
	.zero		1
	.type		_ZN39_INTERNAL_6e2f2684_4_k_cu_d3818b1f_38344cuda3std3__45__cpo5beginE,@object
	.size		_ZN39_INTERNAL_6e2f2684_4_k_cu_d3818b1f_38344cuda3std3__45__cpo5beginE,(_ZN39_INTERNAL_6e2f2684_4_k_cu_d3818b1f_38344cuda3std3__441_GLOBAL__N__6e2f2684_4_k_cu_d3818b1f_38346ignoreE - _ZN39_INTERNAL_6e2f2684_4_k_cu_d3818b1f_38344cuda3std3__45__cpo5beginE)
_ZN39_INTERNAL_6e2f2684_4_k_cu_d3818b1f_38344cuda3std3__45__cpo5beginE:
	.zero		1
	.type		_ZN39_INTERNAL_6e2f2684_4_k_cu_d3818b1f_38344cuda3std3__441_GLOBAL__N__6e2f2684_4_k_cu_d3818b1f_38346ignoreE,@object
	.size		_ZN39_INTERNAL_6e2f2684_4_k_cu_d3818b1f_38344cuda3std3__441_GLOBAL__N__6e2f2684_4_k_cu_d3818b1f_38346ignoreE,(_ZN39_INTERNAL_6e2f2684_4_k_cu_d3818b1f_38344cute7productE - _ZN39_INTERNAL_6e2f2684_4_k_cu_d3818b1f_38344cuda3std3__441_GLOBAL__N__6e2f2684_4_k_cu_d3818b1f_38346ignoreE)
_ZN39_INTERNAL_6e2f2684_4_k_cu_d3818b1f_38344cuda3std3__441_GLOBAL__N__6e2f2684_4_k_cu_d3818b1f_38346ignoreE:
	.zero		1
	.type		_ZN39_INTERNAL_6e2f2684_4_k_cu_d3818b1f_38344cute7productE,@object
	.size		_ZN39_INTERNAL_6e2f2684_4_k_cu_d3818b1f_38344cute7productE,(_ZN39_INTERNAL_6e2f2684_4_k_cu_d3818b1f_38344cuda3std3__45__cpo3endE - _ZN39_INTERNAL_6e2f2684_4_k_cu_d3818b1f_38344cute7productE)
_ZN39_INTERNAL_6e2f2684_4_k_cu_d3818b1f_38344cute7productE:
	.zero		1
	.type		_ZN39_INTERNAL_6e2f2684_4_k_cu_d3818b1f_38344cuda3std3__45__cpo3endE,@object
	.size		_ZN39_INTERNAL_6e2f2684_4_k_cu_d3818b1f_38344cuda3std3__45__cpo3endE,(_ZN39_INTERNAL_6e2f2684_4_k_cu_d3818b1f_38344cuda3std3__419piecewise_constructE - _ZN39_INTERNAL_6e2f2684_4_k_cu_d3818b1f_38344cuda3std3__45__cpo3endE)
_ZN39_INTERNAL_6e2f2684_4_k_cu_d3818b1f_38344cuda3std3__45__cpo3endE:
	.zero		1
	.type		_ZN39_INTERNAL_6e2f2684_4_k_cu_d3818b1f_38344cuda3std3__419piecewise_constructE,@object
	.size		_ZN39_INTERNAL_6e2f2684_4_k_cu_d3818b1f_38344cuda3std3__419piecewise_constructE,(_ZN39_INTERNAL_6e2f2684_4_k_cu_d3818b1f_38344cuda3std3__45__cpo4cendE - _ZN39_INTERNAL_6e2f2684_4_k_cu_d3818b1f_38344cuda3std3__419piecewise_constructE)
_ZN39_INTERNAL_6e2f2684_4_k_cu_d3818b1f_38344cuda3std3__419piecewise_constructE:
	.zero		1
	.type		_ZN39_INTERNAL_6e2f2684_4_k_cu_d3818b1f_38344cuda3std3__45__cpo4cendE,@object
	.size		_ZN39_INTERNAL_6e2f2684_4_k_cu_d3818b1f_38344cuda3std3__45__cpo4cendE,(_ZN39_INTERNAL_6e2f2684_4_k_cu_d3818b1f_38344cuda3std6ranges3__45__cpo4swapE - _ZN39_INTERNAL_6e2f2684_4_k_cu_d3818b1f_38344cuda3std3__45__cpo4cendE)
_ZN39_INTERNAL_6e2f2684_4_k_cu_d3818b1f_38344cuda3std3__45__cpo4cendE:
	.zero		1
	.type		_ZN39_INTERNAL_6e2f2684_4_k_cu_d3818b1f_38344cuda3std6ranges3__45__cpo4swapE,@object
	.size		_ZN39_INTERNAL_6e2f2684_4_k_cu_d3818b1f_38344cuda3std6ranges3__45__cpo4swapE,(.L_12 - _ZN39_INTERNAL_6e2f2684_4_k_cu_d3818b1f_38344cuda3std6ranges3__45__cpo4swapE)
_ZN39_INTERNAL_6e2f2684_4_k_cu_d3818b1f_38344cuda3std6ranges3__45__cpo4swapE:
	.zero		1
.L_12:


//--------------------- .nv.constant0._ZN7cutlass13device_kernelINS_4fmha6kernel36Sm100FmhaBwdKernelTmaWarpSpecializedIN4cute5tupleIJiiiiNS5_IJNS5_IJiiEEEiEEEEEENS_6half_tEfNS5_IJNS4_1CILi128EEESB_NSA_ILi80EEESC_EEENS1_10collective6NoMaskEEEEEvNT_6ParamsE --------------------------
	.section	.nv.constant0._ZN7cutlass13device_kernelINS_4fmha6kernel36Sm100FmhaBwdKernelTmaWarpSpecializedIN4cute5tupleIJiiiiNS5_IJNS5_IJiiEEEiEEEEEENS_6half_tEfNS5_IJNS4_1CILi128EEESB_NSA_ILi80EEESC_EEENS1_10collective6NoMaskEEEEEvNT_6ParamsE,"a",@progbits
	.sectionflags	@""
	.align	4
.nv.constant0._ZN7cutlass13device_kernelINS_4fmha6kernel36Sm100FmhaBwdKernelTmaWarpSpecializedIN4cute5tupleIJiiiiNS5_IJNS5_IJiiEEEiEEEEEENS_6half_tEfNS5_IJNS4_1CILi128EEESB_NSA_ILi80EEESC_EEENS1_10collective6NoMaskEEEEEvNT_6ParamsE:
	.zero		2560


//--------------------- SYMBOLS --------------------------

	.type		.nv.reservedSmem.offset0,@object
	.size		.nv.reservedSmem.offset0,0x4
	.type		.nv.reservedSmem.cap,@object
	.size		.nv.reservedSmem.cap,0x4
	.type		__assertfail,@function
